def matmul_kernel(
    a_ptr,
    b_ptr,
    c_ptr,
    M,
    N,
    K,
    stride_am,
    stride_ak,
    stride_bk,
    stride_bn,
    stride_cm,
    stride_cn,
    BLOCK_M: tl.constexpr,
    BLOCK_N: tl.constexpr,
    BLOCK_K: tl.constexpr,
    GROUP_M: tl.constexpr,
):
    pid = tl.program_id(axis=0)
    num_pid_m = tl.cdiv(M, BLOCK_M)
    num_pid_n = tl.cdiv(N, BLOCK_N)
    num_pid_in_group = GROUP_M * num_pid_n
    group_id = pid // num_pid_in_group
    first_pid_m = group_id * GROUP_M
    group_size_m = min(num_pid_m - first_pid_m, GROUP_M)
    pid_m = first_pid_m + ((pid % num_pid_in_group) % group_size_m)
    pid_n = (pid % num_pid_in_group) // group_size_m

    offs_am = (pid_m * BLOCK_M + tl.arange(0, BLOCK_M)) % M
    offs_bn = (pid_n * BLOCK_N + tl.arange(0, BLOCK_N)) % N
    offs_k = tl.arange(0, BLOCK_K)
    a_ptrs = a_ptr + offs_am[:, None] * stride_am + offs_k[None, :] * stride_ak
    b_ptrs = b_ptr + offs_k[:, None] * stride_bk + offs_bn[None, :] * stride_bn

    acc = tl.zeros((BLOCK_M, BLOCK_N), dtype=tl.float32)
    for kk in range(0, tl.cdiv(K, BLOCK_K)):
        a = tl.load(a_ptrs, mask=offs_k[None, :] < K - kk * BLOCK_K, other=0.0)
        b = tl.load(b_ptrs, mask=offs_k[:, None] < K - kk * BLOCK_K, other=0.0)
        acc = tl.dot(a, b, acc)
        a_ptrs += BLOCK_K * stride_ak
        b_ptrs += BLOCK_K * stride_bk

    c = acc.to(c_ptr.dtype.element_ty)
    offs_cm = pid_m * BLOCK_M + tl.arange(0, BLOCK_M)
    offs_cn = pid_n * BLOCK_N + tl.arange(0, BLOCK_N)
    c_ptrs = c_ptr + offs_cm[:, None] * stride_cm + offs_cn[None, :] * stride_cn
    mask = (offs_cm[:, None] < M) & (offs_cn[None, :] < N)
    tl.store(c_ptrs, c, mask=mask)

# config = {"BLOCK_K": 256, "BLOCK_M": 128, "BLOCK_N": 64, "GROUP_M": 8, "arch": "sm_80", "dtype": "fp16", "num_ctas": 1, "num_stages": 3, "num_warps": 4}
# arch = sm_80


// ===== COMPILED SASS (sm_80) =====

	.target	sm_80

	.elftype	@"ET_EXEC"


//--------------------- .note.nv.tkinfo           --------------------------
	.section	.note.nv.tkinfo,"",@"SHT_NOTE"
	.sectionflags	@"SHF_NOTE_NV_TKINFO"
	.tkinfo
        /*0018*/ 	.word	0x00000002
        /*0030*/ 	.string	""
        /*0030*/ 	.string	"ptxas"
        /*0030*/ 	.string	"Cuda compilation tools, release 13.0, V13.0.88"
        /*0030*/ 	.string	"Build cuda_13.0.r13.0/compiler.36424714_0"
        /*0030*/ 	.string	"-v  -suppress-debug-info  -lineinfo  -arch sm_80 "



//--------------------- .note.nv.cuinfo           --------------------------
	.section	.note.nv.cuinfo,"",@"SHT_NOTE"
	.sectionflags	@"SHF_NOTE_NV_CUINFO"
        /*0018*/ 	.short	0x0002
        /*001a*/ 	.short	0x0050
        /*001c*/ 	.short	0x0082
	.zero		2


//--------------------- .nv.info                  --------------------------
	.section	.nv.info,"",@"SHT_CUDA_INFO"
	.align	4


	//----- nvinfo : EIATTR_REGCOUNT
	.align		4
        /*0000*/ 	.byte	0x04, 0x2f
        /*0002*/ 	.short	(.L_1 - .L_0)
	.align		4
.L_0:
        /*0004*/ 	.word	index@(matmul_kernel)
        /*0008*/ 	.word	0x00000020


	//----- nvinfo : EIATTR_FRAME_SIZE
	.align		4
.L_1:
        /*000c*/ 	.byte	0x04, 0x11
        /*000e*/ 	.short	(.L_3 - .L_2)
	.align		4
.L_2:
        /*0010*/ 	.word	index@(matmul_kernel)
        /*0014*/ 	.word	0x000029c8


	//----- nvinfo : EIATTR_MIN_STACK_SIZE
	.align		4
.L_3:
        /*0018*/ 	.byte	0x04, 0x12
        /*001a*/ 	.short	(.L_5 - .L_4)
	.align		4
.L_4:
        /*001c*/ 	.word	index@(matmul_kernel)
        /*0020*/ 	.word	0x000029c8
.L_5:


//--------------------- .nv.info.matmul_kernel    --------------------------
	.section	.nv.info.matmul_kernel,"",@"SHT_CUDA_INFO"
	.sectionflags	@""
	.align	4


	//----- nvinfo : EIATTR_CUDA_API_VERSION
	.align		4
        /*0000*/ 	.byte	0x04, 0x37
        /*0002*/ 	.short	(.L_7 - .L_6)
.L_6:
        /*0004*/ 	.word	0x00000082


	//----- nvinfo : EIATTR_SW2861232_WAR
	.align		4
.L_7:
        /*0008*/ 	.byte	0x01, 0x35
	.zero		2


	//----- nvinfo : EIATTR_PARAM_CBANK
	.align		4
        /*000c*/ 	.byte	0x04, 0x0a
        /*000e*/ 	.short	(.L_9 - .L_8)
	.align		4
.L_8:
        /*0010*/ 	.word	index@(.nv.constant0.matmul_kernel)
        /*0014*/ 	.short	0x0160
        /*0016*/ 	.short	0x0050


	//----- nvinfo : EIATTR_CBANK_PARAM_SIZE
	.align		4
.L_9:
        /*0018*/ 	.byte	0x03, 0x19
        /*001a*/ 	.short	0x0050


	//----- nvinfo : EIATTR_KPARAM_INFO
	.align		4
        /*001c*/ 	.byte	0x04, 0x17
        /*001e*/ 	.short	(.L_11 - .L_10)
.L_10:
        /*0020*/ 	.word	0x00000000
        /*0024*/ 	.short	0x000d
        /*0026*/ 	.short	0x0048
        /*0028*/ 	.byte	0x00, 0xf4, 0x21, 0x00


	//----- nvinfo : EIATTR_KPARAM_INFO
	.align		4
.L_11:
        /*002c*/ 	.byte	0x04, 0x17
        /*002e*/ 	.short	(.L_13 - .L_12)
.L_12:
        /*0030*/ 	.word	0x00000000
        /*0034*/ 	.short	0x000c
        /*0036*/ 	.short	0x0040
        /*0038*/ 	.byte	0x00, 0xf4, 0x21, 0x00


	//----- nvinfo : EIATTR_KPARAM_INFO
	.align		4
.L_13:
        /*003c*/ 	.byte	0x04, 0x17
        /*003e*/ 	.short	(.L_15 - .L_14)
.L_14:
        /*0040*/ 	.word	0x00000000
        /*0044*/ 	.short	0x000b
        /*0046*/ 	.short	0x0038
        /*0048*/ 	.byte	0x00, 0xf0, 0x11, 0x00


	//----- nvinfo : EIATTR_KPARAM_INFO
	.align		4
.L_15:
        /*004c*/ 	.byte	0x04, 0x17
        /*004e*/ 	.short	(.L_17 - .L_16)
.L_16:
        /*0050*/ 	.word	0x00000000
        /*0054*/ 	.short	0x000a
        /*0056*/ 	.short	0x0034
        /*0058*/ 	.byte	0x00, 0xf0, 0x11, 0x00


	//----- nvinfo : EIATTR_KPARAM_INFO
	.align		4
.L_17:
        /*005c*/ 	.byte	0x04, 0x17
        /*005e*/ 	.short	(.L_19 - .L_18)
.L_18:
        /*0060*/ 	.word	0x00000000
        /*0064*/ 	.short	0x0009
        /*0066*/ 	.short	0x0030
        /*0068*/ 	.byte	0x00, 0xf0, 0x11, 0x00


	//----- nvinfo : EIATTR_KPARAM_INFO
	.align		4
.L_19:
        /*006c*/ 	.byte	0x04, 0x17
        /*006e*/ 	.short	(.L_21 - .L_20)
.L_20:
        /*0070*/ 	.word	0x00000000
        /*0074*/ 	.short	0x0008
        /*0076*/ 	.short	0x002c
        /*0078*/ 	.byte	0x00, 0xf0, 0x11, 0x00


	//----- nvinfo : EIATTR_KPARAM_INFO
	.align		4
.L_21:
        /*007c*/ 	.byte	0x04, 0x17
        /*007e*/ 	.short	(.L_23 - .L_22)
.L_22:
        /*0080*/ 	.word	0x00000000
        /*0084*/ 	.short	0x0007
        /*0086*/ 	.short	0x0028
        /*0088*/ 	.byte	0x00, 0xf0, 0x11, 0x00


	//----- nvinfo : EIATTR_KPARAM_INFO
	.align		4
.L_23:
        /*008c*/ 	.byte	0x04, 0x17
        /*008e*/ 	.short	(.L_25 - .L_24)
.L_24:
        /*0090*/ 	.word	0x00000000
        /*0094*/ 	.short	0x0006
        /*0096*/ 	.short	0x0024
        /*0098*/ 	.byte	0x00, 0xf0, 0x11, 0x00


	//----- nvinfo : EIATTR_KPARAM_INFO
	.align		4
.L_25:
        /*009c*/ 	.byte	0x04, 0x17
        /*009e*/ 	.short	(.L_27 - .L_26)
.L_26:
        /*00a0*/ 	.word	0x00000000
        /*00a4*/ 	.short	0x0005
        /*00a6*/ 	.short	0x0020
        /*00a8*/ 	.byte	0x00, 0xf0, 0x11, 0x00


	//----- nvinfo : EIATTR_KPARAM_INFO
	.align		4
.L_27:
        /*00ac*/ 	.byte	0x04, 0x17
        /*00ae*/ 	.short	(.L_29 - .L_28)
.L_28:
        /*00b0*/ 	.word	0x00000000
        /*00b4*/ 	.short	0x0004
        /*00b6*/ 	.short	0x001c
        /*00b8*/ 	.byte	0x00, 0xf0, 0x11, 0x00


	//----- nvinfo : EIATTR_KPARAM_INFO
	.align		4
.L_29:
        /*00bc*/ 	.byte	0x04, 0x17
        /*00be*/ 	.short	(.L_31 - .L_30)
.L_30:
        /*00c0*/ 	.word	0x00000000
        /*00c4*/ 	.short	0x0003
        /*00c6*/ 	.short	0x0018
        /*00c8*/ 	.byte	0x00, 0xf0, 0x11, 0x00


	//----- nvinfo : EIATTR_KPARAM_INFO
	.align		4
.L_31:
        /*00cc*/ 	.byte	0x04, 0x17
        /*00ce*/ 	.short	(.L_33 - .L_32)
.L_32:
        /*00d0*/ 	.word	0x00000000
        /*00d4*/ 	.short	0x0002
        /*00d6*/ 	.short	0x0010
        /*00d8*/ 	.byte	0x00, 0xf4, 0x21, 0x00


	//----- nvinfo : EIATTR_KPARAM_INFO
	.align		4
.L_33:
        /*00dc*/ 	.byte	0x04, 0x17
        /*00de*/ 	.short	(.L_35 - .L_34)
.L_34:
        /*00e0*/ 	.word	0x00000000
        /*00e4*/ 	.short	0x0001
        /*00e6*/ 	.short	0x0008
        /*00e8*/ 	.byte	0x00, 0xf4, 0x21, 0x00


	//----- nvinfo : EIATTR_KPARAM_INFO
	.align		4
.L_35:
        /*00ec*/ 	.byte	0x04, 0x17
        /*00ee*/ 	.short	(.L_37 - .L_36)
.L_36:
        /*00f0*/ 	.word	0x00000000
        /*00f4*/ 	.short	0x0000
        /*00f6*/ 	.short	0x0000
        /*00f8*/ 	.byte	0x00, 0xf4, 0x21, 0x00


	//----- nvinfo : EIATTR_MAXREG_COUNT
	.align		4
.L_37:
        /*00fc*/ 	.byte	0x03, 0x1b
        /*00fe*/ 	.short	0x00ff


	//----- nvinfo : EIATTR_NUM_BARRIERS
	.align		4
        /*0100*/ 	.byte	0x02, 0x4c
        /*0102*/ 	.byte	0x01
	.zero		1


	//----- nvinfo : EIATTR_ANNOTATIONS
	.align		4
        /*0104*/ 	.byte	0x04, 0x55
        /*0106*/ 	.short	(.L_39 - .L_38)


	//   ....[0]....
.L_38:
        /*0108*/ 	.word	0x00000001
        /*010c*/ 	.byte	0x90, 0x05, 0x00, 0x00, 0x01, 0x00, 0x00, 0x00, 0xa0, 0x05, 0x00, 0x00, 0x01, 0x00, 0x00, 0x00
        /* <DEDUP_REMOVED lines=182> */
        /*0c7c*/ 	.byte	0x30, 0x48, 0x00, 0x00


	//----- nvinfo : EIATTR_MERCURY_ISA_VERSION
	.align		4
.L_39:
        /*0c80*/ 	.byte	0x03, 0x5f
        /*0c82*/ 	.short	0x0000


	//----- nvinfo : EIATTR_EXIT_INSTR_OFFSETS
	.align		4
        /*0c84*/ 	.byte	0x04, 0x1c
        /*0c86*/ 	.short	(.L_41 - .L_40)


	//   ....[0]....
.L_40:
        /*0c88*/ 	.word	0x0003e1c0


	//   ....[1]....
        /*0c8c*/ 	.word	0x0003e1f0


	//----- nvinfo : EIATTR_REQNTID
	.align		4
.L_41:
        /*0c90*/ 	.byte	0x04, 0x10
        /*0c92*/ 	.short	(.L_43 - .L_42)
.L_42:
        /*0c94*/ 	.word	0x00000080
        /*0c98*/ 	.word	0x00000001
        /*0c9c*/ 	.word	0x00000001
.L_43:


//--------------------- .nv.callgraph             --------------------------
	.section	.nv.callgraph,"",@"SHT_CUDA_CALLGRAPH"
	.align	4
	.sectionentsize	8
	.align		4
        /*0000*/ 	.word	0x00000000
	.align		4
        /*0004*/ 	.word	0xffffffff
	.align		4
        /*0008*/ 	.word	0x00000000
	.align		4
        /*000c*/ 	.word	0xfffffffe
	.align		4
        /*0010*/ 	.word	0x00000000
	.align		4
        /*0014*/ 	.word	0xfffffffd
	.align		4
        /*0018*/ 	.word	0x00000000
	.align		4
        /*001c*/ 	.word	0xfffffffc


//--------------------- .nv.rel.action            --------------------------
	.section	.nv.rel.action,"",@"SHT_CUDA_RELOCINFO"
	.align	8
	.sectionentsize	8
        /*0000*/ 	.byte	0x73, 0x00, 0x00, 0x00, 0x00, 0x00, 0x00, 0x00, 0x00, 0x00, 0x00, 0x11, 0x25, 0x00, 0x05, 0x36


//--------------------- .nv.constant0.matmul_kernel --------------------------
	.section	.nv.constant0.matmul_kernel,"a",@progbits
	.sectionflags	@""
	.align	4
.nv.constant0.matmul_kernel:
	.zero		432


//--------------------- .text.matmul_kernel       --------------------------
	.section	.text.matmul_kernel,"ax",@progbits
	.sectioninfo	@"SHI_REGISTERS=32"
	.align	128
        .global         matmul_kernel
        .type           matmul_kernel,@function
        .size           matmul_kernel,(.L_x_4 - matmul_kernel)
        .other          matmul_kernel,@"STO_CUDA_ENTRY STV_DEFAULT"
matmul_kernel:
.text.matmul_kernel:
[----:B------:R-:W-:-:S04]  /*0000*/  IMAD.MOV.U32 R1, RZ, RZ, c[0x0][0x28] ;  /* 0x00000a00ff017624 */ /* 0x000fc800078e00ff */
[----:B------:R-:W-:Y:S01]  /*0010*/  IMAD.MOV.U32 R0, RZ, RZ, c[0x0][0x17c] ;  /* 0x00005f00ff007624 */ /* 0x000fe200078e00ff */
[----:B------:R-:W-:Y:S01]  /*0020*/  IADD3 R1, R1, -0x29c8, RZ ;  /* 0xffffd63801017810 */ /* 0x000fe20007ffe0ff */
[----:B------:R-:W0:Y:S01]  /*0030*/  S2R R28, SR_TID.X ;  /* 0x00000000001c7919 */ /* 0x000e220000002100 */
[----:B------:R-:W-:Y:S01]  /*0040*/  CS2R R12, SRZ ;  /* 0x00000000000c7805 */ /* 0x000fe2000001ff00 */
[----:B------:R-:W-:Y:S01]  /*0050*/  CS2R R14, SRZ ;  /* 0x00000000000e7805 */ /* 0x000fe2000001ff00 */
[----:B------:R-:W-:Y:S01]  /*0060*/  IADD3 R0, R0, 0x3f, RZ ;  /* 0x0000003f00007810 */ /* 0x000fe20007ffe0ff */
[----:B------:R-:W-:Y:S01]  /*0070*/  CS2R R16, SRZ ;  /* 0x0000000000107805 */ /* 0x000fe2000001ff00 */
[----:B------:R-:W-:Y:S01]  /*0080*/  CS2R R18, SRZ ;  /* 0x0000000000127805 */ /* 0x000fe2000001ff00 */
[----:B------:R-:W-:Y:S01]  /*0090*/  CS2R R20, SRZ ;  /* 0x0000000000147805 */ /* 0x000fe2000001ff00 */
[----:B------:R-:W-:Y:S01]  /*00a0*/  SHF.R.S32.HI R3, RZ, 0x1f, R0 ;  /* 0x0000001fff037819 */ /* 0x000fe20000011400 */
[----:B------:R-:W-:Y:S01]  /*00b0*/  CS2R R22, SRZ ;  /* 0x0000000000167805 */ /* 0x000fe2000001ff00 */
[----:B------:R-:W-:Y:S01]  /*00c0*/  CS2R R24, SRZ ;  /* 0x0000000000187805 */ /* 0x000fe2000001ff00 */
[----:B------:R-:W-:Y:S01]  /*00d0*/  CS2R R26, SRZ ;  /* 0x00000000001a7805 */ /* 0x000fe2000001ff00 */
[----:B------:R-:W-:-:S04]  /*00e0*/  LEA.HI R3, R3, R0, RZ, 0x6 ;  /* 0x0000000003037211 */ /* 0x000fc800078f30ff */
[----:B------:R-:W-:Y:S02]  /*00f0*/  SHF.R.S32.HI R0, RZ, 0x6, R3 ;  /* 0x00000006ff007819 */ /* 0x000fe40000011403 */
[----:B------:R-:W1:Y:S03]  /*0100*/  S2R R3, SR_CTAID.X ;  /* 0x0000000000037919 */ /* 0x000e660000002500 */
[----:B------:R-:W-:-:S05]  /*0110*/  IMAD.SHL.U32 R0, R0, 0x8, RZ ;  /* 0x0000000800007824 */ /* 0x000fca00078e00ff */
[-C--:B------:R-:W-:Y:S02]  /*0120*/  IABS R7, R0.reuse ;  /* 0x0000000000077213 */ /* 0x080fe40000000000 */
[----:B------:R-:W-:Y:S02]  /*0130*/  IABS R10, R0 ;  /* 0x00000000000a7213 */ /* 0x000fe40000000000 */
[----:B------:R-:W2:Y:S01]  /*0140*/  I2F.RP R2, R7 ;  /* 0x0000000700027306 */ /* 0x000ea20000209400 */
[----:B-1----:R-:W-:-:S07]  /*0150*/  IABS R8, R3 ;  /* 0x0000000300087213 */ /* 0x002fce0000000000 */
[----:B--2---:R-:W1:Y:S02]  /*0160*/  MUFU.RCP R2, R2 ;  /* 0x0000000200027308 */ /* 0x004e640000001000 */
[----:B-1----:R-:W-:Y:S01]  /*0170*/  IADD3 R4, R2, 0xffffffe, RZ ;  /* 0x0ffffffe02047810 */ /* 0x002fe20007ffe0ff */
[----:B------:R-:W-:-:S05]  /*0180*/  IMAD.MOV R2, RZ, RZ, -R10 ;  /* 0x000000ffff027224 */ /* 0x000fca00078e0a0a */
[----:B------:R1:W2:Y:S02]  /*0190*/  F2I.FTZ.U32.TRUNC.NTZ R5, R4 ;  /* 0x0000000400057305 */ /* 0x0002a4000021f000 */
[----:B-1----:R-:W-:Y:S02]  /*01a0*/  IMAD.MOV.U32 R4, RZ, RZ, RZ ;  /* 0x000000ffff047224 */ /* 0x002fe400078e00ff */
[----:B--2---:R-:W-:-:S04]  /*01b0*/  IMAD.MOV R6, RZ, RZ, -R5 ;  /* 0x000000ffff067224 */ /* 0x004fc800078e0a05 */
[----:B------:R-:W-:Y:S02]  /*01c0*/  IMAD R9, R6, R7, RZ ;  /* 0x0000000706097224 */ /* 0x000fe400078e02ff */
[----:B------:R-:W-:Y:S02]  /*01d0*/  IMAD.MOV.U32 R6, RZ, RZ, R8 ;  /* 0x000000ffff067224 */ /* 0x000fe400078e0008 */
[----:B------:R-:W-:-:S06]  /*01e0*/  IMAD.HI.U32 R5, R5, R9, R4 ;  /* 0x0000000905057227 */ /* 0x000fcc00078e0004 */
[----:B------:R-:W-:-:S04]  /*01f0*/  IMAD.HI.U32 R5, R5, R6, RZ ;  /* 0x0000000605057227 */ /* 0x000fc800078e00ff */
[----:B------:R-:W-:-:S05]  /*0200*/  IMAD R2, R5, R2, R6 ;  /* 0x0000000205027224 */ /* 0x000fca00078e0206 */
[----:B------:R-:W-:-:S13]  /*0210*/  ISETP.GT.U32.AND P1, PT, R7, R2, PT ;  /* 0x000000020700720c */ /* 0x000fda0003f24070 */
[----:B------:R-:W-:Y:S01]  /*0220*/  @!P1 IMAD.IADD R2, R2, 0x1, -R7 ;  /* 0x0000000102029824 */ /* 0x000fe200078e0a07 */
[----:B------:R-:W-:Y:S02]  /*0230*/  @!P1 IADD3 R5, R5, 0x1, RZ ;  /* 0x0000000105059810 */ /* 0x000fe40007ffe0ff */
[----:B------:R-:W-:Y:S02]  /*0240*/  ISETP.NE.AND P1, PT, R0, RZ, PT ;  /* 0x000000ff0000720c */ /* 0x000fe40003f25270 */
[----:B------:R-:W-:Y:S02]  /*0250*/  ISETP.GE.U32.AND P0, PT, R2, R7, PT ;  /* 0x000000070200720c */ /* 0x000fe40003f06070 */
[----:B------:R-:W-:-:S04]  /*0260*/  LOP3.LUT R2, R3, R0, RZ, 0x3c, !PT ;  /* 0x0000000003027212 */ /* 0x000fc800078e3cff */
[----:B------:R-:W-:Y:S01]  /*0270*/  ISETP.GE.AND P2, PT, R2, RZ, PT ;  /* 0x000000ff0200720c */ /* 0x000fe20003f46270 */
[----:B------:R-:W-:-:S05]  /*0280*/  IMAD.MOV.U32 R2, RZ, RZ, c[0x0][0x178] ;  /* 0x00005e00ff027624 */ /* 0x000fca00078e00ff */
[----:B------:R-:W-:Y:S02]  /*0290*/  IADD3 R2, R2, 0x7f, RZ ;  /* 0x0000007f02027810 */ /* 0x000fe40007ffe0ff */
[----:B------:R-:W-:-:S05]  /*02a0*/  @P0 IADD3 R5, R5, 0x1, RZ ;  /* 0x0000000105050810 */ /* 0x000fca0007ffe0ff */
[----:B------:R-:W-:Y:S01]  /*02b0*/  IMAD.MOV.U32 R4, RZ, RZ, R5 ;  /* 0x000000ffff047224 */ /* 0x000fe200078e0005 */
[----:B------:R-:W-:-:S03]  /*02c0*/  SHF.R.S32.HI R5, RZ, 0x1f, R2 ;  /* 0x0000001fff057819 */ /* 0x000fc60000011402 */
[----:B------:R-:W-:Y:S01]  /*02d0*/  @!P2 IMAD.MOV R4, RZ, RZ, -R4 ;  /* 0x000000ffff04a224 */ /* 0x000fe200078e0a04 */
[----:B------:R-:W-:Y:S02]  /*02e0*/  @!P1 LOP3.LUT R4, RZ, R0, RZ, 0x33, !PT ;  /* 0x00000000ff049212 */ /* 0x000fe400078e33ff */
[----:B------:R-:W-:-:S03]  /*02f0*/  LEA.HI R5, R5, R2, RZ, 0x7 ;  /* 0x0000000205057211 */ /* 0x000fc600078f38ff */
[----:B------:R-:W-:Y:S02]  /*0300*/  IMAD.SHL.U32 R2, R4, 0x8, RZ ;  /* 0x0000000804027824 */ /* 0x000fe400078e00ff */
[----:B------:R-:W-:-:S03]  /*0310*/  IMAD.MOV R4, RZ, RZ, -R4 ;  /* 0x000000ffff047224 */ /* 0x000fc600078e0a04 */
[----:B------:R-:W-:Y:S01]  /*0320*/  LEA.HI.SX32 R5, R5, -R2, 0x19 ;  /* 0x8000000205057211 */ /* 0x000fe200078fcaff */
[----:B------:R-:W-:Y:S02]  /*0330*/  IMAD R9, R0, R4, R3 ;  /* 0x0000000400097224 */ /* 0x000fe400078e0203 */
[----:B------:R-:W-:Y:S01]  /*0340*/  IMAD.MOV.U32 R4, RZ, RZ, RZ ;  /* 0x000000ffff047224 */ /* 0x000fe200078e00ff */
[----:B------:R-:W-:-:S04]  /*0350*/  IMNMX R10, R5, 0x8, PT ;  /* 0x00000008050a7817 */ /* 0x000fc80003800200 */
[-C--:B------:R-:W-:Y:S02]  /*0360*/  IABS R8, R10.reuse ;  /* 0x0000000a00087213 */ /* 0x080fe40000000000 */
[----:B------:R-:W-:Y:S02]  /*0370*/  IABS R0, R10 ;  /* 0x0000000a00007213 */ /* 0x000fe40000000000 */
[----:B------:R-:W1:Y:S08]  /*0380*/  I2F.RP R6, R8 ;  /* 0x0000000800067306 */ /* 0x000e700000209400 */
[----:B-1----:R-:W1:Y:S02]  /*0390*/  MUFU.RCP R6, R6 ;  /* 0x0000000600067308 */ /* 0x002e640000001000 */
[----:B-1----:R-:W-:-:S06]  /*03a0*/  IADD3 R5, R6, 0xffffffe, RZ ;  /* 0x0ffffffe06057810 */ /* 0x002fcc0007ffe0ff */
[----:B------:R-:W1:Y:S02]  /*03b0*/  F2I.FTZ.U32.TRUNC.NTZ R5, R5 ;  /* 0x0000000500057305 */ /* 0x000e64000021f000 */
[----:B-1----:R-:W-:-:S04]  /*03c0*/  IMAD.MOV R7, RZ, RZ, -R5 ;  /* 0x000000ffff077224 */ /* 0x002fc800078e0a05 */
[----:B------:R-:W-:Y:S01]  /*03d0*/  IMAD.MOV.U32 R3, RZ, RZ, R7 ;  /* 0x000000ffff037224 */ /* 0x000fe200078e0007 */
[----:B------:R-:W-:-:S03]  /*03e0*/  IABS R7, R9 ;  /* 0x0000000900077213 */ /* 0x000fc60000000000 */
[----:B------:R-:W-:-:S04]  /*03f0*/  IMAD R3, R3, R8, RZ ;  /* 0x0000000803037224 */ /* 0x000fc800078e02ff */
[----:B------:R-:W-:-:S04]  /*0400*/  IMAD.HI.U32 R4, R5, R3, R4 ;  /* 0x0000000305047227 */ /* 0x000fc800078e0004 */
[----:B------:R-:W-:Y:S02]  /*0410*/  IMAD.MOV R3, RZ, RZ, -R0 ;  /* 0x000000ffff037224 */ /* 0x000fe400078e0a00 */
[----:B------:R-:W-:-:S04]  /*0420*/  IMAD.HI.U32 R0, R4, R7, RZ ;  /* 0x0000000704007227 */ /* 0x000fc800078e00ff */
[----:B------:R-:W-:Y:S01]  /*0430*/  IMAD R3, R0, R3, R7 ;  /* 0x0000000300037224 */ /* 0x000fe200078e0207 */
[----:B------:R-:W-:Y:S01]  /*0440*/  ULDC.64 UR4, c[0x0][0x118] ;  /* 0x0000460000047ab9 */ /* 0x000fe20000000a00 */
[----:B------:R-:W-:-:S03]  /*0450*/  CS2R R6, SRZ ;  /* 0x0000000000067805 */ /* 0x000fc6000001ff00 */
        /* <DEDUP_REMOVED lines=9> */
[----:B------:R-:W-:Y:S02]  /*04f0*/  @P0 IADD3 R0, R0, 0x1, RZ ;  /* 0x0000000100000810 */ /* 0x000fe40007ffe0ff */
[----:B------:R-:W-:-:S03]  /*0500*/  ISETP.GE.AND P0, PT, R3, 0x100, PT ;  /* 0x000001000300780c */ /* 0x000fc60003f06270 */
[----:B------:R-:W-:Y:S01]  /*0510*/  @!P2 IMAD.MOV R0, RZ, RZ, -R0 ;  /* 0x000000ffff00a224 */ /* 0x000fe200078e0a00 */
[----:B------:R-:W-:-:S05]  /*0520*/  @!P1 LOP3.LUT R0, RZ, R10, RZ, 0x33, !PT ;  /* 0x0000000aff009212 */ /* 0x000fca00078e33ff */
[----:B------:R-:W-:-:S04]  /*0530*/  IMAD.MOV R5, RZ, RZ, -R0 ;  /* 0x000000ffff057224 */ /* 0x000fc800078e0a00 */
[----:B------:R-:W-:Y:S02]  /*0540*/  IMAD R5, R10, R5, R9 ;  /* 0x000000050a057224 */ /* 0x000fe400078e0209 */
[----:B------:R-:W-:Y:S01]  /*0550*/  CS2R R8, SRZ ;  /* 0x0000000000087805 */ /* 0x000fe2000001ff00 */
[----:B------:R-:W-:Y:S01]  /*0560*/  CS2R R10, SRZ ;  /* 0x00000000000a7805 */ /* 0x000fe2000001ff00 */
[----:B------:R-:W-:Y:S02]  /*0570*/  IMAD.IADD R2, R2, 0x1, R5 ;  /* 0x0000000102027824 */ /* 0x000fe400078e0205 */
[----:B------:R-:W-:-:S03]  /*0580*/  CS2R R4, SRZ ;  /* 0x0000000000047805 */ /* 0x000fc6000001ff00 */
[----:B------:R1:W-:Y:S04]  /*0590*/  STL [R1+0x11e8], R2 ;  /* 0x0011e80201007387 */ /* 0x0003e80000100800 */
[----:B------:R-:W-:Y:S04]  /*05a0*/  STL [R1+0x10], RZ ;  /* 0x000010ff01007387 */ /* 0x000fe80000100800 */
[----:B------:R-:W-:Y:S01]  /*05b0*/  STL [R1+0x14], RZ ;  /* 0x000014ff01007387 */ /* 0x000fe20000100800 */
[----:B-1----:R-:W-:-:S03]  /*05c0*/  IMAD.SHL.U32 R2, R0, 0x40, RZ ;  /* 0x0000004000027824 */ /* 0x002fc600078e00ff */
[----:B------:R-:W-:Y:S02]  /*05d0*/  STL [R1+0x18], RZ ;  /* 0x000018ff01007387 */ /* 0x000fe40000100800 */
[C---:B------:R-:W-:Y:S02]  /*05e0*/  IADD3 R3, R2.reuse, 0x2, RZ ;  /* 0x0000000202037810 */ /* 0x040fe40007ffe0ff */
[----:B------:R-:W-:Y:S01]  /*05f0*/  STL [R1+0x1c], RZ ;  /* 0x00001cff01007387 */ /* 0x000fe20000100800 */
[C---:B------:R-:W-:Y:S02]  /*0600*/  IADD3 R0, R2.reuse, 0x3, RZ ;  /* 0x0000000302007810 */ /* 0x040fe40007ffe0ff */
[----:B------:R-:W-:Y:S01]  /*0610*/  IADD3 R29, R2, 0x2e, RZ ;  /* 0x0000002e021d7810 */ /* 0x000fe20007ffe0ff */
[----:B------:R-:W-:Y:S04]  /*0620*/  STL [R1], RZ ;  /* 0x000000ff01007387 */ /* 0x000fe80000100800 */
[----:B------:R-:W-:Y:S04]  /*0630*/  STL [R1+0x4], RZ ;  /* 0x000004ff01007387 */ /* 0x000fe80000100800 */
[----:B------:R-:W-:Y:S04]  /*0640*/  STL [R1+0x8], RZ ;  /* 0x000008ff01007387 */ /* 0x000fe80000100800 */
[----:B------:R-:W-:Y:S04]  /*0650*/  STL [R1+0xc], RZ ;  /* 0x00000cff01007387 */ /* 0x000fe80000100800 */
[----:B------:R0:W-:Y:S04]  /*0660*/  STL [R1+0x11e4], R4 ;  /* 0x0011e40401007387 */ /* 0x0001e80000100800 */
[----:B------:R1:W-:Y:S04]  /*0670*/  STL [R1+0x11ec], R5 ;  /* 0x0011ec0501007387 */ /* 0x0003e80000100800 */
[----:B------:R-:W-:Y:S01]  /*0680*/  STL [R1+0x4c0], R2 ;  /* 0x0004c00201007387 */ /* 0x000fe20000100800 */
[----:B0-----:R-:W-:-:S02]  /*0690*/  LOP3.LUT R4, R28, 0x7f, RZ, 0xc0, !PT ;  /* 0x0000007f1c047812 */ /* 0x001fc400078ec0ff */
[C---:B------:R-:W-:Y:S02]  /*06a0*/  IADD3 R28, R2.reuse, 0x1f, RZ ;  /* 0x0000001f021c7810 */ /* 0x040fe40007ffe0ff */
[----:B-1----:R-:W-:-:S05]  /*06b0*/  IADD3 R5, R2, 0x1, RZ ;  /* 0x0000000102057810 */ /* 0x002fca0007ffe0ff */
[----:B------:R0:W-:Y:S04]  /*06c0*/  STL [R1+0x10f4], R5 ;  /* 0x0010f40501007387 */ /* 0x0001e80000100800 */
[----:B------:R1:W-:Y:S04]  /*06d0*/  STL [R1+0x10f0], R3 ;  /* 0x0010f00301007387 */ /* 0x0003e80000100800 */
[----:B------:R2:W-:Y:S01]  /*06e0*/  STL [R1+0x10ec], R0 ;  /* 0x0010ec0001007387 */ /* 0x0005e20000100800 */
[C---:B0-----:R-:W-:Y:S02]  /*06f0*/  IADD3 R5, R2.reuse, 0x4, RZ ;  /* 0x0000000402057810 */ /* 0x041fe40007ffe0ff */
[----:B-1----:R-:W-:-:S03]  /*0700*/  IADD3 R3, R2, 0x5, RZ ;  /* 0x0000000502037810 */ /* 0x002fc60007ffe0ff */
[----:B------:R0:W-:Y:S01]  /*0710*/  STL [R1+0x10e8], R5 ;  /* 0x0010e80501007387 */ /* 0x0001e20000100800 */
[----:B--2---:R-:W-:-:S03]  /*0720*/  IADD3 R0, R2, 0x6, RZ ;  /* 0x0000000602007810 */ /* 0x004fc60007ffe0ff */
        /* <DEDUP_REMOVED lines=54> */
[----:B------:R-:W-:Y:S04]  /*0a90*/  STL [R1+0x1164], R28 ;  /* 0x0011641c01007387 */ /* 0x000fe80000100800 */
[----:B------:R1:W-:Y:S01]  /*0aa0*/  STL [R1+0x1170], R3 ;  /* 0x0011700301007387 */ /* 0x0003e20000100800 */
[----:B0-----:R-:W-:-:S03]  /*0ab0*/  IADD3 R5, R2, 0x25, RZ ;  /* 0x0000002502057810 */ /* 0x001fc60007ffe0ff */
[----:B------:R0:W-:Y:S01]  /*0ac0*/  STL [R1+0x116c], R0 ;  /* 0x00116c0001007387 */ /* 0x0001e20000100800 */
[C---:B-1----:R-:W-:Y:S02]  /*0ad0*/  IADD3 R3, R2.reuse, 0x23, RZ ;  /* 0x0000002302037810 */ /* 0x042fe40007ffe0ff */
[----:B0-----:R-:W-:-:S03]  /*0ae0*/  IADD3 R0, R2, 0x24, RZ ;  /* 0x0000002402007810 */ /* 0x001fc60007ffe0ff */
        /* <DEDUP_REMOVED lines=21> */
[----:B0-----:R-:W-:-:S03]  /*0c40*/  IADD3 R3, R2, 0x30, RZ ;  /* 0x0000003002037810 */ /* 0x001fc60007ffe0ff */
[----:B------:R-:W-:Y:S01]  /*0c50*/  STL [R1+0x11a0], R29 ;  /* 0x0011a01d01007387 */ /* 0x000fe20000100800 */
[----:B-1----:R-:W-:-:S03]  /*0c60*/  IADD3 R0, R2, 0x31, RZ ;  /* 0x0000003102007810 */ /* 0x002fc60007ffe0ff */
[----:B------:R0:W-:Y:S01]  /*0c70*/  STL [R1+0x11a8], R3 ;  /* 0x0011a80301007387 */ /* 0x0001e20000100800 */
[----:B--2---:R-:W-:-:S03]  /*0c80*/  IADD3 R5, R2, 0x34, RZ ;  /* 0x0000003402057810 */ /* 0x004fc60007ffe0ff */
[----:B------:R1:W-:Y:S01]  /*0c90*/  STL [R1+0x11b4], R0 ;  /* 0x0011b40001007387 */ /* 0x0003e20000100800 */
[C---:B0-----:R-:W-:Y:S02]  /*0ca0*/  IADD3 R3, R2.reuse, 0x32, RZ ;  /* 0x0000003202037810 */ /* 0x041fe40007ffe0ff */
[----:B-1----:R-:W-:-:S05]  /*0cb0*/  IADD3 R0, R2, 0x33, RZ ;  /* 0x0000003302007810 */ /* 0x002fca0007ffe0ff */
[----:B------:R0:W-:Y:S04]  /*0cc0*/  STL [R1+0x11b8], R0 ;  /* 0x0011b80001007387 */ /* 0x0001e80000100800 */
[----:B------:R-:W-:Y:S04]  /*0cd0*/  STL [R1+0x11b0], R3 ;  /* 0x0011b00301007387 */ /* 0x000fe80000100800 */
[----:B------:R1:W-:Y:S01]  /*0ce0*/  STL [R1+0x11bc], R5 ;  /* 0x0011bc0501007387 */ /* 0x0003e20000100800 */
[----:B0-----:R-:W-:-:S05]  /*0cf0*/  IADD3 R0, R2, 0x35, RZ ;  /* 0x0000003502007810 */ /* 0x001fca0007ffe0ff */
[----:B------:R0:W-:Y:S01]  /*0d00*/  STL [R1+0x11c4], R0 ;  /* 0x0011c40001007387 */ /* 0x0001e20000100800 */
[----:B-1----:R-:W-:-:S05]  /*0d10*/  IADD3 R5, R2, 0x36, RZ ;  /* 0x0000003602057810 */ /* 0x002fca0007ffe0ff */
        /* <DEDUP_REMOVED lines=9> */
[C---:B0-----:R-:W-:Y:S02]  /*0db0*/  IADD3 R0, R2.reuse, 0x3b, RZ ;  /* 0x0000003b02007810 */ /* 0x041fe40007ffe0ff */
[----:B-1----:R-:W-:-:S05]  /*0dc0*/  IADD3 R5, R2, 0x3c, RZ ;  /* 0x0000003c02057810 */ /* 0x002fca0007ffe0ff */
[----:B------:R0:W-:Y:S02]  /*0dd0*/  STL [R1+0x11cc], R5 ;  /* 0x0011cc0501007387 */ /* 0x0001e40000100800 */
[----:B0-----:R-:W-:-:S05]  /*0de0*/  IADD3 R5, R2, 0x3d, RZ ;  /* 0x0000003d02057810 */ /* 0x001fca0007ffe0ff */
[----:B------:R0:W-:Y:S02]  /*0df0*/  STL [R1+0x11c0], R5 ;  /* 0x0011c00501007387 */ /* 0x0001e40000100800 */
[C---:B0-----:R-:W-:Y:S02]  /*0e00*/  IADD3 R5, R2.reuse, 0x3e, RZ ;  /* 0x0000003e02057810 */ /* 0x041fe40007ffe0ff */
[----:B------:R-:W-:-:S03]  /*0e10*/  IADD3 R2, R2, 0x3f, RZ ;  /* 0x0000003f02027810 */ /* 0x000fc60007ffe0ff */
[----:B------:R0:W-:Y:S04]  /*0e20*/  STL [R1+0x1174], R5 ;  /* 0x0011740501007387 */ /* 0x0001e80000100800 */
[----:B0-----:R0:W5:Y:S04]  /*0e30*/  LDL.LU R5, [R1+0x11ec] ;  /* 0x0011ec0001057983 */ /* 0x0011680000300800 */
[----:B------:R-:W-:Y:S04]  /*0e40*/  STL [R1+0x11d8], R0 ;  /* 0x0011d80001007387 */ /* 0x000fe80000100800 */
[----:B------:R1:W-:Y:S04]  /*0e50*/  STL [R1+0x1168], R2 ;  /* 0x0011680201007387 */ /* 0x0003e80000100800 */
[----:B-1----:R-:W2:Y:S02]  /*0e60*/  LDL.LU R2, [R1+0x11e8] ;  /* 0x0011e80001027983 */ /* 0x002ea40000300800 */
[----:B--2---:R-:W-:-:S02]  /*0e70*/  IMAD R2, R2, 0x80, R4 ;  /* 0x0000008002027824 */ /* 0x004fc400078e0204 */
[----:B------:R0:W5:Y:S04]  /*0e80*/  LDL.LU R4, [R1+0x11e4] ;  /* 0x0011e40001047983 */ /* 0x0001680000300800 */
[----:B------:R0:W-:Y:S01]  /*0e90*/  STL [R1+0x10e4], R2 ;  /* 0x0010e40201007387 */ /* 0x0001e20000100800 */
[----:B------:R-:W-:Y:S05]  /*0ea0*/  @!P0 BRA `(.L_x_0) ;  /* 0x0003b3e000008947 */ /* 0x000fea0003800000 */
[----:B------:R-:W2:Y:S04]  /*0eb0*/  LDL R26, [R1+0x11b8] ;  /* 0x0011b800011a7983 */ /* 0x000ea80000100800 */
[----:B0-----:R-:W3:Y:S04]  /*0ec0*/  LDL R2, [R1+0x11bc] ;  /* 0x0011bc0001027983 */ /* 0x001ee80000100800 */
[----:B------:R-:W4:Y:S04]  /*0ed0*/  LDL R20, [R1+0x11cc] ;  /* 0x0011cc0001147983 */ /* 0x000f280000100800 */
[----:B------:R-:W4:Y:S01]  /*0ee0*/  LDL R27, [R1+0x11d4] ;  /* 0x0011d400011b7983 */ /* 0x000f220000100800 */
[----:B------:R-:W-:Y:S01]  /*0ef0*/  IMAD.MOV.U32 R11, RZ, RZ, R0 ;  /* 0x000000ffff0b7224 */ /* 0x000fe200078e0000 */
[----:B------:R-:W-:-:S02]  /*0f00*/  IABS R0, c[0x0][0x178] ;  /* 0x00005e0000007a13 */ /* 0x000fc40000000000 */
[----:B------:R-:W4:Y:S03]  /*0f10*/  LDL R6, [R1+0x1168] ;  /* 0x0011680001067983 */ /* 0x000f260000100800 */
[----:B------:R-:W-:Y:S01]  /*0f20*/  IMAD.MOV.U32 R9, RZ, RZ, R0 ;  /* 0x000000ffff097224 */ /* 0x000fe200078e0000 */
[----:B------:R-:W4:Y:S03]  /*0f30*/  LDL R16, [R1+0x11c8] ;  /* 0x0011c80001107983 */ /* 0x000f260000100800 */
[----:B------:R-:W0:Y:S01]  /*0f40*/  I2F.RP R0, R9 ;  /* 0x0000000900007306 */ /* 0x000e220000209400 */
[----:B------:R-:W1:Y:S04]  /*0f50*/  S2R R7, SR_TID.X ;  /* 0x0000000000077919 */ /* 0x000e680000002100 */
[----:B------:R-:W4:Y:S04]  /*0f60*/  LDL R17, [R1+0x11c4] ;  /* 0x0011c40001117983 */ /* 0x000f280000100800 */
[----:B------:R-:W4:Y:S04]  /*0f70*/  LDL R21, [R1+0x11b4] ;  /* 0x0011b40001157983 */ /* 0x000f280000100800 */
[----:B------:R-:W4:Y:S01]  /*0f80*/  LDL R24, [R1+0x1198] ;  /* 0x0011980001187983 */ /* 0x000f220000100800 */
[----:B0-----:R-:W0:Y:S03]  /*0f90*/  MUFU.RCP R0, R0 ;  /* 0x0000000000007308 */ /* 0x001e260000001000 */
[----:B------:R-:W4:Y:S04]  /*0fa0*/  LDL R12, [R1+0x11e0] ;  /* 0x0011e000010c7983 */ /* 0x000f280000100800 */
[----:B------:R-:W4:Y:S04]  /*0fb0*/  LDL R22, [R1+0x11a8] ;  /* 0x0011a80001167983 */ /* 0x000f280000100800 */
[----:B------:R-:W4:Y:S04]  /*0fc0*/  LDL R23, [R1+0x11a4] ;  /* 0x0011a40001177983 */ /* 0x000f280000100800 */
[----:B------:R-:W4:Y:S01]  /*0fd0*/  LDL R13, [R1+0x11dc] ;  /* 0x0011dc00010d7983 */ /* 0x000f220000100800 */
[----:B0-----:R-:W-:-:S03]  /*0fe0*/  IADD3 R0, R0, 0xffffffe, RZ ;  /* 0x0ffffffe00007810 */ /* 0x001fc60007ffe0ff */
[----:B------:R-:W4:Y:S01]  /*0ff0*/  LDL R25, [R1+0x11ac] ;  /* 0x0011ac0001197983 */ /* 0x000f220000100800 */
[----:B-1---5:R-:W-:-:S03]  /*1000*/  SHF.R.U32.HI R4, RZ, 0x1, R7 ;  /* 0x00000001ff047819 */ /* 0x022fc60000011607 */
[----:B------:R-:W4:Y:S04]  /*1010*/  LDL R15, [R1+0x11d0] ;  /* 0x0011d000010f7983 */ /* 0x000f280000100800 */
[----:B------:R-:W4:Y:S01]  /*1020*/  LDL R8, [R1+0x11c0] ;  /* 0x0011c00001087983 */ /* 0x000f220000100800 */
[----:B--2---:R-:W-:Y:S02]  /*1030*/  IMAD.MOV.U32 R19, RZ, RZ, R26 ;  /* 0x000000ffff137224 */ /* 0x004fe400078e001a */
[----:B------:R-:W-:Y:S01]  /*1040*/  IMAD.MOV.U32 R26, RZ, RZ, R29 ;  /* 0x000000ffff1a7224 */ /* 0x000fe200078e001d */
[----:B------:R-:W-:Y:S01]  /*1050*/  IABS R29, c[0x0][0x17c] ;  /* 0x00005f00001d7a13 */ /* 0x000fe20000000000 */
[----:B---3--:R-:W-:-:S03]  /*1060*/  IMAD.MOV.U32 R18, RZ, RZ, R2 ;  /* 0x000000ffff127224 */ /* 0x008fc600078e0002 */
[----:B------:R-:W0:Y:S08]  /*1070*/  I2F.RP R2, R29 ;  /* 0x0000001d00027306 */ /* 0x000e300000209400 */
[----:B0-----:R-:W0:Y:S01]  /*1080*/  MUFU.RCP R2, R2 ;  /* 0x0000000200027308 */ /* 0x001e220000001000 */
[----:B----4-:R-:W-:Y:S02]  /*1090*/  IMAD.MOV.U32 R10, RZ, RZ, R20 ;  /* 0x000000ffff0a7224 */ /* 0x010fe400078e0014 */
[----:B------:R-:W-:Y:S01]  /*10a0*/  IMAD.MOV.U32 R20, RZ, RZ, R3 ;  /* 0x000000ffff147224 */ /* 0x000fe200078e0003 */
[----:B0-----:R-:W-:-:S04]  /*10b0*/  IADD3 R2, R2, 0xffffffe, RZ ;  /* 0x0ffffffe02027810 */ /* 0x001fc80007ffe0ff */
[----:B------:R-:W0:Y:S01]  /*10c0*/  F2I.FTZ.U32.TRUNC.NTZ R5, R2 ;  /* 0x0000000200057305 */ /* 0x000e22000021f000 */
[----:B------:R-:W-:-:S07]  /*10d0*/  IMAD.MOV.U32 R14, RZ, RZ, R27 ;  /* 0x000000ffff0e7224 */ /* 0x000fce00078e001b */
[----:B------:R1:W2:Y:S02]  /*10e0*/  F2I.FTZ.U32.TRUNC.NTZ R3, R0 ;  /* 0x0000000000037305 */ /* 0x0002a4000021f000 */
[----:B-1----:R-:W-:Y:S02]  /*10f0*/  IMAD.SHL.U32 R0, R7, 0x2, RZ ;  /* 0x0000000207007824 */ /* 0x002fe400078e00ff */
[----:B0-----:R-:W-:-:S03]  /*1100*/  IMAD.MOV R27, RZ, RZ, -R5 ;  /* 0x000000ffff1b7224 */ /* 0x001fc600078e0a05 */
[----:B------:R-:W-:Y:S01]  /*1110*/  LOP3.LUT R2, R0, 0x10, RZ, 0xc0, !PT ;  /* 0x0000001000027812 */ /* 0x000fe200078ec0ff */
[----:B------:R-:W-:-:S03]  /*1120*/  IMAD R27, R27, R29, RZ ;  /* 0x0000001d1b1b7224 */ /* 0x000fc600078e02ff */
[----:B------:R-:W-:Y:S01]  /*1130*/  LOP3.LUT R2, R2, 0x20, R4, 0xf8, !PT ;  /* 0x0000002002027812 */ /* 0x000fe200078ef804 */
[----:B------:R-:W-:-:S04]  /*1140*/  IMAD.MOV.U32 R4, RZ, RZ, RZ ;  /* 0x000000ffff047224 */ /* 0x000fc800078e00ff */
[----:B------:R0:W-:Y:S01]  /*1150*/  STL [R1+0xa4], R2 ;  /* 0x0000a40201007387 */ /* 0x0001e20000100800 */
[----:B------:R-:W-:-:S03]  /*1160*/  IMAD.HI.U32 R27, R5, R27, R4 ;  /* 0x0000001b051b7227 */ /* 0x000fc600078e0004 */
[----:B------:R-:W3:Y:S01]  /*1170*/  LDL R5, [R1+0x1174] ;  /* 0x0011740001057983 */ /* 0x000ee20000100800 */
[----:B------:R-:W-:Y:S02]  /*1180*/  LOP3.LUT R7, R7, 0x7, RZ, 0xc0, !PT ;  /* 0x0000000707077812 */ /* 0x000fe400078ec0ff */
[----:B0-----:R-:W-:-:S03]  /*1190*/  IABS R2, R6 ;  /* 0x0000000600027213 */ /* 0x001fc60000000000 */
[----:B------:R-:W-:Y:S02]  /*11a0*/  IMAD R7, R7, 0x210, RZ ;  /* 0x0000021007077824 */ /* 0x000fe400078e02ff */
[----:B------:R-:W-:Y:S02]  /*11b0*/  IMAD.MOV.U32 R4, RZ, RZ, R2 ;  /* 0x000000ffff047224 */ /* 0x000fe400078e0002 */
[----:B--2---:R-:W-:Y:S01]  /*11c0*/  IMAD.MOV R6, RZ, RZ, -R3 ;  /* 0x000000ffff067224 */ /* 0x004fe200078e0a03 */
[----:B------:R-:W-:-:S03]  /*11d0*/  LOP3.LUT R7, R7, 0x30, R0, 0x78, !PT ;  /* 0x0000003007077812 */ /* 0x000fc600078e7800 */
[----:B------:R-:W-:Y:S02]  /*11e0*/  IMAD R6, R6, R9, RZ ;  /* 0x0000000906067224 */ /* 0x000fe400078e02ff */
[----:B------:R0:W-:Y:S02]  /*11f0*/  STL [R1+0xa8], R7 ;  /* 0x0000a80701007387 */ /* 0x0001e40000100800 */
[----:B0-----:R-:W-:Y:S02]  /*1200*/  IABS R7, R10 ;  /* 0x0000000a00077213 */ /* 0x001fe40000000000 */
[----:B---3--:R-:W-:Y:S02]  /*1210*/  IABS R2, R5 ;  /* 0x0000000500027213 */ /* 0x008fe40000000000 */
[----:B------:R-:W-:Y:S01]  /*1220*/  IABS R5, R8 ;  /* 0x0000000800057213 */ /* 0x000fe20000000000 */
[----:B------:R-:W-:-:S04]  /*1230*/  IMAD.HI.U32 R8, R27, R4, RZ ;  /* 0x000000041b087227 */ /* 0x000fc800078e00ff */
[----:B------:R-:W-:Y:S02]  /*1240*/  IMAD.MOV.U32 R0, RZ, RZ, R2 ;  /* 0x000000ffff007224 */ /* 0x000fe400078e0002 */
[----:B------:R-:W-:Y:S02]  /*1250*/  IMAD.MOV.U32 R2, RZ, RZ, RZ ;  /* 0x000000ffff027224 */ /* 0x000fe400078e00ff */
[----:B------:R-:W-:Y:S02]  /*1260*/  IMAD.MOV R8, RZ, RZ, -R8 ;  /* 0x000000ffff087224 */ /* 0x000fe400078e0a08 */
[----:B------:R-:W-:-:S04]  /*1270*/  IMAD.HI.U32 R2, R3, R6, R2 ;  /* 0x0000000603027227 */ /* 0x000fc800078e0002 */
[----:B------:R-:W-:-:S04]  /*1280*/  IMAD.HI.U32 R6, R27, R0, RZ ;  /* 0x000000001b067227 */ /* 0x000fc800078e00ff */
[----:B------:R-:W-:Y:S01]  /*1290*/  IMAD R3, R29, R8, R4 ;  /* 0x000000081d037224 */ /* 0x000fe200078e0204 */
[----:B------:R0:W-:Y:S01]  /*12a0*/  STL [R1+0xa0], R2 ;  /* 0x0000a00201007387 */ /* 0x0001e20000100800 */
[----:B------:R-:W-:-:S03]  /*12b0*/  IMAD.MOV R6, RZ, RZ, -R6 ;  /* 0x000000ffff067224 */ /* 0x000fc600078e0a06 */
[----:B------:R1:W-:Y:S01]  /*12c0*/  STL [R1+0x7c], R3 ;  /* 0x00007c0301007387 */ /* 0x0003e20000100800 */
[----:B------:R-:W-:Y:S01]  /*12d0*/  IMAD R6, R29, R6, R0 ;  /* 0x000000061d067224 */ /* 0x000fe200078e0200 */
[----:B------:R-:W-:Y:S01]  /*12e0*/  IABS R4, R11 ;  /* 0x0000000b00047213 */ /* 0x000fe20000000000 */
[----:B0-----:R-:W-:Y:S01]  /*12f0*/  IMAD.HI.U32 R2, R27, R5, RZ ;  /* 0x000000051b027227 */ /* 0x001fe200078e00ff */
[----:B-1----:R-:W-:-:S03]  /*1300*/  IABS R3, R12 ;  /* 0x0000000c00037213 */ /* 0x002fc60000000000 */
[----:B------:R-:W-:Y:S01]  /*1310*/  IMAD.MOV R2, RZ, RZ, -R2 ;  /* 0x000000ffff027224 */ /* 0x000fe200078e0a02 */
[----:B------:R0:W-:Y:S01]  /*1320*/  STL [R1+0x78], R6 ;  /* 0x0000780601007387 */ /* 0x0001e20000100800 */
[----:B------:R-:W-:-:S04]  /*1330*/  IMAD.HI.U32 R8, R27, R7, RZ ;  /* 0x000000071b087227 */ /* 0x000fc800078e00ff */
[----:B------:R-:W-:Y:S02]  /*1340*/  IMAD.MOV.U32 R0, RZ, RZ, R3 ;  /* 0x000000ffff007224 */ /* 0x000fe400078e0003 */
[----:B------:R-:W-:Y:S02]  /*1350*/  IMAD R2, R29, R2, R5 ;  /* 0x000000021d027224 */ /* 0x000fe400078e0205 */
[----:B0-----:R-:W-:Y:S01]  /*1360*/  IMAD.HI.U32 R6, R27, R4, RZ ;  /* 0x000000041b067227 */ /* 0x001fe200078e00ff */
[----:B------:R-:W-:-:S03]  /*1370*/  IABS R5, R13 ;  /* 0x0000000d00057213 */ /* 0x000fc60000000000 */
[----:B------:R-:W-:Y:S01]  /*1380*/  IMAD.HI.U32 R3, R27, R0, RZ ;  /* 0x000000001b037227 */ /* 0x000fe200078e00ff */
[----:B------:R0:W-:Y:S03]  /*1390*/  STL [R1+0x74], R2 ;  /* 0x0000740201007387 */ /* 0x0001e60000100800 */
[----:B------:R-:W-:Y:S02]  /*13a0*/  IMAD.MOV R8, RZ, RZ, -R8 ;  /* 0x000000ffff087224 */ /* 0x000fe400078e0a08 */
[----:B------:R-:W-:Y:S02]  /*13b0*/  IMAD.MOV R6, RZ, RZ, -R6 ;  /* 0x000000ffff067224 */ /* 0x000fe400078e0a06 */
[----:B------:R-:W-:Y:S02]  /*13c0*/  IMAD.MOV R3, RZ, RZ, -R3 ;  /* 0x000000ffff037224 */ /* 0x000fe400078e0a03 */
[C---:B------:R-:W-:Y:S01]  /*13d0*/  IMAD R7, R29.reuse, R8, R7 ;  /* 0x000000081d077224 */ /* 0x040fe200078e0207 */
[----:B0-----:R-:W-:Y:S01]  /*13e0*/  IABS R2, R14 ;  /* 0x0000000e00027213 */ /* 0x001fe20000000000 */
[----:B------:R-:W-:-:S02]  /*13f0*/  IMAD R4, R29, R6, R4 ;  /* 0x000000061d047224 */ /* 0x000fc400078e0204 */
[----:B------:R-:W-:Y:S01]  /*1400*/  IMAD.HI.U32 R6, R27, R5, RZ ;  /* 0x000000051b067227 */ /* 0x000fe200078e00ff */
[----:B------:R0:W-:Y:S03]  /*1410*/  STL [R1+0x70], R7 ;  /* 0x0000700701007387 */ /* 0x0001e60000100800 */
[----:B------:R-:W-:Y:S02]  /*1420*/  IMAD R0, R29, R3, R0 ;  /* 0x000000031d007224 */ /* 0x000fe400078e0200 */
[----:B------:R-:W-:Y:S01]  /*1430*/  IMAD.HI.U32 R3, R27, R2, RZ ;  /* 0x000000021b037227 */ /* 0x000fe200078e00ff */
[----:B------:R1:W-:Y:S03]  /*1440*/  STL [R1+0x6c], R4 ;  /* 0x00006c0401007387 */ /* 0x0003e60000100800 */
[----:B------:R-:W-:Y:S01]  /*1450*/  IMAD.MOV R6, RZ, RZ, -R6 ;  /* 0x000000ffff067224 */ /* 0x000fe200078e0a06 */
[----:B0-----:R-:W-:Y:S01]  /*1460*/  IABS R7, R15 ;  /* 0x0000000f00077213 */ /* 0x001fe20000000000 */
[----:B------:R0:W-:Y:S01]  /*1470*/  STL [R1+0x68], R0 ;  /* 0x0000680001007387 */ /* 0x0001e20000100800 */
[----:B------:R-:W-:Y:S01]  /*1480*/  IMAD.MOV R3, RZ, RZ, -R3 ;  /* 0x000000ffff037224 */ /* 0x000fe200078e0a03 */
[----:B-1----:R-:W-:Y:S01]  /*1490*/  IABS R4, R16 ;  /* 0x0000001000047213 */ /* 0x002fe20000000000 */
[----:B------:R-:W-:Y:S01]  /*14a0*/  IMAD R5, R29, R6, R5 ;  /* 0x000000061d057224 */ /* 0x000fe200078e0205 */
[----:B0-----:R-:W-:Y:S01]  /*14b0*/  IABS R0, R17 ;  /* 0x0000001100007213 */ /* 0x001fe20000000000 */
[----:B------:R-:W-:-:S03]  /*14c0*/  IMAD.HI.U32 R8, R27, R7, RZ ;  /* 0x000000071b087227 */ /* 0x000fc600078e00ff */
[----:B------:R0:W-:Y:S01]  /*14d0*/  STL [R1+0x64], R5 ;  /* 0x0000640501007387 */ /* 0x0001e20000100800 */
[----:B------:R-:W-:Y:S02]  /*14e0*/  IMAD R2, R29, R3, R2 ;  /* 0x000000031d027224 */ /* 0x000fe400078e0202 */
[----:B------:R-:W-:-:S04]  /*14f0*/  IMAD.HI.U32 R6, R27, R4, RZ ;  /* 0x000000041b067227 */ /* 0x000fc800078e00ff */
[----:B------:R-:W-:Y:S01]  /*1500*/  IMAD.HI.U32 R3, R27, R0, RZ ;  /* 0x000000001b037227 */ /* 0x000fe200078e00ff */
[----:B0-----:R-:W-:Y:S01]  /*1510*/  IABS R5, R18 ;  /* 0x0000001200057213 */ /* 0x001fe20000000000 */
[----:B------:R0:W-:Y:S02]  /*1520*/  STL [R1+0x60], R2 ;  /* 0x0000600201007387 */ /* 0x0001e40000100800 */
        /* <DEDUP_REMOVED lines=9> */
[----:B------:R-:W-:-:S04]  /*15c0*/  IMAD.HI.U32 R3, R27, R2, RZ ;  /* 0x000000021b037227 */ /* 0x000fc800078e00ff */
[----:B------:R-:W-:Y:S01]  /*15d0*/  IMAD.MOV R6, RZ, RZ, -R6 ;  /* 0x000000ffff067224 */ /* 0x000fe200078e0a06 */
[----:B0-----:R-:W-:Y:S01]  /*15e0*/  IABS R7, R20 ;  /* 0x0000001400077213 */ /* 0x001fe20000000000 */
[----:B------:R-:W-:Y:S01]  /*15f0*/  IMAD.MOV R3, RZ, RZ, -R3 ;  /* 0x000000ffff037224 */ /* 0x000fe200078e0a03 */
[----:B------:R0:W-:Y:S01]  /*1600*/  STL [R1+0x58], R4 ;  /* 0x0000580401007387 */ /* 0x0001e20000100800 */
[----:B------:R-:W-:Y:S02]  /*1610*/  IMAD R5, R29, R6, R5 ;  /* 0x000000061d057224 */ /* 0x000fe400078e0205 */
[----:B------:R-:W-:Y:S01]  /*1620*/  IMAD.HI.U32 R8, R27, R7, RZ ;  /* 0x000000071b087227 */ /* 0x000fe200078e00ff */
[----:B------:R1:W-:Y:S03]  /*1630*/  STL [R1+0x54], R0 ;  /* 0x0000540001007387 */ /* 0x0003e60000100800 */
[----:B------:R-:W-:Y:S01]  /*1640*/  IMAD R2, R29, R3, R2 ;  /* 0x000000031d027224 */ /* 0x000fe200078e0202 */
[----:B0-----:R-:W-:-:S02]  /*1650*/  IABS R4, R21 ;  /* 0x0000001500047213 */ /* 0x001fc40000000000 */
[----:B------:R-:W2:Y:S01]  /*1660*/  LDL R21, [R1+0x119c] ;  /* 0x00119c0001157983 */ /* 0x000ea20000100800 */
[----:B------:R-:W-:Y:S01]  /*1670*/  IMAD.MOV R8, RZ, RZ, -R8 ;  /* 0x000000ffff087224 */ /* 0x000fe200078e0a08 */
[----:B-1----:R-:W-:Y:S02]  /*1680*/  IABS R0, R22 ;  /* 0x0000001600007213 */ /* 0x002fe40000000000 */
[----:B------:R0:W-:Y:S04]  /*1690*/  STL [R1+0x50], R5 ;  /* 0x0000500501007387 */ /* 0x0001e80000100800 */
[----:B------:R-:W3:Y:S01]  /*16a0*/  LDL R22, [R1+0x1190] ;  /* 0x0011900001167983 */ /* 0x000ee20000100800 */
[----:B------:R-:W-:-:S03]  /*16b0*/  IMAD R7, R29, R8, R7 ;  /* 0x000000081d077224 */ /* 0x000fc600078e0207 */
[----:B------:R1:W-:Y:S01]  /*16c0*/  STL [R1+0x4c], R2 ;  /* 0x00004c0201007387 */ /* 0x0003e20000100800 */
[----:B0-----:R-:W-:-:S03]  /*16d0*/  IABS R5, R25 ;  /* 0x0000001900057213 */ /* 0x001fc60000000000 */
[----:B------:R-:W4:Y:S01]  /*16e0*/  LDL R25, [R1+0x1194] ;  /* 0x0011940001197983 */ /* 0x000f220000100800 */
[----:B------:R-:W-:-:S03]  /*16f0*/  IMAD.HI.U32 R6, R27, R4, RZ ;  /* 0x000000041b067227 */ /* 0x000fc600078e00ff */
[----:B------:R0:W-:Y:S01]  /*1700*/  STL [R1+0x48], R7 ;  /* 0x0000480701007387 */ /* 0x0001e20000100800 */
[----:B------:R-:W-:Y:S01]  /*1710*/  IMAD.HI.U32 R3, R27, R0, RZ ;  /* 0x000000001b037227 */ /* 0x000fe200078e00ff */
[----:B-1----:R-:W-:Y:S02]  /*1720*/  IABS R2, R26 ;  /* 0x0000001a00027213 */ /* 0x002fe40000000000 */
[----:B------:R-:W4:Y:S01]  /*1730*/  LDL R26, [R1+0x1188] ;  /* 0x00118800011a7983 */ /* 0x000f220000100800 */
[----:B------:R-:W-:Y:S02]  /*1740*/  IMAD.MOV R6, RZ, RZ, -R6 ;  /* 0x000000ffff067224 */ /* 0x000fe400078e0a06 */
[----:B------:R-:W-:Y:S02]  /*1750*/  IMAD.MOV R3, RZ, RZ, -R3 ;  /* 0x000000ffff037224 */ /* 0x000fe400078e0a03 */
[C---:B------:R-:W-:Y:S02]  /*1760*/  IMAD R4, R29.reuse, R6, R4 ;  /* 0x000000061d047224 */ /* 0x040fe400078e0204 */
[----:B------:R-:W-:Y:S01]  /*1770*/  IMAD R0, R29, R3, R0 ;  /* 0x000000031d007224 */ /* 0x000fe200078e0200 */
[----:B0-----:R-:W-:-:S02]  /*1780*/  IABS R7, R23 ;  /* 0x0000001700077213 */ /* 0x001fc40000000000 */
[----:B------:R-:W-:Y:S04]  /*1790*/  STL [R1+0x44], R4 ;  /* 0x0000440401007387 */ /* 0x000fe80000100800 */
[----:B------:R-:W4:Y:S04]  /*17a0*/  LDL R23, [R1+0x118c] ;  /* 0x00118c0001177983 */ /* 0x000f280000100800 */
[----:B------:R0:W-:Y:S02]  /*17b0*/  STL [R1+0x40], R0 ;  /* 0x0000400001007387 */ /* 0x0001e40000100800 */
[----:B0-----:R-:W-:-:S02]  /*17c0*/  IABS R0, R24 ;  /* 0x0000001800007213 */ /* 0x001fc40000000000 */
[----:B------:R-:W4:Y:S01]  /*17d0*/  LDL R24, [R1+0x1180] ;  /* 0x0011800001187983 */ /* 0x000f220000100800 */
[----:B------:R-:W-:-:S04]  /*17e0*/  IMAD.HI.U32 R6, R27, R5, RZ ;  /* 0x000000051b067227 */ /* 0x000fc800078e00ff */
[----:B------:R-:W-:-:S04]  /*17f0*/  IMAD.HI.U32 R4, R27, R2, RZ ;  /* 0x000000021b047227 */ /* 0x000fc800078e00ff */
[----:B------:R-:W-:Y:S02]  /*1800*/  IMAD.MOV R6, RZ, RZ, -R6 ;  /* 0x000000ffff067224 */ /* 0x000fe400078e0a06 */
[----:B------:R-:W-:Y:S02]  /*1810*/  IMAD.MOV R4, RZ, RZ, -R4 ;  /* 0x000000ffff047224 */ /* 0x000fe400078e0a04 */
[----:B------:R-:W-:-:S04]  /*1820*/  IMAD.HI.U32 R8, R27, R7, RZ ;  /* 0x000000071b087227 */ /* 0x000fc800078e00ff */
[C---:B------:R-:W-:Y:S02]  /*1830*/  IMAD R5, R29.reuse, R6, R5 ;  /* 0x000000061d057224 */ /* 0x040fe400078e0205 */
[C---:B------:R-:W-:Y:S02]  /*1840*/  IMAD R2, R29.reuse, R4, R2 ;  /* 0x000000041d027224 */ /* 0x040fe400078e0202 */
[----:B------:R-:W-:Y:S01]  /*1850*/  IMAD.MOV R8, RZ, RZ, -R8 ;  /* 0x000000ffff087224 */ /* 0x000fe200078e0a08 */
[----:B------:R0:W-:Y:S03]  /*1860*/  STL [R1+0x3c], R5 ;  /* 0x00003c0501007387 */ /* 0x0001e60000100800 */
[----:B------:R-:W-:Y:S02]  /*1870*/  IMAD R7, R29, R8, R7 ;  /* 0x000000081d077224 */ /* 0x000fe400078e0207 */
[----:B0-----:R-:W-:-:S04]  /*1880*/  IMAD.HI.U32 R5, R27, R0, RZ ;  /* 0x000000001b057227 */ /* 0x001fc800078e00ff */
[----:B------:R-:W-:Y:S01]  /*1890*/  IMAD.MOV R5, RZ, RZ, -R5 ;  /* 0x000000ffff057224 */ /* 0x000fe200078e0a05 */
[----:B--2---:R-:W-:Y:S02]  /*18a0*/  IABS R3, R21 ;  /* 0x0000001500037213 */ /* 0x004fe40000000000 */
[----:B------:R-:W2:Y:S04]  /*18b0*/  LDL R21, [R1+0x1184] ;  /* 0x0011840001157983 */ /* 0x000ea80000100800 */
[----:B------:R3:W-:Y:S01]  /*18c0*/  STL [R1+0x38], R2 ;  /* 0x0000380201007387 */ /* 0x0007e20000100800 */
[----:B------:R-:W-:Y:S01]  /*18d0*/  IMAD.HI.U32 R6, R27, R3, RZ ;  /* 0x000000031b067227 */ /* 0x000fe200078e00ff */
[----:B---3--:R-:W-:Y:S02]  /*18e0*/  IABS R2, R22 ;  /* 0x0000001600027213 */ /* 0x008fe40000000000 */
[----:B------:R-:W3:Y:S01]  /*18f0*/  LDL R22, [R1+0x1178] ;  /* 0x0011780001167983 */ /* 0x000ee20000100800 */
[----:B----4-:R-:W-:-:S03]  /*1900*/  IABS R4, R25 ;  /* 0x0000001900047213 */ /* 0x010fc60000000000 */
[----:B------:R-:W4:Y:S04]  /*1910*/  LDL R25, [R1+0x117c] ;  /* 0x00117c0001197983 */ /* 0x000f280000100800 */
[----:B------:R0:W-:Y:S01]  /*1920*/  STL [R1+0x34], R7 ;  /* 0x0000340701007387 */ /* 0x0001e20000100800 */
[----:B------:R-:W-:Y:S02]  /*1930*/  IMAD.MOV R6, RZ, RZ, -R6 ;  /* 0x000000ffff067224 */ /* 0x000fe400078e0a06 */
[----:B0-----:R-:W-:Y:S01]  /*1940*/  IMAD R7, R29, R5, R0 ;  /* 0x000000051d077224 */ /* 0x001fe200078e0200 */
[----:B------:R-:W-:Y:S01]  /*1950*/  IABS R0, R26 ;  /* 0x0000001a00007213 */ /* 0x000fe20000000000 */
[----:B------:R-:W-:-:S03]  /*1960*/  IMAD.HI.U32 R5, R27, R2, RZ ;  /* 0x000000021b057227 */ /* 0x000fc600078e00ff */
[----:B------:R0:W-:Y:S01]  /*1970*/  STL [R1+0x30], R7 ;  /* 0x0000300701007387 */ /* 0x0001e20000100800 */
[----:B------:R-:W-:-:S03]  /*1980*/  IMAD.MOV R5, RZ, RZ, -R5 ;  /* 0x000000ffff057224 */ /* 0x000fc600078e0a05 */
[----:B------:R-:W4:Y:S01]  /*1990*/  LDL R26, [R1+0x116c] ;  /* 0x00116c00011a7983 */ /* 0x000f220000100800 */
[C---:B------:R-:W-:Y:S02]  /*19a0*/  IMAD R3, R29.reuse, R6, R3 ;  /* 0x000000061d037224 */ /* 0x040fe400078e0203 */
[----:B------:R-:W-:-:S03]  /*19b0*/  IMAD R5, R29, R5, R2 ;  /* 0x000000051d057224 */ /* 0x000fc600078e0202 */
[----:B------:R1:W-:Y:S01]  /*19c0*/  STL [R1+0x2c], R3 ;  /* 0x00002c0301007387 */ /* 0x0003e20000100800 */
[----:B0-----:R-:W-:Y:S02]  /*19d0*/  IABS R7, R24 ;  /* 0x0000001800077213 */ /* 0x001fe40000000000 */
[----:B-1----:R-:W-:Y:S02]  /*19e0*/  IABS R3, R23 ;  /* 0x0000001700037213 */ /* 0x002fe40000000000 */
[----:B------:R-:W4:Y:S04]  /*19f0*/  LDL R23, [R1+0x1170] ;  /* 0x0011700001177983 */ /* 0x000f280000100800 */
[----:B------:R0:W-:Y:S04]  /*1a00*/  STL [R1+0x28], R5 ;  /* 0x0000280501007387 */ /* 0x0001e80000100800 */
[----:B------:R-:W4:Y:S01]  /*1a10*/  LDL R24, [R1+0x1160] ;  /* 0x0011600001187983 */ /* 0x000f220000100800 */
[----:B------:R-:W-:-:S04]  /*1a20*/  IMAD.HI.U32 R6, R27, R4, RZ ;  /* 0x000000041b067227 */ /* 0x000fc800078e00ff */
[----:B------:R-:W-:Y:S02]  /*1a30*/  IMAD.MOV R6, RZ, RZ, -R6 ;  /* 0x000000ffff067224 */ /* 0x000fe400078e0a06 */
[----:B------:R-:W-:-:S04]  /*1a40*/  IMAD.HI.U32 R8, R27, R0, RZ ;  /* 0x000000001b087227 */ /* 0x000fc800078e00ff */
[----:B------:R-:W-:Y:S02]  /*1a50*/  IMAD R4, R29, R6, R4 ;  /* 0x000000061d047224 */ /* 0x000fe400078e0204 */
[----:B------:R-:W-:Y:S02]  /*1a60*/  IMAD.MOV.U32 R2, RZ, RZ, R7 ;  /* 0x000000ffff027224 */ /* 0x000fe400078e0007 */
[C---:B0-----:R-:W-:Y:S01]  /*1a70*/  IMAD.HI.U32 R5, R27.reuse, R3, RZ ;  /* 0x000000031b057227 */ /* 0x041fe200078e00ff */
[----:B------:R0:W-:Y:S03]  /*1a80*/  STL [R1+0x24], R4 ;  /* 0x0000240401007387 */ /* 0x0001e60000100800 */
[----:B------:R-:W-:-:S04]  /*1a90*/  IMAD.HI.U32 R7, R27, R2, RZ ;  /* 0x000000021b077227 */ /* 0x000fc800078e00ff */
[----:B------:R-:W-:Y:S02]  /*1aa0*/  IMAD.MOV R9, RZ, RZ, -R5 ;  /* 0x000000ffff097224 */ /* 0x000fe400078e0a05 */
[----:B0-----:R-:W-:Y:S02]  /*1ab0*/  IMAD.MOV R4, RZ, RZ, -R8 ;  /* 0x000000ffff047224 */ /* 0x001fe400078e0a08 */
[----:B------:R-:W-:Y:S02]  /*1ac0*/  IMAD.MOV R5, RZ, RZ, -R7 ;  /* 0x000000ffff057224 */ /* 0x000fe400078e0a07 */
[C---:B------:R-:W-:Y:S02]  /*1ad0*/  IMAD R4, R29.reuse, R4, R0 ;  /* 0x000000041d047224 */ /* 0x040fe400078e0200 */
[----:B------:R-:W-:Y:S01]  /*1ae0*/  IMAD R2, R29, R5, R2 ;  /* 0x000000051d027224 */ /* 0x000fe200078e0202 */
[----:B--2---:R-:W-:-:S05]  /*1af0*/  IABS R6, R21 ;  /* 0x0000001500067213 */ /* 0x004fca0000000000 */
[----:B------:R-:W-:Y:S02]  /*1b00*/  IMAD.MOV.U32 R0, RZ, RZ, R6 ;  /* 0x000000ffff007224 */ /* 0x000fe400078e0006 */
[----:B------:R-:W-:Y:S02]  /*1b10*/  IMAD R6, R29, R9, R3 ;  /* 0x000000091d067224 */ /* 0x000fe400078e0203 */
[----:B------:R-:W-:Y:S01]  /*1b20*/  IMAD.HI.U32 R7, R27, R0, RZ ;  /* 0x000000001b077227 */ /* 0x000fe200078e00ff */
[----:B---3--:R-:W-:Y:S02]  /*1b30*/  IABS R8, R22 ;  /* 0x0000001600087213 */ /* 0x008fe40000000000 */
[----:B------:R-:W2:Y:S01]  /*1b40*/  LDL R22, [R1+0x115c] ;  /* 0x00115c0001167983 */ /* 0x000ea20000100800 */
[----:B----4-:R-:W-:-:S03]  /*1b50*/  IABS R3, R25 ;  /* 0x0000001900037213 */ /* 0x010fc60000000000 */
[----:B------:R0:W-:Y:S04]  /*1b60*/  STL [R1+0x20], R4 ;  /* 0x0000200401007387 */ /* 0x0001e80000100800 */
[----:B------:R1:W-:Y:S04]  /*1b70*/  STL [R1+0x1c], R6 ;  /* 0x00001c0601007387 */ /* 0x0003e80000100800 */
[----:B------:R-:W3:Y:S01]  /*1b80*/  LDL R25, [R1+0x1158] ;  /* 0x0011580001197983 */ /* 0x000ee20000100800 */
[----:B0-----:R-:W-:-:S03]  /*1b90*/  IMAD.MOV.U32 R4, RZ, RZ, R8 ;  /* 0x000000ffff047224 */ /* 0x001fc600078e0008 */
[----:B------:R0:W-:Y:S01]  /*1ba0*/  STL [R1+0x18], R2 ;  /* 0x0000180201007387 */ /* 0x0001e20000100800 */
[----:B-1----:R-:W-:Y:S01]  /*1bb0*/  IMAD.HI.U32 R6, R27, R4, RZ ;  /* 0x000000041b067227 */ /* 0x002fe200078e00ff */
[----:B------:R-:W-:-:S03]  /*1bc0*/  IABS R5, R26 ;  /* 0x0000001a00057213 */ /* 0x000fc60000000000 */
[----:B0-----:R-:W-:Y:S01]  /*1bd0*/  IMAD.MOV.U32 R2, RZ, RZ, R3 ;  /* 0x000000ffff027224 */ /* 0x001fe200078e0003 */
[----:B------:R-:W4:Y:S01]  /*1be0*/  LDL R26, [R1+0x1154] ;  /* 0x00115400011a7983 */ /* 0x000f220000100800 */
[----:B------:R-:W-:Y:S02]  /*1bf0*/  IMAD.MOV R3, RZ, RZ, -R7 ;  /* 0x000000ffff037224 */ /* 0x000fe400078e0a07 */
[----:B------:R-:W-:Y:S02]  /*1c00*/  IMAD.MOV R6, RZ, RZ, -R6 ;  /* 0x000000ffff067224 */ /* 0x000fe400078e0a06 */
[C---:B------:R-:W-:Y:S02]  /*1c10*/  IMAD R9, R29.reuse, R3, R0 ;  /* 0x000000031d097224 */ /* 0x040fe400078e0200 */
[----:B------:R-:W-:-:S03]  /*1c20*/  IMAD R0, R29, R6, R4 ;  /* 0x000000061d007224 */ /* 0x000fc600078e0204 */
[----:B------:R-:W-:Y:S01]  /*1c30*/  STL [R1+0x14], R9 ;  /* 0x0000140901007387 */ /* 0x000fe20000100800 */
[----:B------:R-:W-:-:S03]  /*1c40*/  IABS R7, R23 ;  /* 0x0000001700077213 */ /* 0x000fc60000000000 */
[----:B------:R-:W4:Y:S04]  /*1c50*/  LDL R23, [R1+0x1150] ;  /* 0x0011500001177983 */ /* 0x000f280000100800 */
[----:B------:R0:W-:Y:S01]  /*1c60*/  STL [R1+0x10], R0 ;  /* 0x0000100001007387 */ /* 0x0001e20000100800 */
[----:B------:R-:W-:-:S03]  /*1c70*/  IABS R6, R24 ;  /* 0x0000001800067213 */ /* 0x000fc60000000000 */
[----:B------:R-:W4:Y:S01]  /*1c80*/  LDL R24, [R1+0x114c] ;  /* 0x00114c0001187983 */ /* 0x000f220000100800 */
[----:B------:R-:W-:-:S04]  /*1c90*/  IMAD.HI.U32 R8, R27, R2, RZ ;  /* 0x000000021b087227 */ /* 0x000fc800078e00ff */
[----:B------:R-:W-:Y:S02]  /*1ca0*/  IMAD.MOV.U32 R3, RZ, RZ, R7 ;  /* 0x000000ffff037224 */ /* 0x000fe400078e0007 */
[----:B------:R-:W-:-:S04]  /*1cb0*/  IMAD.HI.U32 R4, R27, R5, RZ ;  /* 0x000000051b047227 */ /* 0x000fc800078e00ff */
[----:B0-----:R-:W-:Y:S02]  /*1cc0*/  IMAD.MOV R0, RZ, RZ, -R8 ;  /* 0x000000ffff007224 */ /* 0x001fe400078e0a08 */
[----:B------:R-:W-:-:S04]  /*1cd0*/  IMAD.HI.U32 R7, R27, R3, RZ ;  /* 0x000000031b077227 */ /* 0x000fc800078e00ff */
[----:B------:R-:W-:Y:S02]  /*1ce0*/  IMAD.MOV R4, RZ, RZ, -R4 ;  /* 0x000000ffff047224 */ /* 0x000fe400078e0a04 */
[C---:B------:R-:W-:Y:S02]  /*1cf0*/  IMAD R8, R29.reuse, R0, R2 ;  /* 0x000000001d087224 */ /* 0x040fe400078e0202 */
[----:B------:R-:W-:Y:S02]  /*1d00*/  IMAD.MOV R2, RZ, RZ, -R7 ;  /* 0x000000ffff027224 */ /* 0x000fe400078e0a07 */
[C---:B------:R-:W-:Y:S01]  /*1d10*/  IMAD R5, R29.reuse, R4, R5 ;  /* 0x000000041d057224 */ /* 0x040fe200078e0205 */
[----:B------:R-:W-:Y:S01]  /*1d20*/  STL [R1+0xc], R8 ;  /* 0x00000c0801007387 */ /* 0x000fe20000100800 */
[----:B------:R-:W-:Y:S01]  /*1d30*/  IMAD R2, R29, R2, R3 ;  /* 0x000000021d027224 */ /* 0x000fe200078e0203 */
[----:B------:R-:W-:Y:S01]  /*1d40*/  IABS R28, R28 ;  /* 0x0000001c001c7213 */ /* 0x000fe20000000000 */
[----:B------:R-:W-:-:S04]  /*1d50*/  IMAD.MOV.U32 R0, RZ, RZ, R6 ;  /* 0x000000ffff007224 */ /* 0x000fc800078e0006 */
[----:B------:R-:W-:-:S04]  /*1d60*/  IMAD.HI.U32 R7, R27, R0, RZ ;  /* 0x000000001b077227 */ /* 0x000fc800078e00ff */
[----:B------:R-:W-:-:S04]  /*1d70*/  IMAD.HI.U32 R6, R27, R28, RZ ;  /* 0x0000001c1b067227 */ /* 0x000fc800078e00ff */
[----:B------:R-:W-:Y:S02]  /*1d80*/  IMAD.MOV R3, RZ, RZ, -R7 ;  /* 0x000000ffff037224 */ /* 0x000fe400078e0a07 */
[----:B------:R-:W-:Y:S02]  /*1d90*/  IMAD.MOV R6, RZ, RZ, -R6 ;  /* 0x000000ffff067224 */ /* 0x000fe400078e0a06 */
[C---:B------:R-:W-:Y:S02]  /*1da0*/  IMAD R0, R29.reuse, R3, R0 ;  /* 0x000000031d007224 */ /* 0x040fe400078e0200 */
[----:B------:R-:W-:Y:S01]  /*1db0*/  IMAD R28, R29, R6, R28 ;  /* 0x000000061d1c7224 */ /* 0x000fe200078e021c */
[----:B--2---:R-:W-:Y:S02]  /*1dc0*/  IABS R4, R22 ;  /* 0x0000001600047213 */ /* 0x004fe40000000000 */
[----:B------:R-:W2:Y:S04]  /*1dd0*/  LDL R22, [R1+0x1148] ;  /* 0x0011480001167983 */ /* 0x000ea80000100800 */
[----:B------:R-:W-:Y:S04]  /*1de0*/  STL [R1+0x8], R5 ;  /* 0x0000080501007387 */ /* 0x000fe80000100800 */
[----:B------:R0:W-:Y:S02]  /*1df0*/  STL [R1+0x4], R2 ;  /* 0x0000040201007387 */ /* 0x0001e40000100800 */
[----:B0-----:R-:W-:Y:S01]  /*1e00*/  IMAD.MOV.U32 R2, RZ, RZ, R4 ;  /* 0x000000ffff027224 */ /* 0x001fe200078e0004 */
[----:B---3--:R-:W-:-:S02]  /*1e10*/  IABS R5, R25 ;  /* 0x0000001900057213 */ /* 0x008fc40000000000 */
[----:B------:R-:W3:Y:S01]  /*1e20*/  LDL R25, [R1+0x1144] ;  /* 0x0011440001197983 */ /* 0x000ee20000100800 */
[----:B----4-:R-:W-:-:S03]  /*1e30*/  IABS R4, R26 ;  /* 0x0000001a00047213 */ /* 0x010fc60000000000 */
[----:B------:R-:W4:Y:S04]  /*1e40*/  LDL R26, [R1+0x1140] ;  /* 0x00114000011a7983 */ /* 0x000f280000100800 */
[----:B------:R0:W-:Y:S04]  /*1e50*/  STL [R1], R0 ;  /* 0x0000000001007387 */ /* 0x0001e80000100800 */
[----:B------:R-:W-:Y:S01]  /*1e60*/  STL [R1+0x1420], R28 ;  /* 0x0014201c01007387 */ /* 0x000fe20000100800 */
[----:B------:R-:W-:-:S03]  /*1e70*/  IABS R6, R23 ;  /* 0x0000001700067213 */ /* 0x000fc60000000000 */
[----:B------:R-:W4:Y:S01]  /*1e80*/  LDL R23, [R1+0x113c] ;  /* 0x00113c0001177983 */ /* 0x000f220000100800 */
[----:B------:R-:W-:-:S03]  /*1e90*/  IABS R8, R24 ;  /* 0x0000001800087213 */ /* 0x000fc60000000000 */
[----:B------:R-:W4:Y:S01]  /*1ea0*/  LDL R24, [R1+0x1138] ;  /* 0x0011380001187983 */ /* 0x000f220000100800 */
[----:B------:R-:W-:-:S04]  /*1eb0*/  IMAD.HI.U32 R7, R27, R2, RZ ;  /* 0x000000021b077227 */ /* 0x000fc800078e00ff */
[----:B------:R-:W-:Y:S02]  /*1ec0*/  IMAD.MOV.U32 R3, RZ, RZ, R4 ;  /* 0x000000ffff037224 */ /* 0x000fe400078e0004 */
[----:B------:R-:W-:-:S04]  /*1ed0*/  IMAD.HI.U32 R4, R27, R5, RZ ;  /* 0x000000051b047227 */ /* 0x000fc800078e00ff */
[----:B0-----:R-:W-:Y:S02]  /*1ee0*/  IMAD.MOV R0, RZ, RZ, -R7 ;  /* 0x000000ffff007224 */ /* 0x001fe400078e0a07 */
[----:B------:R-:W-:Y:S02]  /*1ef0*/  IMAD.MOV R9, RZ, RZ, -R4 ;  /* 0x000000ffff097224 */ /* 0x000fe400078e0a04 */
[----:B------:R-:W-:-:S04]  /*1f00*/  IMAD.HI.U32 R7, R27, R3, RZ ;  /* 0x000000031b077227 */ /* 0x000fc800078e00ff */
[C---:B------:R-:W-:Y:S02]  /*1f10*/  IMAD R0, R29.reuse, R0, R2 ;  /* 0x000000001d007224 */ /* 0x040fe400078e0202 */
[----:B------:R-:W-:Y:S02]  /*1f20*/  IMAD R2, R29, R9, R5 ;  /* 0x000000091d027224 */ /* 0x000fe400078e0205 */
[----:B------:R-:W-:Y:S01]  /*1f30*/  IMAD.MOV.U32 R4, RZ, RZ, R6 ;  /* 0x000000ffff047224 */ /* 0x000fe200078e0006 */
[----:B------:R-:W-:Y:S01]  /*1f40*/  STL [R1+0x1424], R0 ;  /* 0x0014240001007387 */ /* 0x000fe20000100800 */
[----:B------:R-:W-:-:S03]  /*1f50*/  IMAD.MOV R6, RZ, RZ, -R7 ;  /* 0x000000ffff067224 */ /* 0x000fc600078e0a07 */
[----:B------:R0:W-:Y:S01]  /*1f60*/  STL [R1+0x1428], R2 ;  /* 0x0014280201007387 */ /* 0x0001e20000100800 */
[----:B------:R-:W-:Y:S02]  /*1f70*/  IMAD.MOV.U32 R7, RZ, RZ, R8 ;  /* 0x000000ffff077224 */ /* 0x000fe400078e0008 */
[----:B------:R-:W-:-:S04]  /*1f80*/  IMAD.HI.U32 R9, R27, R4, RZ ;  /* 0x000000041b097227 */ /* 0x000fc800078e00ff */
[----:B------:R-:W-:Y:S02]  /*1f90*/  IMAD R3, R29, R6, R3 ;  /* 0x000000061d037224 */ /* 0x000fe400078e0203 */
[----:B------:R-:W-:-:S04]  /*1fa0*/  IMAD.HI.U32 R8, R27, R7, RZ ;  /* 0x000000071b087227 */ /* 0x000fc800078e00ff */
[----:B------:R-:W-:Y:S01]  /*1fb0*/  IMAD.MOV R11, RZ, RZ, -R8 ;  /* 0x000000ffff0b7224 */ /* 0x000fe200078e0a08 */
[----:B--2---:R-:W-:Y:S02]  /*1fc0*/  IABS R5, R22 ;  /* 0x0000001600057213 */ /* 0x004fe40000000000 */
[----:B------:R-:W2:Y:S03]  /*1fd0*/  LDL R22, [R1+0x1134] ;  /* 0x0011340001167983 */ /* 0x000ea60000100800 */
[----:B------:R-:W-:Y:S01]  /*1fe0*/  IMAD.MOV.U32 R6, RZ, RZ, R5 ;  /* 0x000000ffff067224 */ /* 0x000fe200078e0005 */
[----:B------:R-:W-:Y:S01]  /*1ff0*/  STL [R1+0x142c], R3 ;  /* 0x00142c0301007387 */ /* 0x000fe20000100800 */
[----:B------:R-:W-:-:S04]  /*2000*/  IMAD.MOV R5, RZ, RZ, -R9 ;  /* 0x000000ffff057224 */ /* 0x000fc800078e0a09 */
[C---:B------:R-:W-:Y:S02]  /*2010*/  IMAD R4, R29.reuse, R5, R4 ;  /* 0x000000051d047224 */ /* 0x040fe400078e0204 */
[----:B------:R-:W-:Y:S01]  /*2020*/  IMAD R5, R29, R11, R7 ;  /* 0x0000000b1d057224 */ /* 0x000fe200078e0207 */
[----:B---3--:R-:W-:Y:S02]  /*2030*/  IABS R10, R25 ;  /* 0x00000019000a7213 */ /* 0x008fe40000000000 */
[----:B------:R-:W3:Y:S01]  /*2040*/  LDL R25, [R1+0x1130] ;  /* 0x0011300001197983 */ /* 0x000ee20000100800 */
[----:B----4-:R-:W-:-:S03]  /*2050*/  IABS R9, R26 ;  /* 0x0000001a00097213 */ /* 0x010fc60000000000 */
[----:B------:R-:W4:Y:S04]  /*2060*/  LDL R26, [R1+0x112c] ;  /* 0x00112c00011a7983 */ /* 0x000f280000100800 */
[----:B------:R-:W-:Y:S04]  /*2070*/  STL [R1+0x1430], R4 ;  /* 0x0014300401007387 */ /* 0x000fe80000100800 */
        /* <DEDUP_REMOVED lines=8> */
[----:B------:R-:W-:Y:S02]  /*2100*/  IMAD.MOV R7, RZ, RZ, -R12 ;  /* 0x000000ffff077224 */ /* 0x000fe400078e0a0c */
        /* <DEDUP_REMOVED lines=16> */
[----:B------:R0:W-:Y:S01]  /*2210*/  STL [R1+0x1404], R8 ;  /* 0x0014040801007387 */ /* 0x0001e20000100800 */
[----:B------:R-:W-:-:S04]  /*2220*/  IMAD.MOV R10, RZ, RZ, -R14 ;  /* 0x000000ffff0a7224 */ /* 0x000fc800078e0a0e */
[C---:B------:R-:W-:Y:S02]  /*2230*/  IMAD R9, R29.reuse, R10, R9 ;  /* 0x0000000a1d097224 */ /* 0x040fe400078e0209 */
[----:B------:R-:W-:Y:S02]  /*2240*/  IMAD R10, R29, R16, R12 ;  /* 0x000000101d0a7224 */ /* 0x000fe400078e020c */
[----:B------:R-:W-:Y:S01]  /*2250*/  IMAD.HI.U32 R17, R27, R11, RZ ;  /* 0x0000000b1b117227 */ /* 0x000fe200078e00ff */
[----:B---3--:R-:W-:Y:S02]  /*2260*/  IABS R15, R25 ;  /* 0x00000019000f7213 */ /* 0x008fe40000000000 */
[----:B------:R-:W3:Y:S01]  /*2270*/  LDL R25, [R1+0x111c] ;  /* 0x00111c0001197983 */ /* 0x000ee20000100800 */
[----:B----4-:R-:W-:-:S03]  /*2280*/  IABS R14, R26 ;  /* 0x0000001a000e7213 */ /* 0x010fc60000000000 */
[----:B------:R-:W4:Y:S02]  /*2290*/  LDL R26, [R1+0x1118] ;  /* 0x00111800011a7983 */ /* 0x000f240000100800 */
[----:B------:R-:W-:Y:S02]  /*22a0*/  IMAD.MOV.U32 R13, RZ, RZ, R14 ;  /* 0x000000ffff0d7224 */ /* 0x000fe400078e000e */
[----:B------:R-:W-:Y:S01]  /*22b0*/  STL [R1+0x1408], R9 ;  /* 0x0014080901007387 */ /* 0x000fe20000100800 */
[----:B------:R-:W-:-:S03]  /*22c0*/  IMAD.HI.U32 R14, R27, R15, RZ ;  /* 0x0000000f1b0e7227 */ /* 0x000fc600078e00ff */
[----:B------:R-:W-:Y:S01]  /*22d0*/  STL [R1+0x140c], R10 ;  /* 0x00140c0a01007387 */ /* 0x000fe20000100800 */
[----:B------:R-:W-:Y:S02]  /*22e0*/  IMAD.MOV R12, RZ, RZ, -R17 ;  /* 0x000000ffff0c7224 */ /* 0x000fe400078e0a11 */
[----:B------:R-:W-:Y:S01]  /*22f0*/  IMAD.MOV R19, RZ, RZ, -R14 ;  /* 0x000000ffff137224 */ /* 0x000fe200078e0a0e */
[----:B------:R-:W-:Y:S02]  /*2300*/  IABS R16, R23 ;  /* 0x0000001700107213 */ /* 0x000fe40000000000 */
[----:B------:R-:W4:Y:S01]  /*2310*/  LDL R23, [R1+0x1114] ;  /* 0x0011140001177983 */ /* 0x000f220000100800 */
[C---:B------:R-:W-:Y:S01]  /*2320*/  IMAD R11, R29.reuse, R12, R11 ;  /* 0x0000000c1d0b7224 */ /* 0x040fe200078e020b */
[----:B------:R-:W-:Y:S02]  /*2330*/  IABS R18, R24 ;  /* 0x0000001800127213 */ /* 0x000fe40000000000 */
[----:B------:R-:W4:Y:S01]  /*2340*/  LDL R24, [R1+0x1110] ;  /* 0x0011100001187983 */ /* 0x000f220000100800 */
[----:B------:R-:W-:-:S03]  /*2350*/  IMAD R12, R29, R19, R15 ;  /* 0x000000131d0c7224 */ /* 0x000fc600078e020f */
[----:B------:R-:W-:Y:S04]  /*2360*/  STL [R1+0x1410], R11 ;  /* 0x0014100b01007387 */ /* 0x000fe80000100800 */
[----:B------:R-:W-:Y:S04]  /*2370*/  STL [R1+0x1414], R12 ;  /* 0x0014140c01007387 */ /* 0x000fe80000100800 */
[----:B0-----:R-:W4:Y:S01]  /*2380*/  LDL R2, [R1+0x110c] ;  /* 0x00110c0001027983 */ /* 0x001f220000100800 */
[----:B------:R-:W-:-:S04]  /*2390*/  IMAD.HI.U32 R17, R27, R13, RZ ;  /* 0x0000000d1b117227 */ /* 0x000fc800078e00ff */
[----:B------:R-:W-:Y:S02]  /*23a0*/  IMAD.MOV.U32 R14, RZ, RZ, R16 ;  /* 0x000000ffff0e7224 */ /* 0x000fe400078e0010 */
[----:B------:R-:W-:Y:S02]  /*23b0*/  IMAD.MOV R16, RZ, RZ, -R17 ;  /* 0x000000ffff107224 */ /* 0x000fe400078e0a11 */
[----:B------:R-:W-:Y:S02]  /*23c0*/  IMAD.MOV.U32 R17, RZ, RZ, R18 ;  /* 0x000000ffff117224 */ /* 0x000fe400078e0012 */
[----:B------:R-:W-:-:S04]  /*23d0*/  IMAD.HI.U32 R19, R27, R14, RZ ;  /* 0x0000000e1b137227 */ /* 0x000fc800078e00ff */
[----:B------:R-:W-:Y:S02]  /*23e0*/  IMAD R13, R29, R16, R13 ;  /* 0x000000101d0d7224 */ /* 0x000fe400078e020d */
[----:B------:R-:W-:-:S03]  /*23f0*/  IMAD.HI.U32 R18, R27, R17, RZ ;  /* 0x000000111b127227 */ /* 0x000fc600078e00ff */
[----:B------:R0:W-:Y:S01]  /*2400*/  STL [R1+0x1418], R13 ;  /* 0x0014180d01007387 */ /* 0x0001e20000100800 */
[----:B------:R-:W-:Y:S01]  /*2410*/  IMAD.MOV R21, RZ, RZ, -R18 ;  /* 0x000000ffff157224 */ /* 0x000fe200078e0a12 */
[----:B--2---:R-:W-:-:S05]  /*2420*/  IABS R15, R22 ;  /* 0x00000016000f7213 */ /* 0x004fca0000000000 */
[----:B------:R-:W-:Y:S02]  /*2430*/  IMAD.MOV.U32 R16, RZ, RZ, R15 ;  /* 0x000000ffff107224 */ /* 0x000fe400078e000f */
[----:B------:R-:W-:-:S04]  /*2440*/  IMAD.MOV R15, RZ, RZ, -R19 ;  /* 0x000000ffff0f7224 */ /* 0x000fc800078e0a13 */
[C---:B------:R-:W-:Y:S02]  /*2450*/  IMAD R14, R29.reuse, R15, R14 ;  /* 0x0000000f1d0e7224 */ /* 0x040fe400078e020e */
[----:B------:R-:W-:Y:S02]  /*2460*/  IMAD R15, R29, R21, R17 ;  /* 0x000000151d0f7224 */ /* 0x000fe400078e0211 */
[----:B------:R-:W-:Y:S01]  /*2470*/  IMAD.HI.U32 R22, R27, R16, RZ ;  /* 0x000000101b167227 */ /* 0x000fe200078e00ff */
[----:B---3--:R-:W-:Y:S02]  /*2480*/  IABS R20, R25 ;  /* 0x0000001900147213 */ /* 0x008fe40000000000 */
[----:B------:R-:W2:Y:S01]  /*2490*/  LDL R25, [R1+0x1108] ;  /* 0x0011080001197983 */ /* 0x000ea20000100800 */
[----:B----4-:R-:W-:-:S03]  /*24a0*/  IABS R19, R26 ;  /* 0x0000001a00137213 */ /* 0x010fc60000000000 */
[----:B------:R-:W3:Y:S02]  /*24b0*/  LDL R26, [R1+0x1104] ;  /* 0x00110400011a7983 */ /* 0x000ee40000100800 */
[----:B------:R-:W-:Y:S02]  /*24c0*/  IMAD.MOV.U32 R18, RZ, RZ, R19 ;  /* 0x000000ffff127224 */ /* 0x000fe400078e0013 */
[----:B------:R-:W-:Y:S01]  /*24d0*/  STL [R1+0x141c], R14 ;  /* 0x00141c0e01007387 */ /* 0x000fe20000100800 */
[----:B------:R-:W-:-:S03]  /*24e0*/  IMAD.HI.U32 R19, R27, R20, RZ ;  /* 0x000000141b137227 */ /* 0x000fc600078e00ff */
[----:B------:R-:W-:Y:S01]  /*24f0*/  STL [R1+0x1438], R15 ;  /* 0x0014380f01007387 */ /* 0x000fe20000100800 */
[----:B------:R-:W-:-:S03]  /*2500*/  IMAD.MOV R17, RZ, RZ, -R22 ;  /* 0x000000ffff117224 */ /* 0x000fc600078e0a16 */
[----:B------:R-:W4:Y:S01]  /*2510*/  LDL R0, [R1+0x1100] ;  /* 0x0011000001007983 */ /* 0x000f220000100800 */
[----:B------:R-:W-:-:S03]  /*2520*/  IABS R21, R23 ;  /* 0x0000001700157213 */ /* 0x000fc60000000000 */
[----:B------:R-:W4:Y:S01]  /*2530*/  LDL R28, [R1+0x10fc] ;  /* 0x0010fc00011c7983 */ /* 0x000f220000100800 */
[----:B------:R-:W-:Y:S01]  /*2540*/  IMAD R16, R29, R17, R16 ;  /* 0x000000111d107224 */ /* 0x000fe200078e0210 */
[----:B------:R-:W-:Y:S01]  /*2550*/  IABS R23, R24 ;  /* 0x0000001800177213 */ /* 0x000fe20000000000 */
[----:B------:R-:W-:-:S04]  /*2560*/  IMAD.MOV R24, RZ, RZ, -R19 ;  /* 0x000000ffff187224 */ /* 0x000fc800078e0a13 */
[----:B------:R-:W-:Y:S01]  /*2570*/  IMAD R17, R29, R24, R20 ;  /* 0x000000181d117224 */ /* 0x000fe200078e0214 */
[----:B------:R-:W-:Y:S04]  /*2580*/  STL [R1+0x143c], R16 ;  /* 0x00143c1001007387 */ /* 0x000fe80000100800 */
[----:B------:R-:W-:Y:S01]  /*2590*/  STL [R1+0x1440], R17 ;  /* 0x0014401101007387 */ /* 0x000fe20000100800 */
[----:B------:R-:W-:-:S03]  /*25a0*/  IABS R20, R2 ;  /* 0x0000000200147213 */ /* 0x000fc60000000000 */
[----:B------:R-:W4:Y:S01]  /*25b0*/  LDL R2, [R1+0x10f8] ;  /* 0x0010f80001027983 */ /* 0x000f220000100800 */
[----:B------:R-:W-:-:S04]  /*25c0*/  IMAD.HI.U32 R22, R27, R18, RZ ;  /* 0x000000121b167227 */ /* 0x000fc800078e00ff */
[----:B------:R-:W-:Y:S02]  /*25d0*/  IMAD.MOV.U32 R19, RZ, RZ, R21 ;  /* 0x000000ffff137224 */ /* 0x000fe400078e0015 */
[----:B------:R-:W-:-:S04]  /*25e0*/  IMAD.MOV R21, RZ, RZ, -R22 ;  /* 0x000000ffff157224 */ /* 0x000fc800078e0a16 */
[----:B------:R-:W-:Y:S02]  /*25f0*/  IMAD R18, R29, R21, R18 ;  /* 0x000000151d127224 */ /* 0x000fe400078e0212 */
[----:B------:R-:W-:Y:S02]  /*2600*/  IMAD.MOV.U32 R22, RZ, RZ, R23 ;  /* 0x000000ffff167224 */ /* 0x000fe400078e0017 */
[C---:B------:R-:W-:Y:S01]  /*2610*/  IMAD.HI.U32 R24, R27.reuse, R19, RZ ;  /* 0x000000131b187227 */ /* 0x040fe200078e00ff */
[----:B------:R0:W-:Y:S04]  /*2620*/  STL [R1+0x1444], R18 ;  /* 0x0014441201007387 */ /* 0x0001e80000100800 */
[----:B-1----:R-:W4:Y:S01]  /*2630*/  LDL R7, [R1+0x4c0] ;  /* 0x0004c00001077983 */ /* 0x002f220000100800 */
[----:B------:R-:W-:-:S03]  /*2640*/  IMAD.HI.U32 R23, R27, R22, RZ ;  /* 0x000000161b177227 */ /* 0x000fc600078e00ff */
[----:B------:R-:W4:Y:S01]  /*2650*/  LDL R3, [R1+0x10e8] ;  /* 0x0010e80001037983 */ /* 0x000f220000100800 */
[----:B------:R-:W-:Y:S02]  /*2660*/  IMAD.MOV.U32 R21, RZ, RZ, R20 ;  /* 0x000000ffff157224 */ /* 0x000fe400078e0014 */
[----:B------:R-:W-:Y:S02]  /*2670*/  IMAD.MOV R20, RZ, RZ, -R24 ;  /* 0x000000ffff147224 */ /* 0x000fe400078e0a18 */
[----:B------:R-:W-:-:S04]  /*2680*/  IMAD.HI.U32 R4, R27, R21, RZ ;  /* 0x000000151b047227 */ /* 0x000fc800078e00ff */
[----:B------:R-:W-:-:S05]  /*2690*/  IMAD R19, R29, R20, R19 ;  /* 0x000000141d137224 */ /* 0x000fca00078e0213 */
[----:B------:R-:W-:Y:S01]  /*26a0*/  STL [R1+0x1448], R19 ;  /* 0x0014481301007387 */ /* 0x000fe20000100800 */
[----:B---3--:R-:W-:Y:S01]  /*26b0*/  IABS R24, R26 ;  /* 0x0000001a00187213 */ /* 0x008fe20000000000 */
[----:B------:R-:W-:-:S04]  /*26c0*/  IMAD.MOV R26, RZ, RZ, -R23 ;  /* 0x000000ffff1a7224 */ /* 0x000fc800078e0a17 */
[----:B------:R-:W-:Y:S01]  /*26d0*/  IMAD R20, R29, R26, R22 ;  /* 0x0000001a1d147224 */ /* 0x000fe200078e0216 */
[----:B--2---:R-:W-:Y:S01]  /*26e0*/  IABS R25, R25 ;  /* 0x0000001900197213 */ /* 0x004fe20000000000 */
[----:B------:R-:W-:-:S03]  /*26f0*/  IMAD.MOV R22, RZ, RZ, -R4 ;  /* 0x000000ffff167224 */ /* 0x000fc600078e0a04 */
[----:B------:R-:W-:Y:S01]  /*2700*/  STL [R1+0x144c], R20 ;  /* 0x00144c1401007387 */ /* 0x000fe20000100800 */
[----:B----4-:R-:W-:-:S03]  /*2710*/  IABS R26, R0 ;  /* 0x00000000001a7213 */ /* 0x010fc60000000000 */
[----:B------:R-:W2:Y:S01]  /*2720*/  LDL R0, [R1+0x10ec] ;  /* 0x0010ec0001007983 */ /* 0x000ea20000100800 */
[----:B------:R-:W-:-:S03]  /*2730*/  IABS R4, R28 ;  /* 0x0000001c00047213 */ /* 0x000fc60000000000 */
[----:B------:R-:W3:Y:S01]  /*2740*/  LDL R28, [R1+0x10f0] ;  /* 0x0010f000011c7983 */ /* 0x000ee20000100800 */
[----:B------:R-:W-:Y:S02]  /*2750*/  IMAD.MOV.U32 R23, RZ, RZ, R24 ;  /* 0x000000ffff177224 */ /* 0x000fe400078e0018 */
[----:B------:R-:W-:-:S04]  /*2760*/  IMAD.HI.U32 R24, R27, R25, RZ ;  /* 0x000000191b187227 */ /* 0x000fc800078e00ff */
[----:B------:R-:W-:-:S04]  /*2770*/  IMAD.HI.U32 R6, R27, R23, RZ ;  /* 0x000000171b067227 */ /* 0x000fc800078e00ff */
[----:B------:R-:W-:Y:S02]  /*2780*/  IMAD.MOV R5, RZ, RZ, -R24 ;  /* 0x000000ffff057224 */ /* 0x000fe400078e0a18 */
[----:B------:R-:W-:Y:S02]  /*2790*/  IMAD.MOV.U32 R24, RZ, RZ, R26 ;  /* 0x000000ffff187224 */ /* 0x000fe400078e001a */
[----:B------:R-:W-:Y:S02]  /*27a0*/  IMAD.MOV R26, RZ, RZ, -R6 ;  /* 0x000000ffff1a7224 */ /* 0x000fe400078e0a06 */
[C---:B------:R-:W-:Y:S01]  /*27b0*/  IMAD R21, R29.reuse, R22, R21 ;  /* 0x000000161d157224 */ /* 0x040fe200078e0215 */
[----:B------:R-:W-:Y:S01]  /*27c0*/  IABS R6, R2 ;  /* 0x0000000200067213 */ /* 0x000fe20000000000 */
[----:B------:R-:W-:-:S03]  /*27d0*/  IMAD R23, R29, R26, R23 ;  /* 0x0000001a1d177224 */ /* 0x000fc600078e0217 */
[----:B------:R1:W-:Y:S01]  /*27e0*/  STL [R1+0x1450], R21 ;  /* 0x0014501501007387 */ /* 0x0003e20000100800 */
[----:B------:R-:W-:-:S03]  /*27f0*/  IMAD.MOV.U32 R26, RZ, RZ, R6 ;  /* 0x000000ffff1a7224 */ /* 0x000fc600078e0006 */
[----:B------:R-:W4:Y:S01]  /*2800*/  LDL R6, [R1+0x10f4] ;  /* 0x0010f40001067983 */ /* 0x000f220000100800 */
[----:B------:R-:W-:Y:S02]  /*2810*/  IMAD R22, R29, R5, R25 ;  /* 0x000000051d167224 */ /* 0x000fe400078e0219 */
[C---:B------:R-:W-:Y:S01]  /*2820*/  IMAD.HI.U32 R5, R27.reuse, R24, RZ ;  /* 0x000000181b057227 */ /* 0x040fe200078e00ff */
[----:B------:R-:W4:Y:S03]  /*2830*/  LDL.LU R8, [R1+0x7c] ;  /* 0x00007c0001087983 */ /* 0x000f260000300800 */
[----:B------:R-:W-:Y:S01]  /*2840*/  IMAD.HI.U32 R2, R27, R4, RZ ;  /* 0x000000041b027227 */ /* 0x000fe200078e00ff */
[----:B------:R-:W-:-:S03]  /*2850*/  IABS R25, R7 ;  /* 0x0000000700197213 */ /* 0x000fc60000000000 */
[----:B------:R-:W-:Y:S01]  /*2860*/  IMAD.MOV R7, RZ, RZ, -R5 ;  /* 0x000000ffff077224 */ /* 0x000fe200078e0a05 */
[----:B------:R-:W-:Y:S01]  /*2870*/  IABS R5, R3 ;  /* 0x0000000300057213 */ /* 0x000fe20000000000 */
[----:B------:R-:W-:Y:S02]  /*2880*/  IMAD.MOV R2, RZ, RZ, -R2 ;  /* 0x000000ffff027224 */ /* 0x000fe400078e0a02 */
[----:B0-----:R-:W-:Y:S02]  /*2890*/  IMAD.MOV.U32 R13, RZ, RZ, R25 ;  /* 0x000000ffff0d7224 */ /* 0x001fe400078e0019 */
[----:B------:R-:W-:-:S04]  /*28a0*/  IMAD.HI.U32 R3, R27, R26, RZ ;  /* 0x0000001a1b037227 */ /* 0x000fc800078e00ff */
[----:B------:R-:W-:Y:S02]  /*28b0*/  IMAD.MOV.U32 R18, RZ, RZ, R5 ;  /* 0x000000ffff127224 */ /* 0x000fe400078e0005 */
[----:B------:R-:W-:Y:S01]  /*28c0*/  IMAD R25, R29, R2, R4 ;  /* 0x000000021d197224 */ /* 0x000fe200078e0204 */
[----:B------:R-:W4:Y:S01]  /*28d0*/  LDL.LU R5, [R1+0x78] ;  /* 0x0000780001057983 */ /* 0x000f220000300800 */
[----:B------:R-:W-:-:S03]  /*28e0*/  IMAD.HI.U32 R2, R27, R13, RZ ;  /* 0x0000000d1b027227 */ /* 0x000fc600078e00ff */
[----:B------:R-:W4:Y:S01]  /*28f0*/  LDL.LU R4, [R1+0x74] ;  /* 0x0000740001047983 */ /* 0x000f220000300800 */
[----:B------:R-:W-:-:S03]  /*2900*/  IMAD.MOV R11, RZ, RZ, -R3 ;  /* 0x000000ffff0b7224 */ /* 0x000fc600078e0a03 */
[----:B------:R-:W4:Y:S01]  /*2910*/  LDL.LU R3, [R1+0x70] ;  /* 0x0000700001037983 */ /* 0x000f220000300800 */
[C---:B------:R-:W-:Y:S02]  /*2920*/  IMAD R24, R29.reuse, R7, R24 ;  /* 0x000000071d187224 */ /* 0x040fe400078e0218 */
[----:B------:R-:W-:Y:S02]  /*2930*/  IMAD.MOV R7, RZ, RZ, -R2 ;  /* 0x000000ffff077224 */ /* 0x000fe400078e0a02 */
[----:B------:R-:W4:Y:S01]  /*2940*/  LDL.LU R2, [R1+0x6c] ;  /* 0x00006c0001027983 */ /* 0x000f220000300800 */
[C---:B------:R-:W-:Y:S02]  /*2950*/  IMAD R26, R29.reuse, R11, R26 ;  /* 0x0000000b1d1a7224 */ /* 0x040fe400078e021a */
[----:B------:R-:W-:Y:S01]  /*2960*/  IMAD R13, R29, R7, R13 ;  /* 0x000000071d0d7224 */ /* 0x000fe200078e020d */
[----:B--2---:R-:W-:Y:S02]  /*2970*/  IABS R10, R0 ;  /* 0x00000000000a7213 */ /* 0x004fe40000000000 */
[----:B---3--:R-:W-:-:S02]  /*2980*/  IABS R9, R28 ;  /* 0x0000001c00097213 */ /* 0x008fc40000000000 */
[----:B------:R-:W2:Y:S01]  /*2990*/  LDL.LU R28, [R1+0x68] ;  /* 0x00006800011c7983 */ /* 0x000ea20000300800 */
[----:B------:R-:W-:-:S03]  /*29a0*/  IMAD.MOV.U32 R17, RZ, RZ, R10 ;  /* 0x000000ffff117224 */ /* 0x000fc600078e000a */
[----:B------:R-:W3:Y:S01]  /*29b0*/  LDL.LU R12, [R1+0x64] ;  /* 0x00006400010c7983 */ /* 0x000ee20000300800 */
[----:B------:R-:W-:-:S03]  /*29c0*/  IMAD.MOV.U32 R15, RZ, RZ, R9 ;  /* 0x000000ffff0f7224 */ /* 0x000fc600078e0009 */
[----:B------:R-:W3:Y:S04]  /*29d0*/  LDL.LU R11, [R1+0x60] ;  /* 0x00006000010b7983 */ /* 0x000ee80000300800 */
[----:B------:R-:W3:Y:S04]  /*29e0*/  LDL.LU R10, [R1+0x5c] ;  /* 0x00005c00010a7983 */ /* 0x000ee80000300800 */
[----:B------:R-:W3:Y:S04]  /*29f0*/  LDL.LU R9, [R1+0x58] ;  /* 0x0000580001097983 */ /* 0x000ee80000300800 */
[----:B------:R-:W3:Y:S01]  /*2a00*/  LDL.LU R7, [R1+0x54] ;  /* 0x0000540001077983 */ /* 0x000ee20000300800 */
[----:B----4-:R-:W-:-:S03]  /*2a10*/  IABS R14, R6 ;  /* 0x00000006000e7213 */ /* 0x010fc60000000000 */
[----:B------:R-:W4:Y:S01]  /*2a20*/  LDL.LU R6, [R1+0x50] ;  /* 0x0000500001067983 */ /* 0x000f220000300800 */
[----:B------:R-:W-:-:S04]  /*2a30*/  IMAD.HI.U32 R0, R27, R18, RZ ;  /* 0x000000121b007227 */ /* 0x000fc800078e00ff */
[----:B------:R-:W-:Y:S02]  /*2a40*/  IMAD.MOV R0, RZ, RZ, -R0 ;  /* 0x000000ffff007224 */ /* 0x000fe400078e0a00 */
[----:B------:R-:W-:-:S04]  /*2a50*/  IMAD.HI.U32 R16, R27, R17, RZ ;  /* 0x000000111b107227 */ /* 0x000fc800078e00ff */
[----:B------:R-:W-:Y:S02]  /*2a60*/  IMAD R18, R29, R0, R18 ;  /* 0x000000001d127224 */ /* 0x000fe400078e0212 */
[----:B------:R-:W-:-:S04]  /*2a70*/  IMAD.HI.U32 R0, R27, R15, RZ ;  /* 0x0000000f1b007227 */ /* 0x000fc800078e00ff */
[----:B------:R-:W-:Y:S02]  /*2a80*/  IMAD.MOV R16, RZ, RZ, -R16 ;  /* 0x000000ffff107224 */ /* 0x000fe400078e0a10 */
[----:B------:R-:W-:Y:S02]  /*2a90*/  IMAD.MOV R0, RZ, RZ, -R0 ;  /* 0x000000ffff007224 */ /* 0x000fe400078e0a00 */
[C---:B------:R-:W-:Y:S01]  /*2aa0*/  IMAD R16, R29.reuse, R16, R17 ;  /* 0x000000101d107224 */ /* 0x040fe200078e0211 */
[----:B------:R0:W-:Y:S01]  /*2ab0*/  STL [R1+0x8c], R18 ;  /* 0x00008c1201007387 */ /* 0x0001e20000100800 */
[----:B------:R-:W-:-:S03]  /*2ac0*/  IMAD R15, R29, R0, R15 ;  /* 0x000000001d0f7224 */ /* 0x000fc600078e020f */
[----:B------:R0:W-:Y:S04]  /*2ad0*/  STL [R1+0x84], R16 ;  /* 0x0000841001007387 */ /* 0x0001e80000100800 */
[----:B------:R-:W4:Y:S01]  /*2ae0*/  LDL R0, [R1+0x10e4] ;  /* 0x0010e40001007983 */ /* 0x000f220000100800 */
[C---:B------:R-:W-:Y:S02]  /*2af0*/  ISETP.GT.U32.AND P2, PT, R29.reuse, R13, PT ;  /* 0x0000000d1d00720c */ /* 0x040fe40003f44070 */
[C---:B------:R-:W-:Y:S01]  /*2b00*/  ISETP.GT.U32.AND P0, PT, R29.reuse, R8, PT ;  /* 0x000000081d00720c */ /* 0x040fe20003f04070 */
[----:B-1----:R-:W4:Y:S01]  /*2b10*/  LDL.LU R21, [R1+0x4c] ;  /* 0x00004c0001157983 */ /* 0x002f220000300800 */
[C---:B------:R-:W-:Y:S02]  /*2b20*/  ISETP.GT.U32.AND P1, PT, R29.reuse, R5, PT ;  /* 0x000000051d00720c */ /* 0x040fe40003f24070 */
[----:B------:R-:W-:-:S02]  /*2b30*/  ISETP.GT.U32.AND P4, PT, R29, R4, PT ;  /* 0x000000041d00720c */ /* 0x000fc40003f84070 */
[C---:B------:R-:W-:Y:S02]  /*2b40*/  ISETP.GT.U32.AND P3, PT, R29.reuse, R3, PT ;  /* 0x000000031d00720c */ /* 0x040fe40003f64070 */
[----:B------:R-:W-:-:S03]  /*2b50*/  ISETP.GT.U32.AND P5, PT, R29, R2, PT ;  /* 0x000000021d00720c */ /* 0x000fc60003fa4070 */
[--C-:B------:R-:W-:Y:S02]  /*2b60*/  @!P2 IMAD.IADD R13, R13, 0x1, -R29.reuse ;  /* 0x000000010d0da824 */ /* 0x100fe400078e0a1d */
[--C-:B------:R-:W-:Y:S02]  /*2b70*/  @!P0 IMAD.IADD R8, R8, 0x1, -R29.reuse ;  /* 0x0000000108088824 */ /* 0x100fe400078e0a1d */
[--C-:B------:R-:W-:Y:S02]  /*2b80*/  @!P1 IMAD.IADD R5, R5, 0x1, -R29.reuse ;  /* 0x0000000105059824 */ /* 0x100fe400078e0a1d */
[--C-:B------:R-:W-:Y:S02]  /*2b90*/  @!P4 IMAD.IADD R4, R4, 0x1, -R29.reuse ;  /* 0x000000010404c824 */ /* 0x100fe400078e0a1d */
[--C-:B------:R-:W-:Y:S02]  /*2ba0*/  @!P3 IMAD.IADD R3, R3, 0x1, -R29.reuse ;  /* 0x000000010303b824 */ /* 0x100fe400078e0a1d */
[----:B------:R-:W-:Y:S01]  /*2bb0*/  @!P5 IMAD.IADD R2, R2, 0x1, -R29 ;  /* 0x000000010202d824 */ /* 0x000fe200078e0a1d */
[----:B------:R1:W-:Y:S04]  /*2bc0*/  STL [R1+0x80], R15 ;  /* 0x0000800f01007387 */ /* 0x0003e80000100800 */
[----:B------:R-:W4:Y:S04]  /*2bd0*/  LDL.LU R20, [R1+0x48] ;  /* 0x0000480001147983 */ /* 0x000f280000300800 */
[----:B------:R-:W4:Y:S04]  /*2be0*/  LDL.LU R19, [R1+0x44] ;  /* 0x0000440001137983 */ /* 0x000f280000300800 */
[----:B0-----:R-:W4:Y:S04]  /*2bf0*/  LDL.LU R18, [R1+0x40] ;  /* 0x0000400001127983 */ /* 0x001f280000300800 */
[----:B------:R-:W4:Y:S04]  /*2c00*/  LDL.LU R17, [R1+0x3c] ;  /* 0x00003c0001117983 */ /* 0x000f280000300800 */
[----:B------:R-:W4:Y:S01]  /*2c10*/  LDL.LU R16, [R1+0x38] ;  /* 0x0000380001107983 */ /* 0x000f220000300800 */
[----:B--2---:R-:W-:-:S02]  /*2c20*/  ISETP.GT.U32.AND P6, PT, R29, R28, PT ;  /* 0x0000001c1d00720c */ /* 0x004fc40003fc4070 */
[C---:B---3--:R-:W-:Y:S02]  /*2c30*/  ISETP.GT.U32.AND P2, PT, R29.reuse, R12, PT ;  /* 0x0000000c1d00720c */ /* 0x048fe40003f44070 */
[C---:B------:R-:W-:Y:S02]  /*2c40*/  ISETP.GT.U32.AND P0, PT, R29.reuse, R11, PT ;  /* 0x0000000b1d00720c */ /* 0x040fe40003f04070 */
[C---:B------:R-:W-:Y:S02]  /*2c50*/  ISETP.GT.U32.AND P1, PT, R29.reuse, R10, PT ;  /* 0x0000000a1d00720c */ /* 0x040fe40003f24070 */
[C---:B------:R-:W-:Y:S02]  /*2c60*/  ISETP.GT.U32.AND P4, PT, R29.reuse, R9, PT ;  /* 0x000000091d00720c */ /* 0x040fe40003f84070 */
[----:B------:R-:W-:-:S03]  /*2c70*/  ISETP.GT.U32.AND P3, PT, R29, R7, PT ;  /* 0x000000071d00720c */ /* 0x000fc60003f64070 */
[--C-:B------:R-:W-:Y:S01]  /*2c80*/  @!P6 IMAD.IADD R28, R28, 0x1, -R29.reuse ;  /* 0x000000011c1ce824 */ /* 0x100fe200078e0a1d */
[C---:B------:R-:W-:Y:S01]  /*2c90*/  ISETP.GT.U32.AND P6, PT, R29.reuse, R13, PT ;  /* 0x0000000d1d00720c */ /* 0x040fe20003fc4070 */
[--C-:B------:R-:W-:Y:S01]  /*2ca0*/  @!P2 IMAD.IADD R12, R12, 0x1, -R29.reuse ;  /* 0x000000010c0ca824 */ /* 0x100fe200078e0a1d */
[----:B------:R-:W-:Y:S01]  /*2cb0*/  ISETP.GT.U32.AND P2, PT, R29, R8, PT ;  /* 0x000000081d00720c */ /* 0x000fe20003f44070 */
[--C-:B------:R-:W-:Y:S01]  /*2cc0*/  @!P0 IMAD.IADD R11, R11, 0x1, -R29.reuse ;  /* 0x000000010b0b8824 */ /* 0x100fe200078e0a1d */
[C---:B------:R-:W-:Y:S01]  /*2cd0*/  ISETP.GT.U32.AND P0, PT, R29.reuse, R5, PT ;  /* 0x000000051d00720c */ /* 0x040fe20003f04070 */
[--C-:B------:R-:W-:Y:S01]  /*2ce0*/  @!P1 IMAD.IADD R10, R10, 0x1, -R29.reuse ;  /* 0x000000010a0a9824 */ /* 0x100fe200078e0a1d */
[----:B----4-:R-:W-:Y:S01]  /*2cf0*/  ISETP.GT.U32.AND P5, PT, R29, R6, PT ;  /* 0x000000061d00720c */ /* 0x010fe20003fa4070 */
[--C-:B------:R-:W-:Y:S01]  /*2d00*/  @!P4 IMAD.IADD R9, R9, 0x1, -R29.reuse ;  /* 0x000000010909c824 */ /* 0x100fe200078e0a1d */
[C---:B------:R-:W-:Y:S02]  /*2d10*/  ISETP.GT.U32.AND P1, PT, R29.reuse, R4, PT ;  /* 0x000000041d00720c */ /* 0x040fe40003f24070 */
[----:B------:R-:W-:Y:S01]  /*2d20*/  ISETP.GT.U32.AND P4, PT, R29, R3, PT ;  /* 0x000000031d00720c */ /* 0x000fe20003f84070 */
[--C-:B------:R-:W-:Y:S01]  /*2d30*/  @!P3 IMAD.IADD R7, R7, 0x1, -R29.reuse ;  /* 0x000000010707b824 */ /* 0x100fe200078e0a1d */
[----:B------:R-:W-:Y:S01]  /*2d40*/  ISETP.GT.U32.AND P3, PT, R29, R2, PT ;  /* 0x000000021d00720c */ /* 0x000fe20003f64070 */
[----:B------:R-:W-:-:S02]  /*2d50*/  @!P6 IMAD.IADD R13, R13, 0x1, -R29 ;  /* 0x000000010d0de824 */ /* 0x000fc400078e0a1d */
[--C-:B------:R-:W-:Y:S02]  /*2d60*/  @!P2 IMAD.IADD R8, R8, 0x1, -R29.reuse ;  /* 0x000000010808a824 */ /* 0x100fe400078e0a1d */
[--C-:B------:R-:W-:Y:S02]  /*2d70*/  @!P0 IMAD.IADD R5, R5, 0x1, -R29.reuse ;  /* 0x0000000105058824 */ /* 0x100fe400078e0a1d */
[--C-:B------:R-:W-:Y:S01]  /*2d80*/  @!P5 IMAD.IADD R6, R6, 0x1, -R29.reuse ;  /* 0x000000010606d824 */ /* 0x100fe200078e0a1d */
[----:B------:R-:W-:Y:S01]  /*2d90*/  ISETP.GT.U32.AND P5, PT, R29, R28, PT ;  /* 0x0000001c1d00720c */ /* 0x000fe20003fa4070 */
[--C-:B------:R-:W-:Y:S01]  /*2da0*/  @!P1 IMAD.IADD R4, R4, 0x1, -R29.reuse ;  /* 0x0000000104049824 */ /* 0x100fe200078e0a1d */
[----:B------:R-:W-:Y:S01]  /*2db0*/  STL [R1+0x88], R13 ;  /* 0x0000880d01007387 */ /* 0x000fe20000100800 */
[----:B------:R-:W-:-:S03]  /*2dc0*/  @!P4 IMAD.IADD R3, R3, 0x1, -R29 ;  /* 0x000000010303c824 */ /* 0x000fc600078e0a1d */
[----:B------:R-:W-:Y:S01]  /*2dd0*/  STL [R1+0x7c], R8 ;  /* 0x00007c0801007387 */ /* 0x000fe20000100800 */
[----:B------:R-:W-:-:S03]  /*2de0*/  @!P3 IMAD.IADD R2, R2, 0x1, -R29 ;  /* 0x000000010202b824 */ /* 0x000fc600078e0a1d */
[----:B------:R0:W-:Y:S04]  /*2df0*/  STL [R1+0x78], R5 ;  /* 0x0000780501007387 */ /* 0x0001e80000100800 */
[----:B-1----:R-:W2:Y:S04]  /*2e00*/  LDL.LU R15, [R1+0x34] ;  /* 0x00003400010f7983 */ /* 0x002ea80000300800 */
[----:B------:R1:W-:Y:S04]  /*2e10*/  STL [R1+0x74], R4 ;  /* 0x0000740401007387 */ /* 0x0003e80000100800 */
[----:B------:R3:W-:Y:S04]  /*2e20*/  STL [R1+0x70], R3 ;  /* 0x0000700301007387 */ /* 0x0007e80000100800 */
[----:B0-----:R-:W4:Y:S04]  /*2e30*/  LDL.LU R5, [R1+0x30] ;  /* 0x0000300001057983 */ /* 0x001f280000300800 */
[----:B-1----:R-:W4:Y:S01]  /*2e40*/  LDL.LU R4, [R1+0x2c] ;  /* 0x00002c0001047983 */ /* 0x002f220000300800 */
[----:B------:R-:W-:-:S03]  /*2e50*/  @!P5 IMAD.IADD R28, R28, 0x1, -R29 ;  /* 0x000000011c1cd824 */ /* 0x000fc600078e0a1d */
[----:B------:R0:W-:Y:S01]  /*2e60*/  STL [R1+0x6c], R2 ;  /* 0x00006c0201007387 */ /* 0x0001e20000100800 */
[----:B------:R-:W-:-:S03]  /*2e70*/  IABS R8, R0 ;  /* 0x0000000000087213 */ /* 0x000fc60000000000 */
[----:B---3--:R-:W3:Y:S04]  /*2e80*/  LDL.LU R3, [R1+0x28] ;  /* 0x0000280001037983 */ /* 0x008ee80000300800 */
[----:B0-----:R-:W3:Y:S04]  /*2e90*/  LDL.LU R2, [R1+0x24] ;  /* 0x0000240001027983 */ /* 0x001ee80000300800 */
[----:B------:R-:W3:Y:S04]  /*2ea0*/  LDL.LU R0, [R1+0x20] ;  /* 0x0000200001007983 */ /* 0x000ee80000300800 */
[----:B------:R0:W-:Y:S04]  /*2eb0*/  STL [R1+0x68], R28 ;  /* 0x0000681c01007387 */ /* 0x0001e80000100800 */
[----:B0-----:R-:W3:Y:S01]  /*2ec0*/  LDL.LU R28, [R1+0x1c] ;  /* 0x00001c00011c7983 */ /* 0x001ee20000300800 */
[----:B------:R-:W-:-:S02]  /*2ed0*/  ISETP.GT.U32.AND P2, PT, R29, R12, PT ;  /* 0x0000000c1d00720c */ /* 0x000fc40003f44070 */
[C---:B------:R-:W-:Y:S02]  /*2ee0*/  ISETP.GT.U32.AND P0, PT, R29.reuse, R11, PT ;  /* 0x0000000b1d00720c */ /* 0x040fe40003f04070 */
[C---:B------:R-:W-:Y:S02]  /*2ef0*/  ISETP.GT.U32.AND P1, PT, R29.reuse, R10, PT ;  /* 0x0000000a1d00720c */ /* 0x040fe40003f24070 */
[C---:B------:R-:W-:Y:S02]  /*2f00*/  ISETP.GT.U32.AND P4, PT, R29.reuse, R9, PT ;  /* 0x000000091d00720c */ /* 0x040fe40003f84070 */
[C---:B------:R-:W-:Y:S02]  /*2f10*/  ISETP.GT.U32.AND P3, PT, R29.reuse, R7, PT ;  /* 0x000000071d00720c */ /* 0x040fe40003f64070 */
[C---:B------:R-:W-:Y:S02]  /*2f20*/  ISETP.GT.U32.AND P6, PT, R29.reuse, R6, PT ;  /* 0x000000061d00720c */ /* 0x040fe40003fc4070 */
[C---:B------:R-:W-:Y:S01]  /*2f30*/  ISETP.GT.U32.AND P5, PT, R29.reuse, R21, PT ;  /* 0x000000151d00720c */ /* 0x040fe20003fa4070 */
[--C-:B------:R-:W-:Y:S01]  /*2f40*/  @!P2 IMAD.IADD R12, R12, 0x1, -R29.reuse ;  /* 0x000000010c0ca824 */ /* 0x100fe200078e0a1d */
[----:B------:R-:W-:Y:S01]  /*2f50*/  ISETP.GT.U32.AND P2, PT, R29, R20, PT ;  /* 0x000000141d00720c */ /* 0x000fe20003f44070 */
[--C-:B------:R-:W-:Y:S01]  /*2f60*/  @!P0 IMAD.IADD R11, R11, 0x1, -R29.reuse ;  /* 0x000000010b0b8824 */ /* 0x100fe200078e0a1d */
[C---:B------:R-:W-:Y:S01]  /*2f70*/  ISETP.GT.U32.AND P0, PT, R29.reuse, R19, PT ;  /* 0x000000131d00720c */ /* 0x040fe20003f04070 */
[--C-:B------:R-:W-:Y:S01]  /*2f80*/  @!P1 IMAD.IADD R10, R10, 0x1, -R29.reuse ;  /* 0x000000010a0a9824 */ /* 0x100fe200078e0a1d */
[----:B------:R-:W-:Y:S01]  /*2f90*/  ISETP.GT.U32.AND P1, PT, R29, R18, PT ;  /* 0x000000121d00720c */ /* 0x000fe20003f24070 */
[--C-:B------:R-:W-:Y:S01]  /*2fa0*/  @!P4 IMAD.IADD R9, R9, 0x1, -R29.reuse ;  /* 0x000000010909c824 */ /* 0x100fe200078e0a1d */
[----:B------:R-:W-:Y:S01]  /*2fb0*/  ISETP.GT.U32.AND P4, PT, R29, R17, PT ;  /* 0x000000111d00720c */ /* 0x000fe20003f84070 */
[--C-:B------:R-:W-:Y:S01]  /*2fc0*/  @!P3 IMAD.IADD R7, R7, 0x1, -R29.reuse ;  /* 0x000000010707b824 */ /* 0x100fe200078e0a1d */
[----:B------:R-:W-:Y:S01]  /*2fd0*/  ISETP.GT.U32.AND P3, PT, R29, R16, PT ;  /* 0x000000101d00720c */ /* 0x000fe20003f64070 */
[----:B------:R-:W-:-:S02]  /*2fe0*/  @!P6 IMAD.IADD R6, R6, 0x1, -R29 ;  /* 0x000000010606e824 */ /* 0x000fc400078e0a1d */
[--C-:B------:R-:W-:Y:S02]  /*2ff0*/  @!P5 IMAD.IADD R21, R21, 0x1, -R29.reuse ;  /* 0x000000011515d824 */ /* 0x100fe400078e0a1d */
[--C-:B------:R-:W-:Y:S02]  /*3000*/  @!P2 IMAD.IADD R20, R20, 0x1, -R29.reuse ;  /* 0x000000011414a824 */ /* 0x100fe400078e0a1d */
[--C-:B------:R-:W-:Y:S02]  /*3010*/  @!P0 IMAD.IADD R19, R19, 0x1, -R29.reuse ;  /* 0x0000000113138824 */ /* 0x100fe400078e0a1d */
[--C-:B------:R-:W-:Y:S02]  /*3020*/  @!P1 IMAD.IADD R18, R18, 0x1, -R29.reuse ;  /* 0x0000000112129824 */ /* 0x100fe400078e0a1d */
[--C-:B------:R-:W-:Y:S02]  /*3030*/  @!P4 IMAD.IADD R17, R17, 0x1, -R29.reuse ;  /* 0x000000011111c824 */ /* 0x100fe400078e0a1d */
[----:B------:R-:W-:-:S02]  /*3040*/  @!P3 IMAD.IADD R16, R16, 0x1, -R29 ;  /* 0x000000011010b824 */ /* 0x000fc400078e0a1d */
[----:B------:R-:W-:Y:S01]  /*3050*/  IMAD.HI.U32 R27, R27, R14, RZ ;  /* 0x0000000e1b1b7227 */ /* 0x000fe200078e00ff */
[----:B------:R-:W-:Y:S03]  /*3060*/  STL [R1+0x64], R12 ;  /* 0x0000640c01007387 */ /* 0x000fe60000100800 */
[----:B------:R-:W-:Y:S01]  /*3070*/  IMAD.MOV R27, RZ, RZ, -R27 ;  /* 0x000000ffff1b7224 */ /* 0x000fe200078e0a1b */
[----:B------:R-:W-:Y:S04]  /*3080*/  STL [R1+0x60], R11 ;  /* 0x0000600b01007387 */ /* 0x000fe80000100800 */
[----:B------:R-:W-:Y:S01]  /*3090*/  STL [R1+0x5c], R10 ;  /* 0x00005c0a01007387 */ /* 0x000fe20000100800 */
[----:B------:R-:W-:-:S03]  /*30a0*/  IMAD R27, R29, R27, R14 ;  /* 0x0000001b1d1b7224 */ /* 0x000fc600078e020e */
[----:B------:R-:W-:Y:S04]  /*30b0*/  STL [R1+0x58], R9 ;  /* 0x0000580901007387 */ /* 0x000fe80000100800 */
[----:B------:R0:W-:Y:S04]  /*30c0*/  STL [R1+0x54], R7 ;  /* 0x0000540701007387 */ /* 0x0001e80000100800 */
[----:B0-----:R-:W3:Y:S04]  /*30d0*/  LDL.LU R7, [R1+0xa0] ;  /* 0x0000a00001077983 */ /* 0x001ee80000300800 */
[----:B------:R-:W3:Y:S04]  /*30e0*/  LDL.LU R14, [R1+0x18] ;  /* 0x00001800010e7983 */ /* 0x000ee80000300800 */
[----:B------:R-:W3:Y:S04]  /*30f0*/  LDL.LU R13, [R1+0x14] ;  /* 0x00001400010d7983 */ /* 0x000ee80000300800 */
[----:B------:R0:W-:Y:S04]  /*3100*/  STL [R1+0x50], R6 ;  /* 0x0000500601007387 */ /* 0x0001e80000100800 */
[----:B------:R-:W3:Y:S04]  /*3110*/  LDL.LU R12, [R1+0x10] ;  /* 0x00001000010c7983 */ /* 0x000ee80000300800 */
[----:B------:R-:W3:Y:S04]  /*3120*/  LDL.LU R11, [R1+0xc] ;  /* 0x00000c00010b7983 */ /* 0x000ee80000300800 */
[----:B------:R-:W3:Y:S04]  /*3130*/  LDL.LU R10, [R1+0x8] ;  /* 0x00000800010a7983 */ /* 0x000ee80000300800 */
[----:B------:R-:W3:Y:S04]  /*3140*/  LDL.LU R9, [R1+0x4] ;  /* 0x0000040001097983 */ /* 0x000ee80000300800 */
[----:B0-----:R-:W3:Y:S01]  /*3150*/  LDL.LU R6, [R1] ;  /* 0x0000000001067983 */ /* 0x001ee20000300800 */
[----:B--2---:R-:W-:-:S02]  /*3160*/  ISETP.GT.U32.AND P6, PT, R29, R15, PT ;  /* 0x0000000f1d00720c */ /* 0x004fc40003fc4070 */
[C---:B----4-:R-:W-:Y:S02]  /*3170*/  ISETP.GT.U32.AND P5, PT, R29.reuse, R5, PT ;  /* 0x000000051d00720c */ /* 0x050fe40003fa4070 */
[C---:B------:R-:W-:Y:S02]  /*3180*/  ISETP.GT.U32.AND P2, PT, R29.reuse, R4, PT ;  /* 0x000000041d00720c */ /* 0x040fe40003f44070 */
[C---:B---3--:R-:W-:Y:S02]  /*3190*/  ISETP.GT.U32.AND P0, PT, R29.reuse, R3, PT ;  /* 0x000000031d00720c */ /* 0x048fe40003f04070 */
[C---:B------:R-:W-:Y:S02]  /*31a0*/  ISETP.GT.U32.AND P1, PT, R29.reuse, R2, PT ;  /* 0x000000021d00720c */ /* 0x040fe40003f24070 */
[----:B------:R-:W-:-:S03]  /*31b0*/  ISETP.GT.U32.AND P4, PT, R29, R0, PT ;  /* 0x000000001d00720c */ /* 0x000fc60003f84070 */
[--C-:B------:R-:W-:Y:S01]  /*31c0*/  @!P6 IMAD.IADD R15, R15, 0x1, -R29.reuse ;  /* 0x000000010f0fe824 */ /* 0x100fe200078e0a1d */
[----:B------:R-:W-:Y:S01]  /*31d0*/  ISETP.GT.U32.AND P6, PT, R29, R21, PT ;  /* 0x000000151d00720c */ /* 0x000fe20003fc4070 */
[--C-:B------:R-:W-:Y:S01]  /*31e0*/  @!P5 IMAD.IADD R5, R5, 0x1, -R29.reuse ;  /* 0x000000010505d824 */ /* 0x100fe200078e0a1d */
[C---:B------:R-:W-:Y:S01]  /*31f0*/  ISETP.GT.U32.AND P5, PT, R29.reuse, R20, PT ;  /* 0x000000141d00720c */ /* 0x040fe20003fa4070 */
[--C-:B------:R-:W-:Y:S01]  /*3200*/  @!P2 IMAD.IADD R4, R4, 0x1, -R29.reuse ;  /* 0x000000010404a824 */ /* 0x100fe200078e0a1d */
[----:B------:R-:W-:Y:S01]  /*3210*/  ISETP.GT.U32.AND P2, PT, R29, R19, PT ;  /* 0x000000131d00720c */ /* 0x000fe20003f44070 */
[--C-:B------:R-:W-:Y:S01]  /*3220*/  @!P0 IMAD.IADD R3, R3, 0x1, -R29.reuse ;  /* 0x0000000103038824 */ /* 0x100fe200078e0a1d */
[C---:B------:R-:W-:Y:S02]  /*3230*/  ISETP.GT.U32.AND P0, PT, R29.reuse, R18, PT ;  /* 0x000000121d00720c */ /* 0x040fe40003f04070 */
[C---:B------:R-:W-:Y:S01]  /*3240*/  ISETP.GT.U32.AND P3, PT, R29.reuse, R28, PT ;  /* 0x0000001c1d00720c */ /* 0x040fe20003f64070 */
[--C-:B------:R-:W-:Y:S01]  /*3250*/  @!P1 IMAD.IADD R2, R2, 0x1, -R29.reuse ;  /* 0x0000000102029824 */ /* 0x100fe200078e0a1d */
[C---:B------:R-:W-:Y:S01]  /*3260*/  ISETP.GT.U32.AND P1, PT, R29.reuse, R17, PT ;  /* 0x000000111d00720c */ /* 0x040fe20003f24070 */
[--C-:B------:R-:W-:Y:S01]  /*3270*/  @!P4 IMAD.IADD R0, R0, 0x1, -R29.reuse ;  /* 0x000000010000c824 */ /* 0x100fe200078e0a1d */
[----:B------:R-:W-:Y:S01]  /*3280*/  ISETP.GT.U32.AND P4, PT, R29, R16, PT ;  /* 0x000000101d00720c */ /* 0x000fe20003f84070 */
[----:B------:R-:W-:-:S02]  /*3290*/  @!P6 IMAD.IADD R21, R21, 0x1, -R29 ;  /* 0x000000011515e824 */ /* 0x000fc400078e0a1d */
[--C-:B------:R-:W-:Y:S01]  /*32a0*/  @!P5 IMAD.IADD R20, R20, 0x1, -R29.reuse ;  /* 0x000000011414d824 */ /* 0x100fe200078e0a1d */
[----:B------:R-:W-:Y:S01]  /*32b0*/  ISETP.GT.U32.AND P5, PT, R29, R5, PT ;  /* 0x000000051d00720c */ /* 0x000fe20003fa4070 */
[----:B------:R-:W-:-:S04]  /*32c0*/  @!P2 IMAD.IADD R19, R19, 0x1, -R29 ;  /* 0x000000011313a824 */ /* 0x000fc800078e0a1d */
[--C-:B------:R-:W-:Y:S01]  /*32d0*/  @!P3 IMAD.IADD R28, R28, 0x1, -R29.reuse ;  /* 0x000000011c1cb824 */ /* 0x100fe200078e0a1d */
[C---:B------:R-:W-:Y:S01]  /*32e0*/  ISETP.GT.U32.AND P3, PT, R29.reuse, R15, PT ;  /* 0x0000000f1d00720c */ /* 0x040fe20003f64070 */
[--C-:B------:R-:W-:Y:S01]  /*32f0*/  @!P0 IMAD.IADD R18, R18, 0x1, -R29.reuse ;  /* 0x0000000112128824 */ /* 0x100fe200078e0a1d */
[C---:B------:R-:W-:Y:S01]  /*3300*/  ISETP.GT.U32.AND P2, PT, R29.reuse, R4, PT ;  /* 0x000000041d00720c */ /* 0x040fe20003f44070 */
[----:B------:R0:W-:Y:S01]  /*3310*/  STL [R1+0x4c], R21 ;  /* 0x00004c1501007387 */ /* 0x0001e20000100800 */
[----:B------:R-:W-:Y:S01]  /*3320*/  ISETP.GT.U32.AND P0, PT, R29, R3, PT ;  /* 0x000000031d00720c */ /* 0x000fe20003f04070 */
[--C-:B------:R-:W-:Y:S01]  /*3330*/  @!P1 IMAD.IADD R17, R17, 0x1, -R29.reuse ;  /* 0x0000000111119824 */ /* 0x100fe200078e0a1d */
[C---:B------:R-:W-:Y:S01]  /*3340*/  ISETP.GT.U32.AND P1, PT, R29.reuse, R2, PT ;  /* 0x000000021d00720c */ /* 0x040fe20003f24070 */
[--C-:B------:R-:W-:Y:S01]  /*3350*/  @!P4 IMAD.IADD R16, R16, 0x1, -R29.reuse ;  /* 0x000000011010c824 */ /* 0x100fe200078e0a1d */
[C---:B------:R-:W-:Y:S01]  /*3360*/  ISETP.GT.U32.AND P4, PT, R29.reuse, R0, PT ;  /* 0x000000001d00720c */ /* 0x040fe20003f84070 */
[----:B0-----:R-:W2:Y:S04]  /*3370*/  LDL.LU R21, [R1+0x1450] ;  /* 0x0014500001157983 */ /* 0x001ea80000300800 */
[----:B------:R0:W-:Y:S01]  /*3380*/  STL [R1+0x48], R20 ;  /* 0x0000481401007387 */ /* 0x0001e20000100800 */
[----:B------:R-:W-:Y:S01]  /*3390*/  ISETP.GT.U32.AND P6, PT, R29, R28, PT ;  /* 0x0000001c1d00720c */ /* 0x000fe20003fc4070 */
[----:B------:R-:W-:-:S02]  /*33a0*/  @!P3 IMAD.IADD R15, R15, 0x1, -R29 ;  /* 0x000000010f0fb824 */ /* 0x000fc400078e0a1d */
[--C-:B------:R-:W-:Y:S01]  /*33b0*/  @!P5 IMAD.IADD R5, R5, 0x1, -R29.reuse ;  /* 0x000000010505d824 */ /* 0x100fe200078e0a1d */
[----:B0-----:R-:W3:Y:S04]  /*33c0*/  LDL.LU R20, [R1+0x144c] ;  /* 0x00144c0001147983 */ /* 0x001ee80000300800 */
[----:B------:R0:W-:Y:S01]  /*33d0*/  STL [R1+0x44], R19 ;  /* 0x0000441301007387 */ /* 0x0001e20000100800 */
[----:B------:R-:W-:-:S03]  /*33e0*/  @!P2 IMAD.IADD R4, R4, 0x1, -R29 ;  /* 0x000000010404a824 */ /* 0x000fc600078e0a1d */
[----:B0-----:R-:W4:Y:S04]  /*33f0*/  LDL.LU R19, [R1+0x1448] ;  /* 0x0014480001137983 */ /* 0x001f280000300800 */
[----:B------:R0:W-:Y:S01]  /*3400*/  STL [R1+0x40], R18 ;  /* 0x0000401201007387 */ /* 0x0001e20000100800 */
[----:B------:R-:W-:-:S03]  /*3410*/  @!P0 IMAD.IADD R3, R3, 0x1, -R29 ;  /* 0x0000000103038824 */ /* 0x000fc600078e0a1d */
[----:B0-----:R-:W2:Y:S04]  /*3420*/  LDL.LU R18, [R1+0x1444] ;  /* 0x0014440001127983 */ /* 0x001ea80000300800 */
        /* <DEDUP_REMOVED lines=9> */
[----:B------:R0:W-:Y:S04]  /*34c0*/  STL [R1+0x30], R5 ;  /* 0x0000300501007387 */ /* 0x0001e80000100800 */
[----:B0-----:R-:W2:Y:S04]  /*34d0*/  LDL.LU R5, [R1+0x1434] ;  /* 0x0014340001057983 */ /* 0x001ea80000300800 */
[----:B------:R0:W-:Y:S04]  /*34e0*/  STL [R1+0x2c], R4 ;  /* 0x00002c0401007387 */ /* 0x0001e80000100800 */
[----:B0-----:R-:W3:Y:S04]  /*34f0*/  LDL.LU R4, [R1+0x1430] ;  /* 0x0014300001047983 */ /* 0x001ee80000300800 */
[----:B------:R0:W-:Y:S04]  /*3500*/  STL [R1+0x28], R3 ;  /* 0x0000280301007387 */ /* 0x0001e80000100800 */
[----:B0-----:R-:W4:Y:S04]  /*3510*/  LDL.LU R3, [R1+0x142c] ;  /* 0x00142c0001037983 */ /* 0x001f280000300800 */
[----:B------:R0:W-:Y:S04]  /*3520*/  STL [R1+0x24], R2 ;  /* 0x0000240201007387 */ /* 0x0001e80000100800 */
[----:B0-----:R-:W4:Y:S04]  /*3530*/  LDL.LU R2, [R1+0x1428] ;  /* 0x0014280001027983 */ /* 0x001f280000300800 */
[----:B------:R0:W-:Y:S04]  /*3540*/  STL [R1+0x20], R0 ;  /* 0x0000200001007387 */ /* 0x0001e80000100800 */
[----:B0-----:R-:W4:Y:S04]  /*3550*/  LDL.LU R0, [R1+0x1424] ;  /* 0x0014240001007983 */ /* 0x001f280000300800 */
[----:B------:R0:W-:Y:S04]  /*3560*/  STL [R1+0x1c], R28 ;  /* 0x00001c1c01007387 */ /* 0x0001e80000100800 */
[----:B0-----:R-:W4:Y:S01]  /*3570*/  LDL.LU R28, [R1+0x1420] ;  /* 0x00142000011c7983 */ /* 0x001f220000300800 */
[----:B------:R-:W-:-:S02]  /*3580*/  ISETP.GT.U32.AND P3, PT, R29, R14, PT ;  /* 0x0000000e1d00720c */ /* 0x000fc40003f64070 */
[C---:B------:R-:W-:Y:S02]  /*3590*/  ISETP.GT.U32.AND P5, PT, R29.reuse, R13, PT ;  /* 0x0000000d1d00720c */ /* 0x040fe40003fa4070 */
[C---:B------:R-:W-:Y:S02]  /*35a0*/  ISETP.GT.U32.AND P2, PT, R29.reuse, R12, PT ;  /* 0x0000000c1d00720c */ /* 0x040fe40003f44070 */
[C---:B------:R-:W-:Y:S02]  /*35b0*/  ISETP.GT.U32.AND P0, PT, R29.reuse, R11, PT ;  /* 0x0000000b1d00720c */ /* 0x040fe40003f04070 */
[C---:B------:R-:W-:Y:S02]  /*35c0*/  ISETP.GT.U32.AND P1, PT, R29.reuse, R10, PT ;  /* 0x0000000a1d00720c */ /* 0x040fe40003f24070 */
[----:B------:R-:W-:-:S03]  /*35d0*/  ISETP.GT.U32.AND P6, PT, R29, R6, PT ;  /* 0x000000061d00720c */ /* 0x000fc60003fc4070 */
[--C-:B------:R-:W-:Y:S01]  /*35e0*/  @!P3 IMAD.IADD R14, R14, 0x1, -R29.reuse ;  /* 0x000000010e0eb824 */ /* 0x100fe200078e0a1d */
[----:B------:R-:W-:Y:S01]  /*35f0*/  ISETP.GT.U32.AND P4, PT, R29, R9, PT ;  /* 0x000000091d00720c */ /* 0x000fe20003f84070 */
[--C-:B------:R-:W-:Y:S02]  /*3600*/  @!P5 IMAD.IADD R13, R13, 0x1, -R29.reuse ;  /* 0x000000010d0dd824 */ /* 0x100fe400078e0a1d */
[--C-:B------:R-:W-:Y:S02]  /*3610*/  @!P2 IMAD.IADD R12, R12, 0x1, -R29.reuse ;  /* 0x000000010c0ca824 */ /* 0x100fe400078e0a1d */
[--C-:B------:R-:W-:Y:S02]  /*3620*/  @!P0 IMAD.IADD R11, R11, 0x1, -R29.reuse ;  /* 0x000000010b0b8824 */ /* 0x100fe400078e0a1d */
[--C-:B------:R-:W-:Y:S02]  /*3630*/  @!P1 IMAD.IADD R10, R10, 0x1, -R29.reuse ;  /* 0x000000010a0a9824 */ /* 0x100fe400078e0a1d */
[----:B------:R-:W-:Y:S01]  /*3640*/  @!P6 IMAD.IADD R6, R6, 0x1, -R29 ;  /* 0x000000010606e824 */ /* 0x000fe200078e0a1d */
[----:B------:R-:W-:-:S03]  /*3650*/  ISETP.GT.U32.AND P6, PT, R29, R14, PT ;  /* 0x0000000e1d00720c */ /* 0x000fc60003fc4070 */
[----:B------:R-:W-:Y:S02]  /*3660*/  @!P4 IMAD.IADD R9, R9, 0x1, -R29 ;  /* 0x000000010909c824 */ /* 0x000fe400078e0a1d */
[----:B------:R-:W-:-:S08]  /*3670*/  IMAD.HI.U32 R7, R7, R8, RZ ;  /* 0x0000000807077227 */ /* 0x000fd000078e00ff */
[----:B------:R-:W-:-:S05]  /*3680*/  @!P6 IMAD.IADD R14, R14, 0x1, -R29 ;  /* 0x000000010e0ee824 */ /* 0x000fca00078e0a1d */
[----:B------:R0:W-:Y:S01]  /*3690*/  STL [R1+0x18], R14 ;  /* 0x0000180e01007387 */ /* 0x0001e20000100800 */
[----:B------:R-:W-:-:S03]  /*36a0*/  IMAD.MOV R7, RZ, RZ, -R7 ;  /* 0x000000ffff077224 */ /* 0x000fc600078e0a07 */
[----:B0-----:R-:W4:Y:S01]  /*36b0*/  LDL.LU R14, [R1+0x141c] ;  /* 0x00141c00010e7983 */ /* 0x001f220000300800 */
[C---:B--2---:R-:W-:Y:S02]  /*36c0*/  ISETP.GT.U32.AND P4, PT, R29.reuse, R5, PT ;  /* 0x000000051d00720c */ /* 0x044fe40003f84070 */
[C---:B---3--:R-:W-:Y:S02]  /*36d0*/  ISETP.GT.U32.AND P1, PT, R29.reuse, R4, PT ;  /* 0x000000041d00720c */ /* 0x048fe40003f24070 */
[C---:B----4-:R-:W-:Y:S02]  /*36e0*/  ISETP.GT.U32.AND P0, PT, R29.reuse, R3, PT ;  /* 0x000000031d00720c */ /* 0x050fe40003f04070 */
[C---:B------:R-:W-:Y:S02]  /*36f0*/  ISETP.GT.U32.AND P2, PT, R29.reuse, R2, PT ;  /* 0x000000021d00720c */ /* 0x040fe40003f44070 */
[C---:B------:R-:W-:Y:S02]  /*3700*/  ISETP.GT.U32.AND P5, PT, R29.reuse, R0, PT ;  /* 0x000000001d00720c */ /* 0x040fe40003fa4070 */
[----:B------:R-:W-:-:S11]  /*3710*/  ISETP.GT.U32.AND P3, PT, R29, R28, PT ;  /* 0x0000001c1d00720c */ /* 0x000fd60003f64070 */
[--C-:B------:R-:W-:Y:S01]  /*3720*/  @!P5 IMAD.IADD R0, R0, 0x1, -R29.reuse ;  /* 0x000000010000d824 */ /* 0x100fe200078e0a1d */
[C---:B------:R-:W-:Y:S01]  /*3730*/  ISETP.GT.U32.AND P5, PT, R29.reuse, R12, PT ;  /* 0x0000000c1d00720c */ /* 0x040fe20003fa4070 */
[--C-:B------:R-:W-:Y:S01]  /*3740*/  @!P2 IMAD.IADD R2, R2, 0x1, -R29.reuse ;  /* 0x000000010202a824 */ /* 0x100fe200078e0a1d */
[----:B------:R-:W-:Y:S01]  /*3750*/  ISETP.GT.U32.AND P2, PT, R29, R11, PT ;  /* 0x0000000b1d00720c */ /* 0x000fe20003f44070 */
[--C-:B------:R-:W-:Y:S01]  /*3760*/  @!P0 IMAD.IADD R3, R3, 0x1, -R29.reuse ;  /* 0x0000000103038824 */ /* 0x100fe200078e0a1d */
[C---:B------:R-:W-:Y:S01]  /*3770*/  ISETP.GT.U32.AND P0, PT, R29.reuse, R10, PT ;  /* 0x0000000a1d00720c */ /* 0x040fe20003f04070 */
[--C-:B------:R-:W-:Y:S02]  /*3780*/  @!P1 IMAD.IADD R4, R4, 0x1, -R29.reuse ;  /* 0x0000000104049824 */ /* 0x100fe400078e0a1d */
[----:B------:R-:W-:Y:S01]  /*3790*/  @!P3 IMAD.IADD R28, R28, 0x1, -R29 ;  /* 0x000000011c1cb824 */ /* 0x000fe200078e0a1d */
[C---:B------:R-:W-:Y:S02]  /*37a0*/  ISETP.GT.U32.AND P3, PT, R29.reuse, R13, PT ;  /* 0x0000000d1d00720c */ /* 0x040fe40003f64070 */
[----:B------:R-:W-:-:S03]  /*37b0*/  ISETP.GT.U32.AND P1, PT, R29, R9, PT ;  /* 0x000000091d00720c */ /* 0x000fc60003f24070 */
[--C-:B------:R-:W-:Y:S02]  /*37c0*/  @!P5 IMAD.IADD R12, R12, 0x1, -R29.reuse ;  /* 0x000000010c0cd824 */ /* 0x100fe400078e0a1d */
[--C-:B------:R-:W-:Y:S01]  /*37d0*/  @!P2 IMAD.IADD R11, R11, 0x1, -R29.reuse ;  /* 0x000000010b0ba824 */ /* 0x100fe200078e0a1d */
[----:B------:R-:W-:Y:S01]  /*37e0*/  ISETP.GT.U32.AND P6, PT, R29, R0, PT ;  /* 0x000000001d00720c */ /* 0x000fe20003fc4070 */
[----:B------:R-:W-:-:S04]  /*37f0*/  @!P4 IMAD.IADD R5, R5, 0x1, -R29 ;  /* 0x000000010505c824 */ /* 0x000fc800078e0a1d */
[--C-:B------:R-:W-:Y:S01]  /*3800*/  @!P3 IMAD.IADD R13, R13, 0x1, -R29.reuse ;  /* 0x000000010d0db824 */ /* 0x100fe200078e0a1d */
[C---:B------:R-:W-:Y:S01]  /*3810*/  ISETP.GT.U32.AND P4, PT, R29.reuse, R6, PT ;  /* 0x000000061d00720c */ /* 0x040fe20003f84070 */
[--C-:B------:R-:W-:Y:S01]  /*3820*/  @!P0 IMAD.IADD R10, R10, 0x1, -R29.reuse ;  /* 0x000000010a0a8824 */ /* 0x100fe200078e0a1d */
[----:B------:R-:W-:Y:S01]  /*3830*/  ISETP.GT.U32.AND P3, PT, R29, R28, PT ;  /* 0x0000001c1d00720c */ /* 0x000fe20003f64070 */
[----:B------:R-:W-:Y:S01]  /*3840*/  @!P1 IMAD.IADD R9, R9, 0x1, -R29 ;  /* 0x0000000109099824 */ /* 0x000fe200078e0a1d */
[----:B------:R0:W-:Y:S01]  /*3850*/  STL [R1+0x14], R13 ;  /* 0x0000140d01007387 */ /* 0x0001e20000100800 */
[C---:B------:R-:W-:Y:S02]  /*3860*/  ISETP.GT.U32.AND P5, PT, R29.reuse, R2, PT ;  /* 0x000000021d00720c */ /* 0x040fe40003fa4070 */
[C---:B------:R-:W-:Y:S02]  /*3870*/  ISETP.GT.U32.AND P0, PT, R29.reuse, R3, PT ;  /* 0x000000031d00720c */ /* 0x040fe40003f04070 */
[----:B------:R-:W-:-:S02]  /*3880*/  ISETP.GT.U32.AND P2, PT, R29, R4, PT ;  /* 0x000000041d00720c */ /* 0x000fc40003f44070 */
[----:B------:R-:W-:Y:S01]  /*3890*/  IABS R29, c[0x0][0x178] ;  /* 0x00005e00001d7a13 */ /* 0x000fe20000000000 */
[----:B0-----:R-:W2:Y:S04]  /*38a0*/  LDL.LU R13, [R1+0x1418] ;  /* 0x00141800010d7983 */ /* 0x001ea80000300800 */
[----:B------:R0:W-:Y:S01]  /*38b0*/  STL [R1+0x10], R12 ;  /* 0x0000100c01007387 */ /* 0x0001e20000100800 */
[----:B------:R-:W-:-:S03]  /*38c0*/  IMAD R29, R29, R7, R8 ;  /* 0x000000071d1d7224 */ /* 0x000fc600078e0208 */
[----:B0-----:R-:W3:Y:S04]  /*38d0*/  LDL.LU R12, [R1+0x1414] ;  /* 0x00141400010c7983 */ /* 0x001ee80000300800 */
[----:B------:R0:W-:Y:S04]  /*38e0*/  STL [R1+0xc], R11 ;  /* 0x00000c0b01007387 */ /* 0x0001e80000100800 */
[----:B0-----:R-:W4:Y:S04]  /*38f0*/  LDL.LU R11, [R1+0x1410] ;  /* 0x00141000010b7983 */ /* 0x001f280000300800 */
[----:B------:R0:W-:Y:S04]  /*3900*/  STL [R1+0x8], R10 ;  /* 0x0000080a01007387 */ /* 0x0001e80000100800 */
[----:B0-----:R-:W2:Y:S04]  /*3910*/  LDL.LU R10, [R1+0x140c] ;  /* 0x00140c00010a7983 */ /* 0x001ea80000300800 */
[----:B------:R0:W-:Y:S04]  /*3920*/  STL [R1+0x4], R9 ;  /* 0x0000040901007387 */ /* 0x0001e80000100800 */
[----:B0-----:R-:W2:Y:S04]  /*3930*/  LDL.LU R9, [R1+0x1408] ;  /* 0x0014080001097983 */ /* 0x001ea80000300800 */
[----:B------:R-:W2:Y:S04]  /*3940*/  LDL.LU R8, [R1+0x1404] ;  /* 0x0014040001087983 */ /* 0x000ea80000300800 */
[----:B------:R-:W2:Y:S04]  /*3950*/  LDL.LU R7, [R1+0x1400] ;  /* 0x0014000001077983 */ /* 0x000ea80000300800 */
[----:B------:R0:W-:Y:S02]  /*3960*/  STL [R1+0xec], R29 ;  /* 0x0000ec1d01007387 */ /* 0x0001e40000100800 */
[----:B0-----:R-:W-:-:S05]  /*3970*/  IABS R29, c[0x0][0x17c] ;  /* 0x00005f00001d7a13 */ /* 0x001fca0000000000 */
[----:B------:R-:W-:-:S05]  /*3980*/  @!P4 IMAD.IADD R6, R6, 0x1, -R29 ;  /* 0x000000010606c824 */ /* 0x000fca00078e0a1d */
[----:B------:R0:W-:Y:S04]  /*3990*/  STL [R1], R6 ;  /* 0x0000000601007387 */ /* 0x0001e80000100800 */
[----:B0-----:R-:W4:Y:S01]  /*39a0*/  LDL.LU R6, [R1+0x13fc] ;  /* 0x0013fc0001067983 */ /* 0x001f220000300800 */
[----:B------:R-:W-:Y:S01]  /*39b0*/  ISETP.GT.U32.AND P1, PT, R29, R5, PT ;  /* 0x000000051d00720c */ /* 0x000fe20003f24070 */
[--C-:B------:R-:W-:Y:S02]  /*39c0*/  @!P3 IMAD.IADD R28, R28, 0x1, -R29.reuse ;  /* 0x000000011c1cb824 */ /* 0x100fe400078e0a1d */
[--C-:B------:R-:W-:Y:S02]  /*39d0*/  @!P6 IMAD.IADD R0, R0, 0x1, -R29.reuse ;  /* 0x000000010000e824 */ /* 0x100fe400078e0a1d */
[----:B------:R-:W-:-:S02]  /*39e0*/  @!P5 IMAD.IADD R2, R2, 0x1, -R29 ;  /* 0x000000010202d824 */ /* 0x000fc400078e0a1d */
[--C-:B------:R-:W-:Y:S01]  /*39f0*/  @!P0 IMAD.IADD R3, R3, 0x1, -R29.reuse ;  /* 0x0000000103038824 */ /* 0x100fe200078e0a1d */
[----:B------:R0:W-:Y:S01]  /*3a00*/  STL [R1+0x13d4], R28 ;  /* 0x0013d41c01007387 */ /* 0x0001e20000100800 */
[----:B------:R-:W-:-:S03]  /*3a10*/  @!P2 IMAD.IADD R4, R4, 0x1, -R29 ;  /* 0x000000010404a824 */ /* 0x000fc600078e0a1d */
[----:B------:R-:W-:Y:S01]  /*3a20*/  STL [R1+0x13d0], R0 ;  /* 0x0013d00001007387 */ /* 0x000fe20000100800 */
[----:B------:R-:W-:-:S03]  /*3a30*/  @!P1 IMAD.IADD R5, R5, 0x1, -R29 ;  /* 0x0000000105059824 */ /* 0x000fc600078e0a1d */
[----:B------:R1:W-:Y:S04]  /*3a40*/  STL [R1+0x13cc], R2 ;  /* 0x0013cc0201007387 */ /* 0x0003e80000100800 */
[----:B------:R-:W-:Y:S04]  /*3a50*/  STL [R1+0x13c8], R3 ;  /* 0x0013c80301007387 */ /* 0x000fe80000100800 */
[----:B------:R-:W-:Y:S04]  /*3a60*/  STL [R1+0x13c4], R4 ;  /* 0x0013c40401007387 */ /* 0x000fe80000100800 */
[----:B------:R-:W-:Y:S04]  /*3a70*/  STL [R1+0x13c0], R5 ;  /* 0x0013c00501007387 */ /* 0x000fe80000100800 */
[----:B0-----:R-:W4:Y:S01]  /*3a80*/  LDL R28, [R1+0x1168] ;  /* 0x00116800011c7983 */ /* 0x001f220000100800 */
[----:B---3--:R-:W-:-:S13]  /*3a90*/  ISETP.GT.U32.AND P1, PT, R29, R12, PT ;  /* 0x0000000c1d00720c */ /* 0x008fda0003f24070 */
[----:B------:R-:W-:Y:S01]  /*3aa0*/  @!P1 IMAD.IADD R12, R12, 0x1, -R29 ;  /* 0x000000010c0c9824 */ /* 0x000fe200078e0a1d */
[C---:B--2---:R-:W-:Y:S02]  /*3ab0*/  ISETP.GT.U32.AND P3, PT, R29.reuse, R7, PT ;  /* 0x000000071d00720c */ /* 0x044fe40003f64070 */
[----:B----4-:R-:W-:-:S11]  /*3ac0*/  ISETP.GT.U32.AND P4, PT, R29, R6, PT ;  /* 0x000000061d00720c */ /* 0x010fd60003f84070 */
[--C-:B------:R-:W-:Y:S02]  /*3ad0*/  @!P3 IMAD.IADD R7, R7, 0x1, -R29.reuse ;  /* 0x000000010707b824 */ /* 0x100fe400078e0a1d */
[----:B------:R-:W-:Y:S01]  /*3ae0*/  @!P4 IMAD.IADD R6, R6, 0x1, -R29 ;  /* 0x000000010606c824 */ /* 0x000fe200078e0a1d */
[----:B------:R-:W-:-:S04]  /*3af0*/  ISETP.GT.U32.AND P4, PT, R29, R13, PT ;  /* 0x0000000d1d00720c */ /* 0x000fc80003f84070 */
[----:B------:R-:W-:-:S09]  /*3b00*/  ISETP.GT.U32.AND P1, PT, R29, R6, PT ;  /* 0x000000061d00720c */ /* 0x000fd20003f24070 */
[----:B------:R-:W-:Y:S01]  /*3b10*/  @!P4 IMAD.IADD R13, R13, 0x1, -R29 ;  /* 0x000000010d0dc824 */ /* 0x000fe200078e0a1d */
[----:B------:R-:W-:-:S03]  /*3b20*/  ISETP.GT.U32.AND P4, PT, R29, R7, PT ;  /* 0x000000071d00720c */ /* 0x000fc60003f84070 */
[--C-:B------:R-:W-:Y:S01]  /*3b30*/  @!P1 IMAD.IADD R6, R6, 0x1, -R29.reuse ;  /* 0x0000000106069824 */ /* 0x100fe200078e0a1d */
[----:B------:R-:W-:Y:S04]  /*3b40*/  STL [R1+0x13ec], R28 ;  /* 0x0013ec1c01007387 */ /* 0x000fe80000100800 */
[----:B-1----:R-:W2:Y:S05]  /*3b50*/  LDL.LU R2, [R1+0x80] ;  /* 0x0000800001027983 */ /* 0x002eaa0000300800 */
[----:B------:R-:W-:Y:S01]  /*3b60*/  @!P4 IMAD.IADD R7, R7, 0x1, -R29 ;  /* 0x000000010707c824 */ /* 0x000fe200078e0a1d */
[----:B------:R0:W-:Y:S04]  /*3b70*/  STL [R1+0x13bc], R6 ;  /* 0x0013bc0601007387 */ /* 0x0001e80000100800 */
[----:B0-----:R-:W3:Y:S04]  /*3b80*/  LDL.LU R6, [R1+0x8c] ;  /* 0x00008c0001067983 */ /* 0x001ee80000300800 */
[----:B------:R0:W-:Y:S04]  /*3b90*/  STL [R1+0x13d8], R7 ;  /* 0x0013d80701007387 */ /* 0x0001e80000100800 */
[----:B0-----:R-:W4:Y:S01]  /*3ba0*/  LDL.LU R7, [R1+0xa8] ;  /* 0x0000a80001077983 */ /* 0x001f220000300800 */
[----:B------:R-:W-:-:S02]  /*3bb0*/  ISETP.GT.U32.AND P6, PT, R29, R8, PT ;  /* 0x000000081d00720c */ /* 0x000fc40003fc4070 */
[C---:B------:R-:W-:Y:S02]  /*3bc0*/  ISETP.GT.U32.AND P5, PT, R29.reuse, R9, PT ;  /* 0x000000091d00720c */ /* 0x040fe40003fa4070 */
[C---:B------:R-:W-:Y:S02]  /*3bd0*/  ISETP.GT.U32.AND P0, PT, R29.reuse, R10, PT ;  /* 0x0000000a1d00720c */ /* 0x040fe40003f04070 */
[C---:B------:R-:W-:Y:S02]  /*3be0*/  ISETP.GT.U32.AND P2, PT, R29.reuse, R11, PT ;  /* 0x0000000b1d00720c */ /* 0x040fe40003f44070 */
[----:B------:R-:W-:-:S05]  /*3bf0*/  ISETP.GT.U32.AND P3, PT, R29, R14, PT ;  /* 0x0000000e1d00720c */ /* 0x000fca0003f64070 */
[--C-:B------:R-:W-:Y:S01]  /*3c00*/  @!P6 IMAD.IADD R8, R8, 0x1, -R29.reuse ;  /* 0x000000010808e824 */ /* 0x100fe200078e0a1d */
[----:B------:R-:W-:Y:S01]  /*3c10*/  ISETP.GT.U32.AND P6, PT, R29, R15, PT ;  /* 0x0000000f1d00720c */ /* 0x000fe20003fc4070 */
[--C-:B------:R-:W-:Y:S01]  /*3c20*/  @!P5 IMAD.IADD R9, R9, 0x1, -R29.reuse ;  /* 0x000000010909d824 */ /* 0x100fe200078e0a1d */
[C---:B------:R-:W-:Y:S01]  /*3c30*/  ISETP.GT.U32.AND P5, PT, R29.reuse, R16, PT ;  /* 0x000000101d00720c */ /* 0x040fe20003fa4070 */
[--C-:B------:R-:W-:Y:S01]  /*3c40*/  @!P0 IMAD.IADD R10, R10, 0x1, -R29.reuse ;  /* 0x000000010a0a8824 */ /* 0x100fe200078e0a1d */
[----:B------:R-:W-:Y:S01]  /*3c50*/  ISETP.GT.U32.AND P0, PT, R29, R17, PT ;  /* 0x000000111d00720c */ /* 0x000fe20003f04070 */
[--C-:B------:R-:W-:Y:S02]  /*3c60*/  @!P2 IMAD.IADD R11, R11, 0x1, -R29.reuse ;  /* 0x000000010b0ba824 */ /* 0x100fe400078e0a1d */
[----:B------:R-:W-:Y:S01]  /*3c70*/  @!P3 IMAD.IADD R14, R14, 0x1, -R29 ;  /* 0x000000010e0eb824 */ /* 0x000fe200078e0a1d */
[----:B------:R-:W-:-:S05]  /*3c80*/  ISETP.GT.U32.AND P3, PT, R29, R8, PT ;  /* 0x000000081d00720c */ /* 0x000fca0003f64070 */
[--C-:B------:R-:W-:Y:S01]  /*3c90*/  @!P6 IMAD.IADD R15, R15, 0x1, -R29.reuse ;  /* 0x000000010f0fe824 */ /* 0x100fe200078e0a1d */
[C---:B------:R-:W-:Y:S01]  /*3ca0*/  ISETP.GT.U32.AND P6, PT, R29.reuse, R9, PT ;  /* 0x000000091d00720c */ /* 0x040fe20003fc4070 */
[--C-:B------:R-:W-:Y:S01]  /*3cb0*/  @!P5 IMAD.IADD R16, R16, 0x1, -R29.reuse ;  /* 0x000000011010d824 */ /* 0x100fe200078e0a1d */
[----:B------:R-:W-:Y:S01]  /*3cc0*/  ISETP.GT.U32.AND P5, PT, R29, R10, PT ;  /* 0x0000000a1d00720c */ /* 0x000fe20003fa4070 */
[----:B------:R-:W-:Y:S01]  /*3cd0*/  @!P0 IMAD.IADD R17, R17, 0x1, -R29 ;  /* 0x0000000111118824 */ /* 0x000fe200078e0a1d */
[----:B------:R-:W-:-:S03]  /*3ce0*/  ISETP.GT.U32.AND P0, PT, R29, R11, PT ;  /* 0x0000000b1d00720c */ /* 0x000fc60003f04070 */
[----:B------:R-:W-:-:S06]  /*3cf0*/  @!P3 IMAD.IADD R8, R8, 0x1, -R29 ;  /* 0x000000010808b824 */ /* 0x000fcc00078e0a1d */
[--C-:B------:R-:W-:Y:S02]  /*3d00*/  @!P6 IMAD.IADD R9, R9, 0x1, -R29.reuse ;  /* 0x000000010909e824 */ /* 0x100fe400078e0a1d */
[--C-:B------:R-:W-:Y:S02]  /*3d10*/  @!P5 IMAD.IADD R10, R10, 0x1, -R29.reuse ;  /* 0x000000010a0ad824 */ /* 0x100fe400078e0a1d */
[----:B------:R-:W-:Y:S01]  /*3d20*/  @!P0 IMAD.IADD R11, R11, 0x1, -R29 ;  /* 0x000000010b0b8824 */ /* 0x000fe200078e0a1d */
[----:B------:R-:W-:Y:S01]  /*3d30*/  ISETP.GT.U32.AND P1, PT, R29, R12, PT ;  /* 0x0000000c1d00720c */ /* 0x000fe20003f24070 */
[----:B------:R-:W-:-:S05]  /*3d40*/  IMAD.MOV.U32 R3, RZ, RZ, c[0x0][0x180] ;  /* 0x00006000ff037624 */ /* 0x000fca00078e00ff */
[----:B------:R-:W-:-:S07]  /*3d50*/  IADD3 R3, R3, 0xff, RZ ;  /* 0x000000ff03037810 */ /* 0x000fce0007ffe0ff */
[----:B------:R-:W-:Y:S01]  /*3d60*/  @!P1 IMAD.IADD R12, R12, 0x1, -R29 ;  /* 0x000000010c0c9824 */ /* 0x000fe200078e0a1d */
[----:B----4-:R-:W-:Y:S04]  /*3d70*/  STL [R1+0x13f0], R7 ;  /* 0x0013f00701007387 */ /* 0x010fe80000100800 */
[----:B------:R-:W-:Y:S04]  /*3d80*/  STL [R1+0x13dc], R8 ;  /* 0x0013dc0801007387 */ /* 0x000fe80000100800 */
[----:B------:R0:W-:Y:S04]  /*3d90*/  STL [R1+0x13e0], R9 ;  /* 0x0013e00901007387 */ /* 0x0001e80000100800 */
[----:B0-----:R-:W4:Y:S04]  /*3da0*/  LDL.LU R9, [R1+0xec] ;  /* 0x0000ec0001097983 */ /* 0x001f280000300800 */
[----:B------:R-:W-:Y:S04]  /*3db0*/  STL [R1+0x13e4], R10 ;  /* 0x0013e40a01007387 */ /* 0x000fe80000100800 */
[----:B------:R0:W-:Y:S04]  /*3dc0*/  STL [R1+0x13e8], R11 ;  /* 0x0013e80b01007387 */ /* 0x0001e80000100800 */
[----:B0-----:R-:W4:Y:S01]  /*3dd0*/  LDL.LU R11, [R1+0x84] ;  /* 0x00008400010b7983 */ /* 0x001f220000300800 */
[----:B------:R-:W-:-:S05]  /*3de0*/  SHF.R.S32.HI R7, RZ, 0x1f, R3 ;  /* 0x0000001fff077819 */ /* 0x000fca0000011403 */
[----:B------:R-:W-:Y:S04]  /*3df0*/  STL [R1+0x13f8], R7 ;  /* 0x0013f80701007387 */ /* 0x000fe80000100800 */
[----:B------:R0:W-:Y:S04]  /*3e00*/  STL [R1+0x13f4], R12 ;  /* 0x0013f40c01007387 */ /* 0x0001e80000100800 */
[----:B0-----:R-:W4:Y:S01]  /*3e10*/  LDL.LU R12, [R1+0xa4] ;  /* 0x0000a400010c7983 */ /* 0x001f220000300800 */
[C---:B------:R-:W-:Y:S02]  /*3e20*/  ISETP.GT.U32.AND P2, PT, R29.reuse, R18, PT ;  /* 0x000000121d00720c */ /* 0x040fe40003f44070 */
[----:B------:R-:W-:-:S02]  /*3e30*/  ISETP.GT.U32.AND P3, PT, R29, R14, PT ;  /* 0x0000000e1d00720c */ /* 0x000fc40003f64070 */
[C---:B------:R-:W-:Y:S02]  /*3e40*/  ISETP.GT.U32.AND P4, PT, R29.reuse, R15, PT ;  /* 0x0000000f1d00720c */ /* 0x040fe40003f84070 */
[C---:B------:R-:W-:Y:S02]  /*3e50*/  ISETP.GT.U32.AND P5, PT, R29.reuse, R16, PT ;  /* 0x000000101d00720c */ /* 0x040fe40003fa4070 */
[C---:B------:R-:W-:Y:S02]  /*3e60*/  ISETP.GT.U32.AND P0, PT, R29.reuse, R17, PT ;  /* 0x000000111d00720c */ /* 0x040fe40003f04070 */
[C---:B------:R-:W-:Y:S01]  /*3e70*/  ISETP.GT.U32.AND P1, PT, R29.reuse, R19, PT ;  /* 0x000000131d00720c */ /* 0x040fe20003f24070 */
[----:B------:R-:W0:Y:S02]  /*3e80*/  S2R R3, SR_TID.X ;  /* 0x0000000000037919 */ /* 0x000e240000002100 */
[--C-:B------:R-:W-:Y:S01]  /*3e90*/  @!P2 IMAD.IADD R18, R18, 0x1, -R29.reuse ;  /* 0x000000011212a824 */ /* 0x100fe200078e0a1d */
[C---:B------:R-:W-:Y:S01]  /*3ea0*/  ISETP.GT.U32.AND P2, PT, R29.reuse, R13, PT ;  /* 0x0000000d1d00720c */ /* 0x040fe20003f44070 */
[--C-:B------:R-:W-:Y:S01]  /*3eb0*/  @!P3 IMAD.IADD R14, R14, 0x1, -R29.reuse ;  /* 0x000000010e0eb824 */ /* 0x100fe200078e0a1d */
[----:B------:R-:W-:Y:S01]  /*3ec0*/  ISETP.GT.U32.AND P3, PT, R29, R21, PT ;  /* 0x000000151d00720c */ /* 0x000fe20003f64070 */
[--C-:B------:R-:W-:Y:S01]  /*3ed0*/  @!P4 IMAD.IADD R15, R15, 0x1, -R29.reuse ;  /* 0x000000010f0fc824 */ /* 0x100fe200078e0a1d */
[C---:B------:R-:W-:Y:S01]  /*3ee0*/  ISETP.GT.U32.AND P6, PT, R29.reuse, R18, PT ;  /* 0x000000121d00720c */ /* 0x040fe20003fc4070 */
[----:B------:R-:W-:Y:S01]  /*3ef0*/  @!P5 IMAD.IADD R16, R16, 0x1, -R29 ;  /* 0x000000011010d824 */ /* 0x000fe200078e0a1d */
[C---:B------:R-:W-:Y:S01]  /*3f00*/  ISETP.GT.U32.AND P4, PT, R29.reuse, R22, PT ;  /* 0x000000161d00720c */ /* 0x040fe20003f84070 */
[----:B------:R-:W1:Y:S01]  /*3f10*/  S2R R0, SR_TID.X ;  /* 0x0000000000007919 */ /* 0x000e620000002100 */
[----:B------:R-:W-:-:S02]  /*3f20*/  ISETP.GT.U32.AND P5, PT, R29, R23, PT ;  /* 0x000000171d00720c */ /* 0x000fc40003fa4070 */
[----:B------:R-:W-:Y:S01]  /*3f30*/  IABS R7, c[0x0][0x178] ;  /* 0x00005e0000077a13 */ /* 0x000fe20000000000 */
[----:B------:R-:W4:Y:S02]  /*3f40*/  LDL R10, [R1+0x11c0] ;  /* 0x0011c000010a7983 */ /* 0x000f240000100800 */
        /* <DEDUP_REMOVED lines=9> */
[----:B------:R-:W4:Y:S01]  /*3fe0*/  LDL R5, [R1+0x11d8] ;  /* 0x0011d80001057983 */ /* 0x000f220000100800 */
[--C-:B------:R-:W-:Y:S01]  /*3ff0*/  @!P4 IMAD.IADD R22, R22, 0x1, -R29.reuse ;  /* 0x000000011616c824 */ /* 0x100fe200078e0a1d */
[----:B--2---:R-:W-:Y:S01]  /*4000*/  ISETP.GT.U32.AND P4, PT, R29, R2, PT ;  /* 0x000000021d00720c */ /* 0x004fe20003f84070 */
[--C-:B------:R-:W-:Y:S01]  /*4010*/  @!P5 IMAD.IADD R23, R23, 0x1, -R29.reuse ;  /* 0x000000011717d824 */ /* 0x100fe200078e0a1d */
[----:B------:R-:W2:Y:S01]  /*4020*/  LDL R4, [R1+0x11e0] ;  /* 0x0011e00001047983 */ /* 0x000ea20000100800 */
[----:B------:R-:W-:Y:S01]  /*4030*/  @!P2 IMAD.IADD R20, R20, 0x1, -R29 ;  /* 0x000000011414a824 */ /* 0x000fe200078e0a1d */
[----:B---3--:R-:W-:-:S02]  /*4040*/  ISETP.GT.U32.AND P2, PT, R29, R6, PT ;  /* 0x000000061d00720c */ /* 0x008fc40003f44070 */
[----:B------:R-:W-:Y:S01]  /*4050*/  ISETP.GT.U32.AND P5, PT, R29, R27, PT ;  /* 0x0000001b1d00720c */ /* 0x000fe20003fa4070 */
[--C-:B------:R-:W-:Y:S01]  /*4060*/  @!P0 IMAD.IADD R24, R24, 0x1, -R29.reuse ;  /* 0x0000000118188824 */ /* 0x100fe200078e0a1d */
[----:B------:R-:W3:Y:S01]  /*4070*/  LDL R8, [R1+0x11dc] ;  /* 0x0011dc0001087983 */ /* 0x000ee20000100800 */
[--C-:B------:R-:W-:Y:S01]  /*4080*/  @!P6 IMAD.IADD R25, R25, 0x1, -R29.reuse ;  /* 0x000000011919e824 */ /* 0x100fe200078e0a1d */
[C---:B------:R-:W-:Y:S01]  /*4090*/  ISETP.GT.U32.AND P6, PT, R29.reuse, R19, PT ;  /* 0x000000131d00720c */ /* 0x040fe20003fc4070 */
[--C-:B------:R-:W-:Y:S01]  /*40a0*/  @!P1 IMAD.IADD R26, R26, 0x1, -R29.reuse ;  /* 0x000000011a1a9824 */ /* 0x100fe200078e0a1d */
[C---:B------:R-:W-:Y:S01]  /*40b0*/  ISETP.GT.U32.AND P1, PT, R29.reuse, R20, PT ;  /* 0x000000141d00720c */ /* 0x040fe20003f24070 */
[----:B------:R-:W-:Y:S01]  /*40c0*/  @!P4 IMAD.IADD R2, R2, 0x1, -R29 ;  /* 0x000000010202c824 */ /* 0x000fe200078e0a1d */
[----:B------:R-:W-:-:S03]  /*40d0*/  ISETP.GT.U32.AND P4, PT, R29, R23, PT ;  /* 0x000000171d00720c */ /* 0x000fc60003f84070 */
[--C-:B------:R-:W-:Y:S01]  /*40e0*/  @!P2 IMAD.IADD R6, R6, 0x1, -R29.reuse ;  /* 0x000000010606a824 */ /* 0x100fe200078e0a1d */
[----:B------:R-:W-:Y:S01]  /*40f0*/  ISETP.GT.U32.AND P2, PT, R29, R21, PT ;  /* 0x000000151d00720c */ /* 0x000fe20003f44070 */
[--C-:B------:R-:W-:Y:S01]  /*4100*/  @!P5 IMAD.IADD R27, R27, 0x1, -R29.reuse ;  /* 0x000000011b1bd824 */ /* 0x100fe200078e0a1d */
[----:B------:R-:W-:Y:S02]  /*4110*/  ISETP.GT.U32.AND P5, PT, R29, R24, PT ;  /* 0x000000181d00720c */ /* 0x000fe40003fa4070 */
[----:B0-----:R-:W-:Y:S01]  /*4120*/  LOP3.LUT R3, R3, 0x7, RZ, 0xc0, !PT ;  /* 0x0000000703037812 */ /* 0x001fe200078ec0ff */
[----:B------:R-:W-:-:S04]  /*4130*/  @!P6 IMAD.IADD R19, R19, 0x1, -R29 ;  /* 0x000000011313e824 */ /* 0x000fc800078e0a1d */
[----:B------:R-:W-:Y:S01]  /*4140*/  IMAD R28, R3, 0x110, RZ ;  /* 0x00000110031c7824 */ /* 0x000fe200078e02ff */
[C---:B------:R-:W-:Y:S01]  /*4150*/  ISETP.GT.U32.AND P6, PT, R29.reuse, R27, PT ;  /* 0x0000001b1d00720c */ /* 0x040fe20003fc4070 */
[--C-:B------:R-:W-:Y:S01]  /*4160*/  @!P1 IMAD.IADD R20, R20, 0x1, -R29.reuse ;  /* 0x0000000114149824 */ /* 0x100fe200078e0a1d */
[----:B------:R-:W-:Y:S01]  /*4170*/  ISETP.GT.U32.AND P1, PT, R29, R26, PT ;  /* 0x0000001a1d00720c */ /* 0x000fe20003f24070 */
[--C-:B------:R-:W-:Y:S01]  /*4180*/  @!P2 IMAD.IADD R21, R21, 0x1, -R29.reuse ;  /* 0x000000011515a824 */ /* 0x100fe200078e0a1d */
[----:B------:R-:W-:Y:S01]  /*4190*/  ISETP.GT.U32.AND P2, PT, R29, R6, PT ;  /* 0x000000061d00720c */ /* 0x000fe20003f44070 */
[--C-:B------:R-:W-:Y:S01]  /*41a0*/  @!P4 IMAD.IADD R23, R23, 0x1, -R29.reuse ;  /* 0x000000011717c824 */ /* 0x100fe200078e0a1d */
[----:B------:R-:W-:Y:S01]  /*41b0*/  ISETP.GT.U32.AND P4, PT, R29, R2, PT ;  /* 0x000000021d00720c */ /* 0x000fe20003f84070 */
[----:B------:R-:W-:Y:S01]  /*41c0*/  @!P5 IMAD.IADD R24, R24, 0x1, -R29 ;  /* 0x000000011818d824 */ /* 0x000fe200078e0a1d */
[----:B------:R-:W2:Y:S01]  /*41d0*/  LDL R3, [R1+0x11cc] ;  /* 0x0011cc0001037983 */ /* 0x000ea20000100800 */
[----:B----4-:R-:W-:-:S02]  /*41e0*/  ISETP.GT.U32.AND P0, PT, R7, R9, PT ;  /* 0x000000090700720c */ /* 0x010fc40003f04070 */
[----:B------:R-:W-:-:S13]  /*41f0*/  ISETP.GT.U32.AND P3, PT, R29, R11, PT ;  /* 0x0000000b1d00720c */ /* 0x000fda0003f64070 */
[----:B------:R-:W-:Y:S01]  /*4200*/  @!P3 IMAD.IADD R11, R11, 0x1, -R29 ;  /* 0x000000010b0bb824 */ /* 0x000fe200078e0a1d */
[----:B------:R-:W-:Y:S01]  /*4210*/  ISETP.GT.U32.AND P3, PT, R29, R22, PT ;  /* 0x000000161d00720c */ /* 0x000fe20003f64070 */
[----:B------:R-:W-:Y:S01]  /*4220*/  @!P0 IMAD.IADD R9, R9, 0x1, -R7 ;  /* 0x0000000109098824 */ /* 0x000fe200078e0a07 */
[----:B------:R-:W-:-:S04]  /*4230*/  ISETP.GT.U32.AND P0, PT, R29, R25, PT ;  /* 0x000000191d00720c */ /* 0x000fc80003f04070 */
[----:B------:R-:W-:-:S07]  /*4240*/  ISETP.GT.U32.AND P5, PT, R7, R9, PT ;  /* 0x000000090700720c */ /* 0x000fce0003fa4070 */
[----:B------:R-:W-:Y:S01]  /*4250*/  @!P3 IMAD.IADD R22, R22, 0x1, -R29 ;  /* 0x000000011616b824 */ /* 0x000fe200078e0a1d */
[----:B------:R-:W-:Y:S02]  /*4260*/  ISETP.GT.U32.AND P3, PT, R29, R11, PT ;  /* 0x0000000b1d00720c */ /* 0x000fe40003f64070 */
[----:B------:R-:W-:Y:S01]  /*4270*/  LOP3.LUT R29, R28, R12, RZ, 0x3c, !PT ;  /* 0x0000000c1c1d7212 */ /* 0x000fe200078e3cff */
[----:B-1----:R-:W-:Y:S02]  /*4280*/  IMAD.SHL.U32 R28, R0, 0x80, RZ ;  /* 0x00000080001c7824 */ /* 0x002fe400078e00ff */
[----:B------:R-:W4:Y:S04]  /*4290*/  LDL R0, [R1+0x11d4] ;  /* 0x0011d40001007983 */ /* 0x000f280000100800 */
[----:B------:R-:W2:Y:S01]  /*42a0*/  LDL.LU R7, [R1+0x13f8] ;  /* 0x0013f80001077983 */ /* 0x000ea20000300800 */
[----:B------:R-:W-:-:S05]  /*42b0*/  IMAD.MOV.U32 R12, RZ, RZ, c[0x0][0x180] ;  /* 0x00006000ff0c7624 */ /* 0x000fca00078e00ff */
[----:B------:R-:W-:-:S04]  /*42c0*/  IADD3 R12, R12, 0xff, RZ ;  /* 0x000000ff0c0c7810 */ /* 0x000fc80007ffe0ff */
[----:B--2---:R-:W-:Y:S02]  /*42d0*/  LEA.HI R7, R7, R12, RZ, 0x8 ;  /* 0x0000000c07077211 */ /* 0x004fe400078f40ff */
[----:B------:R-:W2:Y:S04]  /*42e0*/  LDL.LU R12, [R1+0x13f4] ;  /* 0x0013f400010c7983 */ /* 0x000ea80000300800 */
[----:B------:R-:W2:Y:S01]  /*42f0*/  LDL.LU R7, [R1+0x13f0] ;  /* 0x0013f00001077983 */ /* 0x000ea20000300800 */
[--C-:B------:R-:W-:Y:S02]  /*4300*/  LOP3.LUT R29, R29, 0x800, R28.reuse, 0xf8, !PT ;  /* 0x000008001d1d7812 */ /* 0x100fe400078ef81c */
[----:B--2---:R-:W-:-:S05]  /*4310*/  LOP3.LUT R7, R7, 0x1000, R28, 0xf8, !PT ;  /* 0x0000100007077812 */ /* 0x004fca00078ef81c */
[----:B------:R0:W-:Y:S04]  /*4320*/  STL [R1+0x1fc], R7 ;  /* 0x0001fc0701007387 */ /* 0x0001e80000100800 */
[----:B0-----:R-:W2:Y:S04]  /*4330*/  LDL R7, [R1+0x11d0] ;  /* 0x0011d00001077983 */ /* 0x001ea80000100800 */
[----:B------:R-:W2:Y:S04]  /*4340*/  LDL.LU R28, [R1+0x13ec] ;  /* 0x0013ec00011c7983 */ /* 0x000ea80000300800 */
[----:B------:R0:W-:Y:S02]  /*4350*/  STL [R1+0x1f4], R29 ;  /* 0x0001f41d01007387 */ /* 0x0001e40000100800 */
[----:B0-----:R-:W-:-:S05]  /*4360*/  IABS R29, c[0x0][0x17c] ;  /* 0x00005f00001d7a13 */ /* 0x001fca0000000000 */
[--C-:B------:R-:W-:Y:S02]  /*4370*/  @!P0 IMAD.IADD R25, R25, 0x1, -R29.reuse ;  /* 0x0000000119198824 */ /* 0x100fe400078e0a1d */
[----:B------:R-:W-:Y:S02]  /*4380*/  @!P1 IMAD.IADD R26, R26, 0x1, -R29 ;  /* 0x000000011a1a9824 */ /* 0x000fe400078e0a1d */
[----:B------:R-:W3:Y:S01]  /*4390*/  LDL R29, [R1+0x1174] ;  /* 0x00117400011d7983 */ /* 0x000ee20000100800 */
[----:B--2---:R-:W-:-:S03]  /*43a0*/  ISETP.GE.AND P0, PT, R28, RZ, PT ;  /* 0x000000ff1c00720c */ /* 0x004fc60003f06270 */
[----:B------:R-:W2:Y:S01]  /*43b0*/  LDL R28, [R1+0x11c8] ;  /* 0x0011c800011c7983 */ /* 0x000ea20000100800 */
[----:B---3--:R-:W-:Y:S02]  /*43c0*/  ISETP.GE.AND P1, PT, R29, RZ, PT ;  /* 0x000000ff1d00720c */ /* 0x008fe40003f26270 */
[----:B------:R-:W-:-:S05]  /*43d0*/  IABS R29, c[0x0][0x17c] ;  /* 0x00005f00001d7a13 */ /* 0x000fca0000000000 */
[--C-:B------:R-:W-:Y:S02]  /*43e0*/  @!P2 IMAD.IADD R6, R6, 0x1, -R29.reuse ;  /* 0x000000010606a824 */ /* 0x100fe400078e0a1d */
[--C-:B------:R-:W-:Y:S02]  /*43f0*/  @!P3 IMAD.IADD R11, R11, 0x1, -R29.reuse ;  /* 0x000000010b0bb824 */ /* 0x100fe400078e0a1d */
[--C-:B------:R-:W-:Y:S02]  /*4400*/  @!P4 IMAD.IADD R2, R2, 0x1, -R29.reuse ;  /* 0x000000010202c824 */ /* 0x100fe400078e0a1d */
[----:B------:R-:W-:Y:S01]  /*4410*/  @!P6 IMAD.IADD R27, R27, 0x1, -R29 ;  /* 0x000000011b1be824 */ /* 0x000fe200078e0a1d */
[----:B------:R-:W-:Y:S01]  /*4420*/  IABS R29, c[0x0][0x178] ;  /* 0x00005e00001d7a13 */ /* 0x000fe20000000000 */
[----:B------:R0:W-:Y:S01]  /*4430*/  STL [R1+0x8c], R6 ;  /* 0x00008c0601007387 */ /* 0x0001e20000100800 */
[----:B------:R-:W-:-:S03]  /*4440*/  ISETP.GE.AND P2, PT, R10, RZ, PT ;  /* 0x000000ff0a00720c */ /* 0x000fc60003f46270 */
[----:B------:R-:W-:Y:S01]  /*4450*/  @!P5 IMAD.IADD R9, R9, 0x1, -R29 ;  /* 0x000000010909d824 */ /* 0x000fe200078e0a1d */
[----:B------:R-:W-:Y:S01]  /*4460*/  ISETP.GE.AND P3, PT, R3, RZ, PT ;  /* 0x000000ff0300720c */ /* 0x000fe20003f66270 */
[----:B0-----:R-:W3:Y:S04]  /*4470*/  LDL R6, [R1+0x11c4] ;  /* 0x0011c40001067983 */ /* 0x001ee80000100800 */
[----:B------:R0:W-:Y:S04]  /*4480*/  STL [R1+0x84], R11 ;  /* 0x0000840b01007387 */ /* 0x0001e80000100800 */
[----:B0-----:R-:W2:Y:S04]  /*4490*/  LDL.LU R11, [R1+0x13e8] ;  /* 0x0013e800010b7983 */ /* 0x001ea80000300800 */
[----:B------:R0:W-:Y:S04]  /*44a0*/  STL [R1+0x80], R2 ;  /* 0x0000800201007387 */ /* 0x0001e80000100800 */
[----:B0-----:R-:W2:Y:S04]  /*44b0*/  LDL R2, [R1+0x11bc] ;  /* 0x0011bc0001027983 */ /* 0x001ea80000100800 */
[----:B------:R-:W2:Y:S04]  /*44c0*/  LDL.LU R10, [R1+0x13e4] ;  /* 0x0013e400010a7983 */ /* 0x000ea80000300800 */
[----:B------:R-:W2:Y:S04]  /*44d0*/  LDL R3, [R1+0x11b8] ;  /* 0x0011b80001037983 */ /* 0x000ea80000100800 */
[----:B------:R0:W-:Y:S04]  /*44e0*/  STL [R1+0xec], R9 ;  /* 0x0000ec0901007387 */ /* 0x0001e80000100800 */
[----:B0-----:R-:W2:Y:S01]  /*44f0*/  LDL.LU R9, [R1+0x7c] ;  /* 0x00007c0001097983 */ /* 0x001ea20000300800 */
[----:B------:R-:W-:-:S02]  /*4500*/  ISETP.GE.AND P5, PT, R4, RZ, PT ;  /* 0x000000ff0400720c */ /* 0x000fc40003fa6270 */
[----:B------:R-:W-:Y:S01]  /*4510*/  ISETP.GE.AND P4, PT, R5, RZ, PT ;  /* 0x000000ff0500720c */ /* 0x000fe20003f86270 */
[----:B------:R-:W3:Y:S04]  /*4520*/  LDL R4, [R1+0x11b0] ;  /* 0x0011b00001047983 */ /* 0x000ee80000100800 */
[----:B------:R-:W3:Y:S01]  /*4530*/  LDL.LU R5, [R1+0x78] ;  /* 0x0000780001057983 */ /* 0x000ee20000300800 */
[----:B--2---:R-:W-:Y:S01]  /*4540*/  @!P0 IMAD.MOV R9, RZ, RZ, -R9 ;  /* 0x000000ffff098224 */ /* 0x004fe200078e0a09 */
[----:B------:R-:W-:Y:S02]  /*4550*/  ISETP.GE.AND P0, PT, R8, RZ, PT ;  /* 0x000000ff0800720c */ /* 0x000fe40003f06270 */
[----:B------:R-:W2:Y:S04]  /*4560*/  LDL R8, [R1+0x11b4] ;  /* 0x0011b40001087983 */ /* 0x000ea80000100800 */
[----:B------:R0:W-:Y:S04]  /*4570*/  STL [R1+0xa8], R9 ;  /* 0x0000a80901007387 */ /* 0x0001e80000100800 */
[----:B0-----:R-:W2:Y:S01]  /*4580*/  LDL.LU R9, [R1+0x74] ;  /* 0x0000740001097983 */ /* 0x001ea20000300800 */
[----:B---3--:R-:W-:Y:S01]  /*4590*/  @!P1 IMAD.MOV R5, RZ, RZ, -R5 ;  /* 0x000000ffff059224 */ /* 0x008fe200078e0a05 */
[----:B----4-:R-:W-:-:S02]  /*45a0*/  ISETP.GE.AND P1, PT, R0, RZ, PT ;  /* 0x000000ff0000720c */ /* 0x010fc40003f26270 */
[----:B------:R-:W3:Y:S04]  /*45b0*/  LDL R0, [R1+0x11a8] ;  /* 0x0011a80001007983 */ /* 0x000ee80000100800 */
[----:B------:R0:W-:Y:S04]  /*45c0*/  STL [R1+0xa4], R5 ;  /* 0x0000a40501007387 */ /* 0x0001e80000100800 */
[----:B0-----:R-:W4:Y:S01]  /*45d0*/  LDL.LU R5, [R1+0x70] ;  /* 0x0000700001057983 */ /* 0x001f220000300800 */
[----:B--2---:R-:W-:Y:S01]  /*45e0*/  @!P2 IMAD.MOV R9, RZ, RZ, -R9 ;  /* 0x000000ffff09a224 */ /* 0x004fe200078e0a09 */
[----:B------:R-:W-:-:S02]  /*45f0*/  ISETP.GE.AND P2, PT, R7, RZ, PT ;  /* 0x000000ff0700720c */ /* 0x000fc40003f46270 */
[----:B------:R-:W2:Y:S04]  /*4600*/  LDL R7, [R1+0x11ac] ;  /* 0x0011ac0001077983 */ /* 0x000ea80000100800 */
[----:B------:R0:W-:Y:S04]  /*4610*/  STL [R1+0xa0], R9 ;  /* 0x0000a00901007387 */ /* 0x0001e80000100800 */
[----:B0-----:R-:W2:Y:S01]  /*4620*/  LDL.LU R9, [R1+0x6c] ;  /* 0x00006c0001097983 */ /* 0x001ea20000300800 */
[----:B----4-:R-:W-:Y:S01]  /*4630*/  @!P3 IMAD.MOV R5, RZ, RZ, -R5 ;  /* 0x000000ffff05b224 */ /* 0x010fe200078e0a05 */
[----:B------:R-:W-:-:S02]  /*4640*/  ISETP.GE.AND P3, PT, R28, RZ, PT ;  /* 0x000000ff1c00720c */ /* 0x000fc40003f66270 */
[----:B------:R-:W4:Y:S04]  /*4650*/  LDL R28, [R1+0x11a0] ;  /* 0x0011a000011c7983 */ /* 0x000f280000100800 */
[----:B------:R0:W-:Y:S04]  /*4660*/  STL [R1+0x9c], R5 ;  /* 0x00009c0501007387 */ /* 0x0001e80000100800 */
[----:B0-----:R-:W3:Y:S01]  /*4670*/  LDL.LU R5, [R1+0x68] ;  /* 0x0000680001057983 */ /* 0x001ee20000300800 */
[----:B--2---:R-:W-:Y:S01]  /*4680*/  @!P4 IMAD.MOV R9, RZ, RZ, -R9 ;  /* 0x000000ffff09c224 */ /* 0x004fe200078e0a09 */
[----:B------:R-:W-:-:S02]  /*4690*/  ISETP.GE.AND P4, PT, R6, RZ, PT ;  /* 0x000000ff0600720c */ /* 0x000fc40003f86270 */
[----:B------:R-:W2:Y:S04]  /*46a0*/  LDL R6, [R1+0x11a4] ;  /* 0x0011a40001067983 */ /* 0x000ea80000100800 */
[----:B------:R0:W-:Y:S04]  /*46b0*/  STL [R1+0x98], R9 ;  /* 0x0000980901007387 */ /* 0x0001e80000100800 */
[----:B0-----:R-:W2:Y:S01]  /*46c0*/  LDL.LU R9, [R1+0x64] ;  /* 0x0000640001097983 */ /* 0x001ea20000300800 */
[----:B---3--:R-:W-:Y:S01]  /*46d0*/  @!P5 IMAD.MOV R5, RZ, RZ, -R5 ;  /* 0x000000ffff05d224 */ /* 0x008fe200078e0a05 */
[----:B------:R-:W-:-:S02]  /*46e0*/  ISETP.GE.AND P5, PT, R2, RZ, PT ;  /* 0x000000ff0200720c */ /* 0x000fc40003fa6270 */
[----:B------:R-:W3:Y:S04]  /*46f0*/  LDL R2, [R1+0x1198] ;  /* 0x0011980001027983 */ /* 0x000ee80000100800 */
        /* <DEDUP_REMOVED lines=32> */
[----:B--2---:R-:W-:-:S05]  /*4900*/  @!P0 IMAD.MOV R9, RZ, RZ, -R9 ;  /* 0x000000ffff098224 */ /* 0x004fca00078e0a09 */
[----:B------:R0:W-:Y:S04]  /*4910*/  STL [R1+0x68], R9 ;  /* 0x0000680901007387 */ /* 0x0001e80000100800 */
[----:B0-----:R-:W2:Y:S01]  /*4920*/  LDL.LU R9, [R1+0x44] ;  /* 0x0000440001097983 */ /* 0x001ea20000300800 */
[----:B----4-:R-:W-:Y:S01]  /*4930*/  @!P1 IMAD.MOV R5, RZ, RZ, -R5 ;  /* 0x000000ffff059224 */ /* 0x010fe200078e0a05 */
[----:B------:R-:W-:Y:S02]  /*4940*/  ISETP.GE.AND P0, PT, R6, RZ, PT ;  /* 0x000000ff0600720c */ /* 0x000fe40003f06270 */
[----:B------:R-:W4:Y:S01]  /*4950*/  LDL R6, [R1+0x1184] ;  /* 0x0011840001067983 */ /* 0x000f220000100800 */
[----:B------:R-:W-:-:S03]  /*4960*/  ISETP.GE.AND P1, PT, R2, RZ, PT ;  /* 0x000000ff0200720c */ /* 0x000fc60003f26270 */
[----:B------:R0:W-:Y:S04]  /*4970*/  STL [R1+0x64], R5 ;  /* 0x0000640501007387 */ /* 0x0001e80000100800 */
[----:B0-----:R-:W3:Y:S04]  /*4980*/  LDL.LU R5, [R1+0x40] ;  /* 0x0000400001057983 */ /* 0x001ee80000300800 */
[----:B------:R-:W4:Y:S01]  /*4990*/  LDL R2, [R1+0x1178] ;  /* 0x0011780001027983 */ /* 0x000f220000100800 */
[----:B--2---:R-:W-:-:S05]  /*49a0*/  @!P2 IMAD.MOV R9, RZ, RZ, -R9 ;  /* 0x000000ffff09a224 */ /* 0x004fca00078e0a09 */
[----:B------:R0:W-:Y:S04]  /*49b0*/  STL [R1+0x60], R9 ;  /* 0x0000600901007387 */ /* 0x0001e80000100800 */
[----:B0-----:R-:W2:Y:S01]  /*49c0*/  LDL.LU R9, [R1+0x3c] ;  /* 0x00003c0001097983 */ /* 0x001ea20000300800 */
[----:B------:R-:W-:-:S03]  /*49d0*/  ISETP.GE.AND P2, PT, R3, RZ, PT ;  /* 0x000000ff0300720c */ /* 0x000fc60003f46270 */
[----:B------:R-:W4:Y:S01]  /*49e0*/  LDL R3, [R1+0x117c] ;  /* 0x00117c0001037983 */ /* 0x000f220000100800 */
[----:B---3--:R-:W-:Y:S01]  /*49f0*/  @!P3 IMAD.MOV R5, RZ, RZ, -R5 ;  /* 0x000000ffff05b224 */ /* 0x008fe200078e0a05 */
[----:B------:R-:W-:-:S04]  /*4a00*/  ISETP.GE.AND P3, PT, R4, RZ, PT ;  /* 0x000000ff0400720c */ /* 0x000fc80003f66270 */
        /* <DEDUP_REMOVED lines=11> */
[----:B0-----:R-:W3:Y:S04]  /*4ac0*/  LDL R5, [R1+0x1160] ;  /* 0x0011600001057983 */ /* 0x001ee80000100800 */
[----:B------:R-:W3:Y:S04]  /*4ad0*/  LDL.LU R0, [R1+0x30] ;  /* 0x0000300001007983 */ /* 0x000ee80000300800 */
        /* <DEDUP_REMOVED lines=10> */
[----:B------:R-:W3:Y:S01]  /*4b80*/  LDL R28, [R1+0x1158] ;  /* 0x00115800011c7983 */ /* 0x000ee20000100800 */
[----:B--2---:R-:W-:-:S05]  /*4b90*/  @!P2 IMAD.MOV R9, RZ, RZ, -R9 ;  /* 0x000000ffff09a224 */ /* 0x004fca00078e0a09 */
[----:B------:R0:W-:Y:S04]  /*4ba0*/  STL [R1+0x48], R9 ;  /* 0x0000480901007387 */ /* 0x0001e80000100800 */
[----:B0-----:R-:W2:Y:S01]  /*4bb0*/  LDL.LU R9, [R1+0x24] ;  /* 0x0000240001097983 */ /* 0x001ea20000300800 */
[----:B----4-:R-:W-:Y:S01]  /*4bc0*/  ISETP.GE.AND P2, PT, R6, RZ, PT ;  /* 0x000000ff0600720c */ /* 0x010fe20003f46270 */
[----:B---3--:R-:W-:Y:S01]  /*4bd0*/  @!P3 IMAD.MOV R0, RZ, RZ, -R0 ;  /* 0x000000ffff00b224 */ /* 0x008fe200078e0a00 */
[----:B------:R-:W-:-:S04]  /*4be0*/  ISETP.GE.AND P3, PT, R2, RZ, PT ;  /* 0x000000ff0200720c */ /* 0x000fc80003f66270 */
[----:B------:R0:W-:Y:S04]  /*4bf0*/  STL [R1+0x44], R0 ;  /* 0x0000440001007387 */ /* 0x0001e80000100800 */
[----:B0-----:R-:W3:Y:S04]  /*4c00*/  LDL R0, [R1+0x1154] ;  /* 0x0011540001007983 */ /* 0x001ee80000100800 */
[----:B------:R-:W4:Y:S04]  /*4c10*/  LDL.LU R6, [R1+0x20] ;  /* 0x0000200001067983 */ /* 0x000f280000300800 */
[----:B------:R-:W3:Y:S01]  /*4c20*/  LDL R2, [R1+0x1150] ;  /* 0x0011500001027983 */ /* 0x000ee20000100800 */
[----:B--2---:R-:W-:-:S05]  /*4c30*/  @!P4 IMAD.MOV R9, RZ, RZ, -R9 ;  /* 0x000000ffff09c224 */ /* 0x004fca00078e0a09 */
[----:B------:R0:W-:Y:S04]  /*4c40*/  STL [R1+0x40], R9 ;  /* 0x0000400901007387 */ /* 0x0001e80000100800 */
[----:B0-----:R-:W2:Y:S01]  /*4c50*/  LDL.LU R9, [R1+0x1c] ;  /* 0x00001c0001097983 */ /* 0x001ea20000300800 */
[----:B------:R-:W-:-:S03]  /*4c60*/  ISETP.GE.AND P4, PT, R3, RZ, PT ;  /* 0x000000ff0300720c */ /* 0x000fc60003f86270 */
[----:B------:R-:W3:Y:S01]  /*4c70*/  LDL R3, [R1+0x114c] ;  /* 0x00114c0001037983 */ /* 0x000ee20000100800 */
[----:B----4-:R-:W-:Y:S01]  /*4c80*/  @!P5 IMAD.MOV R6, RZ, RZ, -R6 ;  /* 0x000000ffff06d224 */ /* 0x010fe200078e0a06 */
[----:B------:R-:W-:-:S04]  /*4c90*/  ISETP.GE.AND P5, PT, R4, RZ, PT ;  /* 0x000000ff0400720c */ /* 0x000fc80003fa6270 */
[----:B------:R0:W-:Y:S04]  /*4ca0*/  STL [R1+0x3c], R6 ;  /* 0x00003c0601007387 */ /* 0x0001e80000100800 */
[----:B0-----:R-:W4:Y:S04]  /*4cb0*/  LDL.LU R6, [R1+0x18] ;  /* 0x0000180001067983 */ /* 0x001f280000300800 */
[----:B------:R-:W3:Y:S01]  /*4cc0*/  LDL R4, [R1+0x1148] ;  /* 0x0011480001047983 */ /* 0x000ee20000100800 */
[----:B--2---:R-:W-:Y:S01]  /*4cd0*/  @!P0 IMAD.MOV R9, RZ, RZ, -R9 ;  /* 0x000000ffff098224 */ /* 0x004fe200078e0a09 */
[----:B------:R-:W-:-:S04]  /*4ce0*/  ISETP.GE.AND P0, PT, R8, RZ, PT ;  /* 0x000000ff0800720c */ /* 0x000fc80003f06270 */
[----:B------:R0:W-:Y:S04]  /*4cf0*/  STL [R1+0x38], R9 ;  /* 0x0000380901007387 */ /* 0x0001e80000100800 */
[----:B0-----:R-:W2:Y:S04]  /*4d00*/  LDL.LU R9, [R1+0x13e0] ;  /* 0x0013e00001097983 */ /* 0x001ea80000300800 */
[----:B------:R-:W2:Y:S01]  /*4d10*/  LDL.LU R8, [R1+0x14] ;  /* 0x0000140001087983 */ /* 0x000ea20000300800 */
[----:B----4-:R-:W-:Y:S01]  /*4d20*/  @!P1 IMAD.MOV R6, RZ, RZ, -R6 ;  /* 0x000000ffff069224 */ /* 0x010fe200078e0a06 */
[----:B------:R-:W-:-:S02]  /*4d30*/  ISETP.GE.AND P1, PT, R5, RZ, PT ;  /* 0x000000ff0500720c */ /* 0x000fc40003f26270 */
[----:B------:R-:W4:Y:S04]  /*4d40*/  LDL.LU R5, [R1+0x10] ;  /* 0x0000100001057983 */ /* 0x000f280000300800 */
[----:B------:R0:W-:Y:S04]  /*4d50*/  STL [R1+0x34], R6 ;  /* 0x0000340601007387 */ /* 0x0001e80000100800 */
[----:B0-----:R-:W3:Y:S01]  /*4d60*/  LDL R6, [R1+0x1140] ;  /* 0x0011400001067983 */ /* 0x001ee20000100800 */
[----:B--2---:R-:W-:Y:S01]  /*4d70*/  @!P2 IMAD.MOV R8, RZ, RZ, -R8 ;  /* 0x000000ffff08a224 */ /* 0x004fe200078e0a08 */
[----:B------:R-:W-:-:S04]  /*4d80*/  ISETP.GE.AND P2, PT, R29, RZ, PT ;  /* 0x000000ff1d00720c */ /* 0x000fc80003f46270 */
[----:B------:R0:W-:Y:S04]  /*4d90*/  STL [R1+0x30], R8 ;  /* 0x0000300801007387 */ /* 0x0001e80000100800 */
[----:B0-----:R-:W2:Y:S04]  /*4da0*/  LDL.LU R8, [R1+0x13dc] ;  /* 0x0013dc0001087983 */ /* 0x001ea80000300800 */
[----:B------:R-:W2:Y:S01]  /*4db0*/  LDL.LU R29, [R1+0xc] ;  /* 0x00000c00011d7983 */ /* 0x000ea20000300800 */
[----:B----4-:R-:W-:Y:S01]  /*4dc0*/  @!P3 IMAD.MOV R5, RZ, RZ, -R5 ;  /* 0x000000ffff05b224 */ /* 0x010fe200078e0a05 */
[----:B------:R-:W-:-:S04]  /*4dd0*/  ISETP.GE.AND P3, PT, R7, RZ, PT ;  /* 0x000000ff0700720c */ /* 0x000fc80003f66270 */
[----:B------:R0:W-:Y:S04]  /*4de0*/  STL [R1+0x2c], R5 ;  /* 0x00002c0501007387 */ /* 0x0001e80000100800 */
[----:B0-----:R-:W4:Y:S04]  /*4df0*/  LDL R5, [R1+0x113c] ;  /* 0x00113c0001057983 */ /* 0x001f280000100800 */
[----:B------:R-:W3:Y:S01]  /*4e00*/  LDL.LU R7, [R1+0x8] ;  /* 0x0000080001077983 */ /* 0x000ee20000300800 */
[----:B--2---:R-:W-:Y:S01]  /*4e10*/  @!P4 IMAD.MOV R29, RZ, RZ, -R29 ;  /* 0x000000ffff1dc224 */ /* 0x004fe200078e0a1d */
[----:B------:R-:W-:-:S02]  /*4e20*/  ISETP.GE.AND P4, PT, R28, RZ, PT ;  /* 0x000000ff1c00720c */ /* 0x000fc40003f86270 */
[----:B------:R-:W2:Y:S04]  /*4e30*/  LDL.LU R28, [R1+0x4] ;  /* 0x00000400011c7983 */ /* 0x000ea80000300800 */
[----:B------:R0:W-:Y:S04]  /*4e40*/  STL [R1+0x28], R29 ;  /* 0x0000281d01007387 */ /* 0x0001e80000100800 */
[----:B0-----:R-:W4:Y:S01]  /*4e50*/  LDL R29, [R1+0x1134] ;  /* 0x00113400011d7983 */ /* 0x001f220000100800 */
[----:B---3--:R-:W-:Y:S01]  /*4e60*/  @!P5 IMAD.MOV R7, RZ, RZ, -R7 ;  /* 0x000000ffff07d224 */ /* 0x008fe200078e0a07 */
[----:B------:R-:W-:-:S04]  /*4e70*/  ISETP.GE.AND P5, PT, R0, RZ, PT ;  /* 0x000000ff0000720c */ /* 0x000fc80003fa6270 */
[----:B------:R0:W-:Y:S04]  /*4e80*/  STL [R1+0x24], R7 ;  /* 0x0000240701007387 */ /* 0x0001e80000100800 */
[----:B0-----:R-:W3:Y:S04]  /*4e90*/  LDL.LU R7, [R1+0x13d8] ;  /* 0x0013d80001077983 */ /* 0x001ee80000300800 */
[----:B------:R-:W3:Y:S01]  /*4ea0*/  LDL.LU R0, [R1] ;  /* 0x0000000001007983 */ /* 0x000ee20000300800 */
[----:B--2---:R-:W-:-:S05]  /*4eb0*/  @!P0 IMAD.MOV R28, RZ, RZ, -R28 ;  /* 0x000000ffff1c8224 */ /* 0x004fca00078e0a1c */
[----:B------:R0:W-:Y:S04]  /*4ec0*/  STL [R1+0x20], R28 ;  /* 0x0000201c01007387 */ /* 0x0001e80000100800 */
[----:B0-----:R-:W2:Y:S01]  /*4ed0*/  LDL.LU R28, [R1+0x13d4] ;  /* 0x0013d400011c7983 */ /* 0x001ea20000300800 */
[----:B------:R-:W-:Y:S01]  /*4ee0*/  ISETP.GE.AND P0, PT, R2, RZ, PT ;  /* 0x000000ff0200720c */ /* 0x000fe20003f06270 */
[----:B---3--:R-:W-:Y:S02]  /*4ef0*/  @!P1 IMAD.MOV R0, RZ, RZ, -R0 ;  /* 0x000000ffff009224 */ /* 0x008fe400078e0a00 */
[----:B--2---:R-:W-:Y:S02]  /*4f00*/  IMAD.MOV.U32 R2, RZ, RZ, R28 ;  /* 0x000000ffff027224 */ /* 0x004fe400078e001c */
[----:B------:R-:W2:Y:S04]  /*4f10*/  LDL R28, [R1+0x1130] ;  /* 0x00113000011c7983 */ /* 0x000ea80000100800 */
[----:B------:R0:W-:Y:S04]  /*4f20*/  STL [R1+0x1c], R0 ;  /* 0x00001c0001007387 */ /* 0x0001e80000100800 */
[----:B0-----:R-:W3:Y:S01]  /*4f30*/  LDL.LU R0, [R1+0x13d0] ;  /* 0x0013d00001007983 */ /* 0x001ee20000300800 */
[----:B------:R-:W-:Y:S01]  /*4f40*/  @!P2 IMAD.MOV R2, RZ, RZ, -R2 ;  /* 0x000000ffff02a224 */ /* 0x000fe200078e0a02 */
[----:B------:R-:W-:Y:S01]  /*4f50*/  ISETP.GE.AND P1, PT, R3, RZ, PT ;  /* 0x000000ff0300720c */ /* 0x000fe20003f26270 */
[----:B---3--:R-:W-:-:S02]  /*4f60*/  IMAD.MOV.U32 R3, RZ, RZ, R0 ;  /* 0x000000ffff037224 */ /* 0x008fc400078e0000 */
[----:B------:R-:W3:Y:S04]  /*4f70*/  LDL R0, [R1+0x112c] ;  /* 0x00112c0001007983 */ /* 0x000ee80000100800 */
[----:B------:R0:W-:Y:S04]  /*4f80*/  STL [R1+0x18], R2 ;  /* 0x0000180201007387 */ /* 0x0001e80000100800 */
[----:B0-----:R-:W2:Y:S01]  /*4f90*/  LDL.LU R2, [R1+0x13cc] ;  /* 0x0013cc0001027983 */ /* 0x001ea20000300800 */
[----:B------:R-:W-:Y:S01]  /*4fa0*/  @!P3 IMAD.MOV R3, RZ, RZ, -R3 ;  /* 0x000000ffff03b224 */ /* 0x000fe200078e0a03 */
[----:B------:R-:W-:Y:S01]  /*4fb0*/  ISETP.GE.AND P2, PT, R4, RZ, PT ;  /* 0x000000ff0400720c */ /* 0x000fe20003f46270 */
[----:B--2---:R-:W-:-:S02]  /*4fc0*/  IMAD.MOV.U32 R4, RZ, RZ, R2 ;  /* 0x000000ffff047224 */ /* 0x004fc400078e0002 */
[----:B------:R-:W2:Y:S04]  /*4fd0*/  LDL R2, [R1+0x1144] ;  /* 0x0011440001027983 */ /* 0x000ea80000100800 */
[----:B------:R0:W-:Y:S04]  /*4fe0*/  STL [R1+0x14], R3 ;  /* 0x0000140301007387 */ /* 0x0001e80000100800 */
[----:B0-----:R-:W3:Y:S01]  /*4ff0*/  LDL.LU R3, [R1+0x13c8] ;  /* 0x0013c80001037983 */ /* 0x001ee20000300800 */
[----:B------:R-:W-:Y:S01]  /*5000*/  @!P4 IMAD.MOV R4, RZ, RZ, -R4 ;  /* 0x000000ffff04c224 */ /* 0x000fe200078e0a04 */
[----:B--2---:R-:W-:Y:S01]  /*5010*/  ISETP.GE.AND P3, PT, R2, RZ, PT ;  /* 0x000000ff0200720c */ /* 0x004fe20003f66270 */
[----:B---3--:R-:W-:-:S02]  /*5020*/  IMAD.MOV.U32 R2, RZ, RZ, R3 ;  /* 0x000000ffff027224 */ /* 0x008fc400078e0003 */
[----:B------:R-:W2:Y:S04]  /*5030*/  LDL R3, [R1+0x1128] ;  /* 0x0011280001037983 */ /* 0x000ea80000100800 */
[----:B------:R0:W-:Y:S04]  /*5040*/  STL [R1+0x10], R4 ;  /* 0x0000100401007387 */ /* 0x0001e80000100800 */
[----:B0-----:R-:W3:Y:S01]  /*5050*/  LDL.LU R4, [R1+0x13c4] ;  /* 0x0013c40001047983 */ /* 0x001ee20000300800 */
[----:B------:R-:W-:Y:S01]  /*5060*/  ISETP.GE.AND P4, PT, R6, RZ, PT ;  /* 0x000000ff0600720c */ /* 0x000fe20003f86270 */
[----:B------:R-:W-:Y:S01]  /*5070*/  @!P5 IMAD.MOV R2, RZ, RZ, -R2 ;  /* 0x000000ffff02d224 */ /* 0x000fe200078e0a02 */
[----:B----4-:R-:W-:Y:S01]  /*5080*/  ISETP.GE.AND P5, PT, R5, RZ, PT ;  /* 0x000000ff0500720c */ /* 0x010fe20003fa6270 */
[----:B---3--:R-:W-:-:S02]  /*5090*/  IMAD.MOV.U32 R6, RZ, RZ, R4 ;  /* 0x000000ffff067224 */ /* 0x008fc400078e0004 */
[----:B------:R-:W3:Y:S02]  /*50a0*/  LDL R4, [R1+0x1138] ;  /* 0x0011380001047983 */ /* 0x000ee40000100800 */
[----:B------:R-:W-:Y:S02]  /*50b0*/  @!P0 IMAD.MOV R6, RZ, RZ, -R6 ;  /* 0x000000ffff068224 */ /* 0x000fe400078e0a06 */
[----:B------:R0:W-:Y:S04]  /*50c0*/  STL [R1+0xc], R2 ;  /* 0x00000c0201007387 */ /* 0x0001e80000100800 */
[----:B0-----:R-:W4:Y:S04]  /*50d0*/  LDL R2, [R1+0x1120] ;  /* 0x0011200001027983 */ /* 0x001f280000100800 */
[----:B------:R-:W2:Y:S04]  /*50e0*/  LDL.LU R5, [R1+0x13c0] ;  /* 0x0013c00001057983 */ /* 0x000ea80000300800 */
[----:B------:R0:W-:Y:S04]  /*50f0*/  STL [R1+0x8], R6 ;  /* 0x0000080601007387 */ /* 0x0001e80000100800 */
[----:B0-----:R-:W4:Y:S01]  /*5100*/  LDL.LU R6, [R1+0x13bc] ;  /* 0x0013bc0001067983 */ /* 0x001f220000300800 */
[----:B---3--:R-:W-:Y:S01]  /*5110*/  ISETP.GE.AND P0, PT, R4, RZ, PT ;  /* 0x000000ff0400720c */ /* 0x008fe20003f06270 */
[----:B--2---:R-:W-:Y:S01]  /*5120*/  @!P1 IMAD.MOV R5, RZ, RZ, -R5 ;  /* 0x000000ffff059224 */ /* 0x004fe200078e0a05 */
[----:B------:R-:W-:Y:S01]  /*5130*/  ISETP.GE.AND P1, PT, R29, RZ, PT ;  /* 0x000000ff1d00720c */ /* 0x000fe20003f26270 */
[----:B------:R-:W-:-:S02]  /*5140*/  IMAD.MOV.U32 R29, RZ, RZ, R7 ;  /* 0x000000ffff1d7224 */ /* 0x000fc400078e0007 */
[----:B------:R-:W2:Y:S01]  /*5150*/  LDL R7, [R1+0x1124] ;  /* 0x0011240001077983 */ /* 0x000ea20000100800 */
[----:B----4-:R-:W-:-:S03]  /*5160*/  IMAD.MOV.U32 R4, RZ, RZ, R6 ;  /* 0x000000ffff047224 */ /* 0x010fc600078e0006 */
[----:B------:R-:W3:Y:S01]  /*5170*/  LDL R6, [R1+0x111c] ;  /* 0x00111c0001067983 */ /* 0x000ee20000100800 */
[----:B------:R-:W-:-:S03]  /*5180*/  @!P2 IMAD.MOV R4, RZ, RZ, -R4 ;  /* 0x000000ffff04a224 */ /* 0x000fc600078e0a04 */
[----:B------:R0:W-:Y:S04]  /*5190*/  STL [R1+0x4], R5 ;  /* 0x0000040501007387 */ /* 0x0001e80000100800 */
[----:B------:R1:W-:Y:S01]  /*51a0*/  STL [R1], R4 ;  /* 0x0000000401007387 */ /* 0x0003e20000100800 */
[----:B------:R-:W-:-:S03]  /*51b0*/  @!P3 IMAD.MOV R29, RZ, RZ, -R29 ;  /* 0x000000ffff1db224 */ /* 0x000fc600078e0a1d */
[----:B0-----:R-:W4:Y:S04]  /*51c0*/  LDL R5, [R1+0x1114] ;  /* 0x0011140001057983 */ /* 0x001f280000100800 */
[----:B-1----:R-:W3:Y:S01]  /*51d0*/  LDL R4, [R1+0x1118] ;  /* 0x0011180001047983 */ /* 0x002ee20000100800 */
[----:B------:R-:W-:-:S03]  /*51e0*/  ISETP.GE.AND P3, PT, R0, RZ, PT ;  /* 0x000000ff0000720c */ /* 0x000fc60003f66270 */
[----:B------:R-:W-:Y:S04]  /*51f0*/  STL [R1+0x1370], R29 ;  /* 0x0013701d01007387 */ /* 0x000fe80000100800 */
[----:B------:R-:W4:Y:S01]  /*5200*/  LDL R0, [R1+0x1110] ;  /* 0x0011100001007983 */ /* 0x000f220000100800 */
[----:B------:R-:W-:Y:S01]  /*5210*/  ISETP.GE.AND P2, PT, R28, RZ, PT ;  /* 0x000000ff1c00720c */ /* 0x000fe20003f46270 */
[----:B------:R-:W-:-:S04]  /*5220*/  IMAD.MOV.U32 R28, RZ, RZ, R8 ;  /* 0x000000ffff1c7224 */ /* 0x000fc800078e0008 */
[----:B------:R-:W-:Y:S01]  /*5230*/  @!P4 IMAD.MOV R28, RZ, RZ, -R28 ;  /* 0x000000ffff1cc224 */ /* 0x000fe200078e0a1c */
[----:B------:R-:W-:Y:S01]  /*5240*/  ISETP.GE.AND P4, PT, R3, RZ, PT ;  /* 0x000000ff0300720c */ /* 0x000fe20003f86270 */
[----:B------:R-:W-:-:S03]  /*5250*/  @!P5 IMAD.MOV R9, RZ, RZ, -R9 ;  /* 0x000000ffff09d224 */ /* 0x000fc600078e0a09 */
[----:B------:R-:W-:Y:S01]  /*5260*/  STL [R1+0x1374], R28 ;  /* 0x0013741c01007387 */ /* 0x000fe20000100800 */
[----:B------:R-:W-:-:S03]  /*5270*/  @!P0 IMAD.MOV R10, RZ, RZ, -R10 ;  /* 0x000000ffff0a8224 */ /* 0x000fc600078e0a0a */
[----:B------:R-:W4:Y:S01]  /*5280*/  LDL R3, [R1+0x110c] ;  /* 0x00110c0001037983 */ /* 0x000f220000100800 */
[----:B------:R-:W-:-:S03]  /*5290*/  ISETP.GE.AND P0, PT, R2, RZ, PT ;  /* 0x000000ff0200720c */ /* 0x000fc60003f06270 */
[----:B------:R-:W-:Y:S04]  /*52a0*/  STL [R1+0x1378], R9 ;  /* 0x0013780901007387 */ /* 0x000fe80000100800 */
[----:B------:R-:W-:Y:S04]  /*52b0*/  STL [R1+0x137c], R10 ;  /* 0x00137c0a01007387 */ /* 0x000fe80000100800 */
[----:B------:R-:W4:Y:S01]  /*52c0*/  LDL R2, [R1+0x1104] ;  /* 0x0011040001027983 */ /* 0x000f220000100800 */
[----:B------:R-:W-:Y:S02]  /*52d0*/  @!P1 IMAD.MOV R11, RZ, RZ, -R11 ;  /* 0x000000ffff0b9224 */ /* 0x000fe400078e0a0b */
[----:B------:R-:W-:Y:S01]  /*52e0*/  @!P2 IMAD.MOV R12, RZ, RZ, -R12 ;  /* 0x000000ffff0ca224 */ /* 0x000fe200078e0a0c */
[----:B------:R-:W4:Y:S04]  /*52f0*/  LDL R8, [R1+0x1108] ;  /* 0x0011080001087983 */ /* 0x000f280000100800 */
[----:B------:R-:W-:Y:S01]  /*5300*/  STL [R1+0x1380], R11 ;  /* 0x0013800b01007387 */ /* 0x000fe20000100800 */
[----:B--2---:R-:W-:-:S03]  /*5310*/  ISETP.GE.AND P5, PT, R7, RZ, PT ;  /* 0x000000ff0700720c */ /* 0x004fc60003fa6270 */
[----:B------:R-:W2:Y:S04]  /*5320*/  LDL R7, [R1+0x1100] ;  /* 0x0011000001077983 */ /* 0x000ea80000100800 */
[----:B------:R-:W-:Y:S01]  /*5330*/  STL [R1+0x1384], R12 ;  /* 0x0013840c01007387 */ /* 0x000fe20000100800 */
[----:B---3--:R-:W-:-:S03]  /*5340*/  ISETP.GE.AND P2, PT, R4, RZ, PT ;  /* 0x000000ff0400720c */ /* 0x008fc60003f46270 */
[----:B------:R-:W3:Y:S01]  /*5350*/  LDL R4, [R1+0x10fc] ;  /* 0x0010fc0001047983 */ /* 0x000ee20000100800 */
[----:B------:R-:W-:Y:S02]  /*5360*/  @!P3 IMAD.MOV R13, RZ, RZ, -R13 ;  /* 0x000000ffff0db224 */ /* 0x000fe400078e0a0d */
[----:B------:R-:W-:Y:S01]  /*5370*/  @!P4 IMAD.MOV R14, RZ, RZ, -R14 ;  /* 0x000000ffff0ec224 */ /* 0x000fe200078e0a0e */
[----:B------:R-:W-:Y:S02]  /*5380*/  ISETP.GE.AND P1, PT, R6, RZ, PT ;  /* 0x000000ff0600720c */ /* 0x000fe40003f26270 */
[----:B------:R-:W-:Y:S01]  /*5390*/  STL [R1+0x1388], R13 ;  /* 0x0013880d01007387 */ /* 0x000fe20000100800 */
[----:B----4-:R-:W-:-:S03]  /*53a0*/  ISETP.GE.AND P4, PT, R0, RZ, PT ;  /* 0x000000ff0000720c */ /* 0x010fc60003f86270 */
[----:B------:R-:W4:Y:S04]  /*53b0*/  LDL R6, [R1+0x10f8] ;  /* 0x0010f80001067983 */ /* 0x000f280000100800 */
[----:B------:R-:W-:Y:S04]  /*53c0*/  STL [R1+0x138c], R14 ;  /* 0x00138c0e01007387 */ /* 0x000fe80000100800 */
[----:B------:R-:W4:Y:S01]  /*53d0*/  LDL R0, [R1+0x10e8] ;  /* 0x0010e80001007983 */ /* 0x000f220000100800 */
[----:B------:R-:W-:Y:S01]  /*53e0*/  @!P5 IMAD.MOV R15, RZ, RZ, -R15 ;  /* 0x000000ffff0fd224 */ /* 0x000fe200078e0a0f */
[----:B------:R-:W-:Y:S01]  /*53f0*/  ISETP.GE.AND P5, PT, R3, RZ, PT ;  /* 0x000000ff0300720c */ /* 0x000fe20003fa6270 */
[----:B------:R-:W-:-:S03]  /*5400*/  @!P0 IMAD.MOV R16, RZ, RZ, -R16 ;  /* 0x000000ffff108224 */ /* 0x000fc600078e0a10 */
[----:B------:R-:W-:Y:S01]  /*5410*/  STL [R1+0x1390], R15 ;  /* 0x0013900f01007387 */ /* 0x000fe20000100800 */
[----:B------:R-:W-:Y:S01]  /*5420*/  ISETP.GE.AND P3, PT, R5, RZ, PT ;  /* 0x000000ff0500720c */ /* 0x000fe20003f66270 */
[----:B------:R-:W-:Y:S02]  /*5430*/  @!P1 IMAD.MOV R17, RZ, RZ, -R17 ;  /* 0x000000ffff119224 */ /* 0x000fe400078e0a11 */
[----:B------:R-:W4:Y:S04]  /*5440*/  LDL R3, [R1+0x10f0] ;  /* 0x0010f00001037983 */ /* 0x000f280000100800 */
[----:B------:R-:W4:Y:S01]  /*5450*/  LDL R5, [R1+0x10ec] ;  /* 0x0010ec0001057983 */ /* 0x000f220000100800 */
[----:B------:R-:W-:-:S03]  /*5460*/  ISETP.GE.AND P1, PT, R2, RZ, PT ;  /* 0x000000ff0200720c */ /* 0x000fc60003f26270 */
[----:B------:R-:W-:Y:S04]  /*5470*/  STL [R1+0x136c], R16 ;  /* 0x00136c1001007387 */ /* 0x000fe80000100800 */
[----:B------:R0:W-:Y:S04]  /*5480*/  STL [R1+0x1394], R17 ;  /* 0x0013941101007387 */ /* 0x0001e80000100800 */
[----:B------:R-:W4:Y:S01]  /*5490*/  LDL R2, [R1+0x10f4] ;  /* 0x0010f40001027983 */ /* 0x000f220000100800 */
[----:B------:R-:W-:Y:S02]  /*54a0*/  @!P2 IMAD.MOV R18, RZ, RZ, -R18 ;  /* 0x000000ffff12a224 */ /* 0x000fe400078e0a12 */
[----:B------:R-:W-:-:S03]  /*54b0*/  @!P3 IMAD.MOV R19, RZ, RZ, -R19 ;  /* 0x000000ffff13b224 */ /* 0x000fc600078e0a13 */
[----:B------:R-:W-:Y:S04]  /*54c0*/  STL [R1+0x1398], R18 ;  /* 0x0013981201007387 */ /* 0x000fe80000100800 */
[----:B------:R-:W-:Y:S01]  /*54d0*/  STL [R1+0x139c], R19 ;  /* 0x00139c1301007387 */ /* 0x000fe20000100800 */
[----:B---3--:R-:W-:-:S03]  /*54e0*/  ISETP.GE.AND P3, PT, R4, RZ, PT ;  /* 0x000000ff0400720c */ /* 0x008fc60003f66270 */
[----:B------:R-:W3:Y:S01]  /*54f0*/  LDL R4, [R1+0x4c0] ;  /* 0x0004c00001047983 */ /* 0x000ee20000100800 */
[----:B------:R-:W-:Y:S01]  /*5500*/  @!P5 IMAD.MOV R21, RZ, RZ, -R21 ;  /* 0x000000ffff15d224 */ /* 0x000fe200078e0a15 */
[----:B------:R-:W-:Y:S02]  /*5510*/  ISETP.GE.AND P0, PT, R8, RZ, PT ;  /* 0x000000ff0800720c */ /* 0x000fe40003f06270 */
[----:B--2---:R-:W-:Y:S02]  /*5520*/  ISETP.GE.AND P2, PT, R7, RZ, PT ;  /* 0x000000ff0700720c */ /* 0x004fe40003f46270 */
[----:B----4-:R-:W-:Y:S02]  /*5530*/  ISETP.GE.AND P5, PT, R0, RZ, PT ;  /* 0x000000ff0000720c */ /* 0x010fe40003fa6270 */
[----:B------:R-:W1:Y:S01]  /*5540*/  S2R R0, SR_TID.X ;  /* 0x0000000000007919 */ /* 0x000e620000002100 */
[----:B------:R-:W-:-:S06]  /*5550*/  @!P4 IMAD.MOV R20, RZ, RZ, -R20 ;  /* 0x000000ffff14c224 */ /* 0x000fcc00078e0a14 */
[----:B------:R-:W-:Y:S02]  /*5560*/  @!P0 IMAD.MOV R22, RZ, RZ, -R22 ;  /* 0x000000ffff168224 */ /* 0x000fe400078e0a16 */
[----:B------:R-:W-:Y:S01]  /*5570*/  @!P1 IMAD.MOV R23, RZ, RZ, -R23 ;  /* 0x000000ffff179224 */ /* 0x000fe200078e0a17 */
[----:B------:R-:W-:Y:S01]  /*5580*/  STL [R1+0x13a0], R20 ;  /* 0x0013a01401007387 */ /* 0x000fe20000100800 */
[----:B------:R-:W-:Y:S01]  /*5590*/  @!P2 IMAD.MOV R24, RZ, RZ, -R24 ;  /* 0x000000ffff18a224 */ /* 0x000fe200078e0a18 */
[----:B------:R-:W-:Y:S02]  /*55a0*/  ISETP.GE.AND P4, PT, R6, RZ, PT ;  /* 0x000000ff0600720c */ /* 0x000fe40003f86270 */
[----:B------:R-:W-:Y:S01]  /*55b0*/  STL [R1+0x13a4], R21 ;  /* 0x0013a41501007387 */ /* 0x000fe20000100800 */
[----:B------:R-:W-:-:S03]  /*55c0*/  ISETP.GE.AND P1, PT, R3, RZ, PT ;  /* 0x000000ff0300720c */ /* 0x000fc60003f26270 */
[----:B------:R-:W-:Y:S04]  /*55d0*/  STL [R1+0x13a8], R22 ;  /* 0x0013a81601007387 */ /* 0x000fe80000100800 */
[----:B------:R-:W-:Y:S01]  /*55e0*/  STL [R1+0x13ac], R23 ;  /* 0x0013ac1701007387 */ /* 0x000fe20000100800 */
[----:B-1----:R-:W-:-:S03]  /*55f0*/  LOP3.LUT R0, R0, 0x7f, RZ, 0xc0, !PT ;  /* 0x0000007f00007812 */ /* 0x002fc600078ec0ff */
[----:B------:R-:W-:Y:S02]  /*5600*/  STL [R1+0x13b0], R24 ;  /* 0x0013b01801007387 */ /* 0x000fe40000100800 */
[----:B------:R-:W-:Y:S02]  /*5610*/  IMAD R3, R0, c[0x0][0x18c], RZ ;  /* 0x0000630000037a24 */ /* 0x000fe400078e02ff */
[----:B0-----:R-:W2:Y:S01]  /*5620*/  LDL.LU R17, [R1+0xa8] ;  /* 0x0000a80001117983 */ /* 0x001ea20000300800 */
[----:B------:R-:W-:-:S03]  /*5630*/  IMAD.MOV.U32 R0, RZ, RZ, c[0x0][0x18c] ;  /* 0x00006300ff007624 */ /* 0x000fc600078e00ff */
[----:B------:R-:W4:Y:S01]  /*5640*/  LDL.LU R15, [R1+0xa4] ;  /* 0x0000a400010f7983 */ /* 0x000f220000300800 */
[----:B------:R-:W-:Y:S01]  /*5650*/  IMAD R0, R0, 0x80, R3 ;  /* 0x0000008000007824 */ /* 0x000fe200078e0203 */
[----:B------:R-:W-:Y:S02]  /*5660*/  ISETP.GE.AND P2, PT, R2, RZ, PT ;  /* 0x000000ff0200720c */ /* 0x000fe40003f46270 */
[----:B------:R-:W4:Y:S01]  /*5670*/  LDL.LU R14, [R1+0xa0] ;  /* 0x0000a000010e7983 */ /* 0x000f220000300800 */
[----:B------:R-:W-:Y:S01]  /*5680*/  @!P3 IMAD.MOV R25, RZ, RZ, -R25 ;  /* 0x000000ffff19b224 */ /* 0x000fe200078e0a19 */
[C---:B------:R-:W-:Y:S02]  /*5690*/  LEA R2, P3, R3.reuse, c[0x0][0x168], 0x1 ;  /* 0x00005a0003027a11 */ /* 0x040fe400078608ff */
[----:B------:R-:W4:Y:S01]  /*56a0*/  LDL.LU R13, [R1+0x9c] ;  /* 0x00009c00010d7983 */ /* 0x000f220000300800 */
[C---:B------:R-:W-:Y:S01]  /*56b0*/  LEA R6, P6, R0.reuse, c[0x0][0x168], 0x1 ;  /* 0x00005a0000067a11 */ /* 0x040fe200078c08ff */
[----:B------:R-:W-:Y:S01]  /*56c0*/  @!P4 IMAD.MOV R26, RZ, RZ, -R26 ;  /* 0x000000ffff1ac224 */ /* 0x000fe200078e0a1a */
[----:B------:R-:W-:Y:S01]  /*56d0*/  LEA.HI.X.SX32 R3, R3, c[0x0][0x16c], 0x1, P3 ;  /* 0x00005b0003037a11 */ /* 0x000fe200018f0eff */
[----:B------:R-:W-:Y:S01]  /*56e0*/  STL [R1+0x13b4], R25 ;  /* 0x0013b41901007387 */ /* 0x000fe20000100800 */
[----:B------:R-:W-:-:S03]  /*56f0*/  LEA.HI.X.SX32 R7, R0, c[0x0][0x16c], 0x1, P6 ;  /* 0x00005b0000077a11 */ /* 0x000fc600030f0eff */
[----:B------:R-:W-:Y:S04]  /*5700*/  STL [R1+0x13b8], R26 ;  /* 0x0013b81a01007387 */ /* 0x000fe80000100800 */
[----:B------:R0:W-:Y:S01]  /*5710*/  STL.64 [R1+0x1270], R2 ;  /* 0x0012700201007387 */ /* 0x0001e20000100a00 */
[----:B------:R-:W-:-:S03]  /*5720*/  ISETP.GE.AND P0, PT, R5, RZ, PT ;  /* 0x000000ff0500720c */ /* 0x000fc60003f06270 */
[----:B------:R2:W-:Y:S04]  /*5730*/  STL [R1+0x130c], R6 ;  /* 0x00130c0601007387 */ /* 0x0005e80000100800 */
[----:B------:R1:W-:Y:S04]  /*5740*/  STL [R1+0x1308], R7 ;  /* 0x0013080701007387 */ /* 0x0003e80000100800 */
[----:B------:R-:W4:Y:S01]  /*5750*/  LDL.LU R0, [R1+0x88] ;  /* 0x0000880001007983 */ /* 0x000f220000300800 */
[----:B---3--:R-:W-:-:S03]  /*5760*/  ISETP.GE.AND P4, PT, R4, RZ, PT ;  /* 0x000000ff0400720c */ /* 0x008fc60003f86270 */
[----:B------:R-:W3:Y:S04]  /*5770*/  LDL.LU R4, [R1+0x8c] ;  /* 0x00008c0001047983 */ /* 0x000ee80000300800 */
[----:B------:R-:W3:Y:S04]  /*5780*/  LDL.LU R5, [R1+0x84] ;  /* 0x0000840001057983 */ /* 0x000ee80000300800 */
[----:B------:R-:W3:Y:S04]  /*5790*/  LDL.LU R8, [R1+0x80] ;  /* 0x0000800001087983 */ /* 0x000ee80000300800 */
[----:B0-----:R-:W3:Y:S04]  /*57a0*/  LDL.LU R2, [R1+0x98] ;  /* 0x0000980001027983 */ /* 0x001ee80000300800 */
[----:B------:R-:W3:Y:S04]  /*57b0*/  LDL.LU R3, [R1+0x94] ;  /* 0x0000940001037983 */ /* 0x000ee80000300800 */
[----:B------:R-:W3:Y:S04]  /*57c0*/  LDL.LU R12, [R1+0x90] ;  /* 0x00009000010c7983 */ /* 0x000ee80000300800 */
[----:B------:R-:W3:Y:S04]  /*57d0*/  LDL.LU R11, [R1+0x7c] ;  /* 0x00007c00010b7983 */ /* 0x000ee80000300800 */
[----:B------:R-:W3:Y:S04]  /*57e0*/  LDL.LU R10, [R1+0x78] ;  /* 0x00007800010a7983 */ /* 0x000ee80000300800 */
[----:B------:R-:W3:Y:S04]  /*57f0*/  LDL.LU R9, [R1+0x74] ;  /* 0x0000740001097983 */ /* 0x000ee80000300800 */
[----:B------:R-:W3:Y:S04]  /*5800*/  LDL.LU R28, [R1+0x70] ;  /* 0x00007000011c7983 */ /* 0x000ee80000300800 */
[----:B------:R-:W3:Y:S01]  /*5810*/  LDL.LU R29, [R1+0x6c] ;  /* 0x00006c00011d7983 */ /* 0x000ee20000300800 */
[----:B------:R-:W-:-:S02]  /*5820*/  ISETP.NE.AND P3, PT, RZ, c[0x0][0x17c], PT ;  /* 0x00005f00ff007a0c */ /* 0x000fc40003f65270 */
[----:B------:R-:W-:-:S04]  /*5830*/  LOP3.LUT R16, RZ, c[0x0][0x17c], RZ, 0x33, !PT ;  /* 0x00005f00ff107a12 */ /* 0x000fc800078e33ff */
[C---:B--2---:R-:W-:Y:S02]  /*5840*/  SEL R6, R16.reuse, R17, !P3 ;  /* 0x0000001110067207 */ /* 0x044fe40005800000 */
[----:B----4-:R-:W-:-:S03]  /*5850*/  SEL R15, R16, R15, !P3 ;  /* 0x0000000f100f7207 */ /* 0x010fc60005800000 */
[----:B------:R0:W-:Y:S01]  /*5860*/  STL [R1+0xa8], R6 ;  /* 0x0000a80601007387 */ /* 0x0001e20000100800 */
[----:B-1----:R-:W-:-:S03]  /*5870*/  SEL R7, R16, R14, !P3 ;  /* 0x0000000e10077207 */ /* 0x002fc60005800000 */
[----:B------:R1:W-:Y:S04]  /*5880*/  STL [R1+0xa4], R15 ;  /* 0x0000a40f01007387 */ /* 0x0003e80000100800 */
[----:B------:R-:W2:Y:S01]  /*5890*/  LDL.LU R26, [R1+0x68] ;  /* 0x00006800011a7983 */ /* 0x000ea20000300800 */
[----:B0-----:R-:W-:-:S03]  /*58a0*/  SEL R6, R16, R13, !P3 ;  /* 0x0000000d10067207 */ /* 0x001fc60005800000 */
[----:B------:R0:W-:Y:S04]  /*58b0*/  STL [R1+0xa0], R7 ;  /* 0x0000a00701007387 */ /* 0x0001e80000100800 */
[----:B------:R-:W4:Y:S04]  /*58c0*/  LDL.LU R25, [R1+0x64] ;  /* 0x0000640001197983 */ /* 0x000f280000300800 */
[----:B------:R3:W-:Y:S04]  /*58d0*/  STL [R1+0x8c], R6 ;  /* 0x00008c0601007387 */ /* 0x0007e80000100800 */
[----:B------:R-:W2:Y:S04]  /*58e0*/  LDL.LU R24, [R1+0x60] ;  /* 0x0000600001187983 */ /* 0x000ea80000300800 */
[----:B------:R-:W2:Y:S04]  /*58f0*/  LDL.LU R23, [R1+0x5c] ;  /* 0x00005c0001177983 */ /* 0x000ea80000300800 */
[----:B------:R-:W2:Y:S04]  /*5900*/  LDL.LU R22, [R1+0x58] ;  /* 0x0000580001167983 */ /* 0x000ea80000300800 */
[----:B------:R-:W2:Y:S04]  /*5910*/  LDL.LU R21, [R1+0x54] ;  /* 0x0000540001157983 */ /* 0x000ea80000300800 */
[----:B------:R-:W2:Y:S04]  /*5920*/  LDL.LU R20, [R1+0x50] ;  /* 0x0000500001147983 */ /* 0x000ea80000300800 */
[----:B------:R-:W2:Y:S04]  /*5930*/  LDL.LU R19, [R1+0x4c] ;  /* 0x00004c0001137983 */ /* 0x000ea80000300800 */
[----:B------:R-:W2:Y:S04]  /*5940*/  LDL.LU R18, [R1+0x48] ;  /* 0x0000480001127983 */ /* 0x000ea80000300800 */
[----:B------:R-:W4:Y:S04]  /*5950*/  LDL.LU R17, [R1+0x44] ;  /* 0x0000440001117983 */ /* 0x000f280000300800 */
[----:B-1----:R-:W4:Y:S04]  /*5960*/  LDL.LU R15, [R1+0x40] ;  /* 0x00004000010f7983 */ /* 0x002f280000300800 */
[----:B------:R-:W4:Y:S04]  /*5970*/  LDL.LU R14, [R1+0x3c] ;  /* 0x00003c00010e7983 */ /* 0x000f280000300800 */
[----:B------:R-:W4:Y:S04]  /*5980*/  LDL.LU R13, [R1+0x38] ;  /* 0x00003800010d7983 */ /* 0x000f280000300800 */
[----:B0-----:R-:W4:Y:S01]  /*5990*/  LDL.LU R7, [R1+0x34] ;  /* 0x0000340001077983 */ /* 0x001f220000300800 */
[----:B---3--:R-:W-:-:S02]  /*59a0*/  SEL R6, R16, R2, !P3 ;  /* 0x0000000210067207 */ /* 0x008fc40005800000 */
[----:B------:R-:W-:-:S03]  /*59b0*/  SEL R2, R16, R3, !P3 ;  /* 0x0000000310027207 */ /* 0x000fc60005800000 */
[----:B------:R0:W-:Y:S01]  /*59c0*/  STL [R1+0x88], R6 ;  /* 0x0000880601007387 */ /* 0x0001e20000100800 */
[----:B------:R-:W-:-:S03]  /*59d0*/  SEL R12, R16, R12, !P3 ;  /* 0x0000000c100c7207 */ /* 0x000fc60005800000 */
[----:B0-----:R-:W3:Y:S01]  /*59e0*/  LDL.LU R6, [R1+0x30] ;  /* 0x0000300001067983 */ /* 0x001ee20000300800 */
[----:B------:R-:W-:-:S03]  /*59f0*/  SEL R10, R16, R10, !P3 ;  /* 0x0000000a100a7207 */ /* 0x000fc60005800000 */
[----:B------:R0:W-:Y:S01]  /*5a00*/  STL [R1+0x84], R2 ;  /* 0x0000840201007387 */ /* 0x0001e20000100800 */
[----:B------:R-:W-:-:S03]  /*5a10*/  SEL R9, R16, R9, !P3 ;  /* 0x0000000910097207 */ /* 0x000fc60005800000 */
[----:B------:R-:W3:Y:S01]  /*5a20*/  LDL.LU R3, [R1+0x2c] ;  /* 0x00002c0001037983 */ /* 0x000ee20000300800 */
[----:B0-----:R-:W-:-:S03]  /*5a30*/  SEL R2, R16, R11, !P3 ;  /* 0x0000000b10027207 */ /* 0x001fc60005800000 */
[----:B------:R-:W-:Y:S04]  /*5a40*/  STL [R1+0x80], R12 ;  /* 0x0000800c01007387 */ /* 0x000fe80000100800 */
[----:B------:R0:W-:Y:S04]  /*5a50*/  STL [R1+0x7c], R2 ;  /* 0x00007c0201007387 */ /* 0x0001e80000100800 */
[----:B0-----:R-:W3:Y:S04]  /*5a60*/  LDL.LU R2, [R1+0x28] ;  /* 0x0000280001027983 */ /* 0x001ee80000300800 */
[----:B------:R0:W-:Y:S04]  /*5a70*/  STL [R1+0x78], R10 ;  /* 0x0000780a01007387 */ /* 0x0001e80000100800 */
[----:B------:R1:W-:Y:S04]  /*5a80*/  STL [R1+0x74], R9 ;  /* 0x0000740901007387 */ /* 0x0003e80000100800 */
[----:B------:R-:W3:Y:S01]  /*5a90*/  LDL.LU R12, [R1+0x24] ;  /* 0x00002400010c7983 */ /* 0x000ee20000300800 */
[----:B0-----:R-:W-:-:S02]  /*5aa0*/  SEL R10, R16, R28, !P3 ;  /* 0x0000001c100a7207 */ /* 0x001fc40005800000 */
[----:B-1----:R-:W-:-:S03]  /*5ab0*/  SEL R9, R16, R29, !P3 ;  /* 0x0000001d10097207 */ /* 0x002fc60005800000 */
[----:B------:R0:W-:Y:S04]  /*5ac0*/  STL [R1+0x70], R10 ;  /* 0x0000700a01007387 */ /* 0x0001e80000100800 */
[----:B------:R-:W3:Y:S04]  /*5ad0*/  LDL.LU R11, [R1+0x20] ;  /* 0x00002000010b7983 */ /* 0x000ee80000300800 */
[----:B------:R1:W-:Y:S04]  /*5ae0*/  STL [R1+0x6c], R9 ;  /* 0x00006c0901007387 */ /* 0x0003e80000100800 */
[----:B0-----:R-:W3:Y:S04]  /*5af0*/  LDL.LU R10, [R1+0x1c] ;  /* 0x00001c00010a7983 */ /* 0x001ee80000300800 */
[----:B-1----:R-:W3:Y:S04]  /*5b00*/  LDL.LU R9, [R1+0x18] ;  /* 0x0000180001097983 */ /* 0x002ee80000300800 */
[----:B------:R-:W3:Y:S04]  /*5b10*/  LDL.LU R28, [R1+0x14] ;  /* 0x00001400011c7983 */ /* 0x000ee80000300800 */
[----:B------:R-:W3:Y:S01]  /*5b20*/  LDL.LU R29, [R1+0x10] ;  /* 0x00001000011d7983 */ /* 0x000ee20000300800 */
[----:B--2---:R-:W-:-:S02]  /*5b30*/  SEL R26, R16, R26, !P3 ;  /* 0x0000001a101a7207 */ /* 0x004fc40005800000 */
[C---:B----4-:R-:W-:Y:S02]  /*5b40*/  SEL R25, R16.reuse, R25, !P3 ;  /* 0x0000001910197207 */ /* 0x050fe40005800000 */
[C---:B------:R-:W-:Y:S01]  /*5b50*/  SEL R24, R16.reuse, R24, !P3 ;  /* 0x0000001810187207 */ /* 0x040fe20005800000 */
[----:B------:R0:W-:Y:S01]  /*5b60*/  STL [R1+0x68], R26 ;  /* 0x0000681a01007387 */ /* 0x0001e20000100800 */
[C---:B------:R-:W-:Y:S02]  /*5b70*/  SEL R23, R16.reuse, R23, !P3 ;  /* 0x0000001710177207 */ /* 0x040fe40005800000 */
[C---:B------:R-:W-:Y:S02]  /*5b80*/  SEL R22, R16.reuse, R22, !P3 ;  /* 0x0000001610167207 */ /* 0x040fe40005800000 */
[C---:B------:R-:W-:Y:S01]  /*5b90*/  SEL R21, R16.reuse, R21, !P3 ;  /* 0x0000001510157207 */ /* 0x040fe20005800000 */
[----:B0-----:R-:W2:Y:S04]  /*5ba0*/  LDL.LU R26, [R1+0x13b8] ;  /* 0x0013b800011a7983 */ /* 0x001ea80000300800 */
[----:B------:R0:W-:Y:S01]  /*5bb0*/  STL [R1+0x64], R25 ;  /* 0x0000641901007387 */ /* 0x0001e20000100800 */
[----:B------:R-:W-:-:S02]  /*5bc0*/  SEL R20, R16, R20, !P3 ;  /* 0x0000001410147207 */ /* 0x000fc40005800000 */
[C---:B------:R-:W-:Y:S01]  /*5bd0*/  SEL R19, R16.reuse, R19, !P3 ;  /* 0x0000001310137207 */ /* 0x040fe20005800000 */
[----:B0-----:R-:W4:Y:S04]  /*5be0*/  LDL.LU R25, [R1+0x13b4] ;  /* 0x0013b40001197983 */ /* 0x001f280000300800 */
[----:B------:R0:W-:Y:S01]  /*5bf0*/  STL [R1+0x60], R24 ;  /* 0x0000601801007387 */ /* 0x0001e20000100800 */
[----:B------:R-:W-:-:S03]  /*5c00*/  SEL R18, R16, R18, !P3 ;  /* 0x0000001210127207 */ /* 0x000fc60005800000 */
[----:B0-----:R-:W2:Y:S04]  /*5c10*/  LDL.LU R24, [R1+0x13b0] ;  /* 0x0013b00001187983 */ /* 0x001ea80000300800 */
        /* <DEDUP_REMOVED lines=15> */
[----:B------:R0:W-:Y:S04]  /*5d10*/  STL [R1+0x48], R18 ;  /* 0x0000481201007387 */ /* 0x0001e80000100800 */
[----:B0-----:R-:W2:Y:S04]  /*5d20*/  LDL.LU R18, [R1+0x1398] ;  /* 0x0013980001127983 */ /* 0x001ea80000300800 */
[----:B------:R0:W-:Y:S04]  /*5d30*/  STL [R1+0x44], R17 ;  /* 0x0000441101007387 */ /* 0x0001e80000100800 */
[----:B0-----:R-:W2:Y:S04]  /*5d40*/  LDL.LU R17, [R1+0x1394] ;  /* 0x0013940001117983 */ /* 0x001ea80000300800 */
[----:B------:R0:W-:Y:S04]  /*5d50*/  STL [R1+0x40], R15 ;  /* 0x0000400f01007387 */ /* 0x0001e80000100800 */
[----:B0-----:R-:W2:Y:S04]  /*5d60*/  LDL.LU R15, [R1+0x1390] ;  /* 0x00139000010f7983 */ /* 0x001ea80000300800 */
[----:B------:R0:W-:Y:S04]  /*5d70*/  STL [R1+0x3c], R14 ;  /* 0x00003c0e01007387 */ /* 0x0001e80000100800 */
[----:B0-----:R-:W4:Y:S04]  /*5d80*/  LDL.LU R14, [R1+0x138c] ;  /* 0x00138c00010e7983 */ /* 0x001f280000300800 */
[----:B------:R0:W-:Y:S04]  /*5d90*/  STL [R1+0x38], R13 ;  /* 0x0000380d01007387 */ /* 0x0001e80000100800 */
[----:B0-----:R-:W4:Y:S04]  /*5da0*/  LDL.LU R13, [R1+0x1388] ;  /* 0x00138800010d7983 */ /* 0x001f280000300800 */
[----:B------:R0:W-:Y:S04]  /*5db0*/  STL [R1+0x1338], R7 ;  /* 0x0013380701007387 */ /* 0x0001e80000100800 */
[----:B0-----:R-:W4:Y:S01]  /*5dc0*/  LDL.LU R7, [R1] ;  /* 0x0000000001077983 */ /* 0x001f220000300800 */
[----:B---3--:R-:W-:-:S05]  /*5dd0*/  SEL R6, R16, R6, !P3 ;  /* 0x0000000610067207 */ /* 0x008fca0005800000 */
[----:B------:R0:W-:Y:S01]  /*5de0*/  STL [R1+0x133c], R6 ;  /* 0x00133c0601007387 */ /* 0x0001e20000100800 */
[----:B------:R-:W-:-:S03]  /*5df0*/  SEL R3, R16, R3, !P3 ;  /* 0x0000000310037207 */ /* 0x000fc60005800000 */
[----:B0-----:R-:W3:Y:S04]  /*5e00*/  LDL.LU R6, [R1+0x4] ;  /* 0x0000040001067983 */ /* 0x001ee80000300800 */
        /* <DEDUP_REMOVED lines=8> */
[----:B0-----:R-:W3:Y:S01]  /*5e90*/  LDL.LU R12, [R1+0x1384] ;  /* 0x00138400010c7983 */ /* 0x001ee20000300800 */
[----:B------:R-:W-:-:S03]  /*5ea0*/  SEL R10, R16, R10, !P3 ;  /* 0x0000000a100a7207 */ /* 0x000fc60005800000 */
[----:B------:R0:W-:Y:S01]  /*5eb0*/  STL [R1+0x20], R11 ;  /* 0x0000200b01007387 */ /* 0x0001e20000100800 */
[C---:B------:R-:W-:Y:S02]  /*5ec0*/  SEL R9, R16.reuse, R9, !P3 ;  /* 0x0000000910097207 */ /* 0x040fe40005800000 */
[C---:B------:R-:W-:Y:S01]  /*5ed0*/  SEL R28, R16.reuse, R28, !P3 ;  /* 0x0000001c101c7207 */ /* 0x040fe20005800000 */
[----:B0-----:R-:W3:Y:S01]  /*5ee0*/  LDL.LU R11, [R1+0x1380] ;  /* 0x00138000010b7983 */ /* 0x001ee20000300800 */
[----:B------:R-:W-:-:S03]  /*5ef0*/  SEL R29, R16, R29, !P3 ;  /* 0x0000001d101d7207 */ /* 0x000fc60005800000 */
[----:B------:R0:W-:Y:S04]  /*5f00*/  STL [R1+0x1c], R10 ;  /* 0x00001c0a01007387 */ /* 0x0001e80000100800 */
[----:B0-----:R-:W3:Y:S04]  /*5f10*/  LDL.LU R10, [R1+0x137c] ;  /* 0x00137c00010a7983 */ /* 0x001ee80000300800 */
[----:B------:R0:W-:Y:S04]  /*5f20*/  STL [R1+0x18], R9 ;  /* 0x0000180901007387 */ /* 0x0001e80000100800 */
[----:B0-----:R-:W3:Y:S04]  /*5f30*/  LDL.LU R9, [R1+0x1378] ;  /* 0x0013780001097983 */ /* 0x001ee80000300800 */
[----:B------:R0:W-:Y:S04]  /*5f40*/  STL [R1+0x14], R28 ;  /* 0x0000141c01007387 */ /* 0x0001e80000100800 */
[----:B0-----:R-:W3:Y:S04]  /*5f50*/  LDL.LU R28, [R1+0x1374] ;  /* 0x00137400011c7983 */ /* 0x001ee80000300800 */
[----:B------:R0:W-:Y:S04]  /*5f60*/  STL [R1+0x10], R29 ;  /* 0x0000101d01007387 */ /* 0x0001e80000100800 */
[----:B0-----:R-:W3:Y:S01]  /*5f70*/  LDL.LU R29, [R1+0x1370] ;  /* 0x00137000011d7983 */ /* 0x001ee20000300800 */
[----:B--2---:R-:W-:-:S02]  /*5f80*/  SEL R15, R16, R15, !P3 ;  /* 0x0000000f100f7207 */ /* 0x004fc40005800000 */
[C---:B----4-:R-:W-:Y:S02]  /*5f90*/  SEL R14, R16.reuse, R14, !P3 ;  /* 0x0000000e100e7207 */ /* 0x050fe40005800000 */
[C---:B------:R-:W-:Y:S02]  /*5fa0*/  SEL R13, R16.reuse, R13, !P3 ;  /* 0x0000000d100d7207 */ /* 0x040fe40005800000 */
[----:B---3--:R-:W-:-:S05]  /*5fb0*/  SEL R2, R16, R2, !P3 ;  /* 0x0000000210027207 */ /* 0x008fca0005800000 */
[----:B------:R0:W-:Y:S02]  /*5fc0*/  STL [R1+0xc], R2 ;  /* 0x00000c0201007387 */ /* 0x0001e40000100800 */
[C---:B0-----:R-:W-:Y:S02]  /*5fd0*/  SEL R2, R16.reuse, R3, !P3 ;  /* 0x0000000310027207 */ /* 0x041fe40005800000 */
[C---:B------:R-:W-:Y:S02]  /*5fe0*/  SEL R3, R16.reuse, R6, !P3 ;  /* 0x0000000610037207 */ /* 0x040fe40005800000 */
[C---:B------:R-:W-:Y:S01]  /*5ff0*/  SEL R6, R16.reuse, R7, !P3 ;  /* 0x0000000710067207 */ /* 0x040fe20005800000 */
[----:B------:R0:W-:Y:S04]  /*6000*/  STL [R1+0x8], R2 ;  /* 0x0000080201007387 */ /* 0x0001e80000100800 */
[----:B0-----:R-:W2:Y:S04]  /*6010*/  LDL.LU R2, [R1+0xa8] ;  /* 0x0000a80001027983 */ /* 0x001ea80000300800 */
[----:B------:R0:W-:Y:S01]  /*6020*/  STL [R1+0x4], R3 ;  /* 0x0000040301007387 */ /* 0x0001e20000100800 */
[----:B------:R-:W-:-:S03]  /*6030*/  SEL R11, R16, R11, !P3 ;  /* 0x0000000b100b7207 */ /* 0x000fc60005800000 */
[----:B0-----:R-:W3:Y:S04]  /*6040*/  LDL.LU R3, [R1+0xa4] ;  /* 0x0000a40001037983 */ /* 0x001ee80000300800 */
[----:B------:R0:W-:Y:S01]  /*6050*/  STL [R1], R6 ;  /* 0x0000000601007387 */ /* 0x0001e20000100800 */
[C---:B------:R-:W-:Y:S02]  /*6060*/  SEL R10, R16.reuse, R10, !P3 ;  /* 0x0000000a100a7207 */ /* 0x040fe40005800000 */
[C---:B------:R-:W-:Y:S01]  /*6070*/  SEL R9, R16.reuse, R9, !P3 ;  /* 0x0000000910097207 */ /* 0x040fe20005800000 */
[----:B0-----:R-:W4:Y:S04]  /*6080*/  LDL.LU R6, [R1+0xa0] ;  /* 0x0000a00001067983 */ /* 0x001f280000300800 */
[----:B------:R-:W3:Y:S01]  /*6090*/  LDL.LU R7, [R1+0x8c] ;  /* 0x00008c0001077983 */ /* 0x000ee20000300800 */
[----:B------:R-:W-:-:S02]  /*60a0*/  SEL R28, R16, R28, !P3 ;  /* 0x0000001c101c7207 */ /* 0x000fc40005800000 */
[C---:B------:R-:W-:Y:S02]  /*60b0*/  SEL R12, R16.reuse, R12, !P3 ;  /* 0x0000000c100c7207 */ /* 0x040fe40005800000 */
[----:B------:R-:W-:-:S05]  /*60c0*/  SEL R29, R16, R29, !P3 ;  /* 0x0000001d101d7207 */ /* 0x000fca0005800000 */
[----:B------:R0:W-:Y:S04]  /*60d0*/  STL [R1+0x1310], R29 ;  /* 0x0013101d01007387 */ /* 0x0001e80000100800 */
[----:B0-----:R-:W3:Y:S04]  /*60e0*/  LDL.LU R29, [R1+0x6c] ;  /* 0x00006c00011d7983 */ /* 0x001ee80000300800 */
        /* <DEDUP_REMOVED lines=14> */
[----:B------:R-:W3:Y:S04]  /*61d0*/  LDL.LU R16, [R1+0x136c] ;  /* 0x00136c0001107983 */ /* 0x000ee80000300800 */
[----:B------:R0:W-:Y:S02]  /*61e0*/  STL [R1+0x1330], R15 ;  /* 0x0013300f01007387 */ /* 0x0001e40000100800 */
[----:B0-----:R-:W-:-:S04]  /*61f0*/  LOP3.LUT R15, RZ, c[0x0][0x17c], RZ, 0x33, !PT ;  /* 0x00005f00ff0f7a12 */ /* 0x001fc800078e33ff */
[C---:B------:R-:W-:Y:S02]  /*6200*/  SEL R17, R15.reuse, R17, !P3 ;  /* 0x000000110f117207 */ /* 0x040fe40005800000 */
[C---:B------:R-:W-:Y:S02]  /*6210*/  SEL R18, R15.reuse, R18, !P3 ;  /* 0x000000120f127207 */ /* 0x040fe40005800000 */
[C---:B------:R-:W-:Y:S02]  /*6220*/  SEL R19, R15.reuse, R19, !P3 ;  /* 0x000000130f137207 */ /* 0x040fe40005800000 */
[C---:B------:R-:W-:Y:S01]  /*6230*/  SEL R20, R15.reuse, R20, !P3 ;  /* 0x000000140f147207 */ /* 0x040fe20005800000 */
[----:B------:R-:W-:Y:S01]  /*6240*/  @!P5 IMAD.MOV R4, RZ, RZ, -R4 ;  /* 0x000000ffff04d224 */ /* 0x000fe200078e0a04 */
[C---:B------:R-:W-:Y:S01]  /*6250*/  SEL R21, R15.reuse, R21, !P3 ;  /* 0x000000150f157207 */ /* 0x040fe20005800000 */
[----:B------:R-:W-:Y:S01]  /*6260*/  @!P0 IMAD.MOV R5, RZ, RZ, -R5 ;  /* 0x000000ffff058224 */ /* 0x000fe200078e0a05 */
[C---:B------:R-:W-:Y:S01]  /*6270*/  SEL R22, R15.reuse, R22, !P3 ;  /* 0x000000160f167207 */ /* 0x040fe20005800000 */
[----:B------:R-:W-:Y:S01]  /*6280*/  @!P1 IMAD.MOV R8, RZ, RZ, -R8 ;  /* 0x000000ffff089224 */ /* 0x000fe200078e0a08 */
[----:B------:R-:W-:Y:S01]  /*6290*/  SEL R23, R15, R23, !P3 ;  /* 0x000000170f177207 */ /* 0x000fe20005800000 */
[----:B------:R-:W-:-:S02]  /*62a0*/  @!P2 IMAD.MOV R27, RZ, RZ, -R27 ;  /* 0x000000ffff1ba224 */ /* 0x000fc400078e0a1b */
[----:B------:R-:W-:Y:S01]  /*62b0*/  @!P4 IMAD.MOV R0, RZ, RZ, -R0 ;  /* 0x000000ffff00c224 */ /* 0x000fe200078e0a00 */
[C---:B------:R-:W-:Y:S02]  /*62c0*/  SEL R24, R15.reuse, R24, !P3 ;  /* 0x000000180f187207 */ /* 0x040fe40005800000 */
[C---:B------:R-:W-:Y:S02]  /*62d0*/  SEL R25, R15.reuse, R25, !P3 ;  /* 0x000000190f197207 */ /* 0x040fe40005800000 */
[C---:B------:R-:W-:Y:S02]  /*62e0*/  SEL R26, R15.reuse, R26, !P3 ;  /* 0x0000001a0f1a7207 */ /* 0x040fe40005800000 */
[C---:B------:R-:W-:Y:S02]  /*62f0*/  SEL R4, R15.reuse, R4, !P3 ;  /* 0x000000040f047207 */ /* 0x040fe40005800000 */
[C---:B------:R-:W-:Y:S02]  /*6300*/  SEL R5, R15.reuse, R5, !P3 ;  /* 0x000000050f057207 */ /* 0x040fe40005800000 */
[----:B------:R-:W-:-:S02]  /*6310*/  SEL R8, R15, R8, !P3 ;  /* 0x000000080f087207 */ /* 0x000fc40005800000 */
[C---:B------:R-:W-:Y:S02]  /*6320*/  SEL R27, R15.reuse, R27, !P3 ;  /* 0x0000001b0f1b7207 */ /* 0x040fe40005800000 */
[C---:B------:R-:W-:Y:S01]  /*6330*/  SEL R0, R15.reuse, R0, !P3 ;  /* 0x000000000f007207 */ /* 0x040fe20005800000 */
[----:B--2---:R-:W-:Y:S01]  /*6340*/  IMAD R2, R2, c[0x0][0x190], RZ ;  /* 0x0000640002027a24 */ /* 0x004fe200078e02ff */
[----:B---3--:R-:W-:-:S05]  /*6350*/  SEL R16, R15, R16, !P3 ;  /* 0x000000100f107207 */ /* 0x008fca0005800000 */
[----:B------:R-:W-:Y:S04]  /*6360*/  STL [R1+0x1334], R16 ;  /* 0x0013341001007387 */ /* 0x000fe80000100800 */
[----:B------:R-:W-:Y:S04]  /*6370*/  STL [R1+0x1348], R17 ;  /* 0x0013481101007387 */ /* 0x000fe80000100800 */
[----:B------:R-:W-:Y:S04]  /*6380*/  STL [R1+0x134c], R18 ;  /* 0x00134c1201007387 */ /* 0x000fe80000100800 */
[----:B------:R-:W-:Y:S01]  /*6390*/  STL [R1+0x1350], R19 ;  /* 0x0013501301007387 */ /* 0x000fe20000100800 */
[----:B------:R-:W-:-:S03]  /*63a0*/  IMAD R15, R3, c[0x0][0x190], RZ ;  /* 0x00006400030f7a24 */ /* 0x000fc600078e02ff */
[----:B------:R-:W-:Y:S04]  /*63b0*/  STL [R1+0x1354], R20 ;  /* 0x0013541401007387 */ /* 0x000fe80000100800 */
[----:B------:R-:W-:Y:S01]  /*63c0*/  STL [R1+0x1358], R21 ;  /* 0x0013581501007387 */ /* 0x000fe20000100800 */
[----:B----4-:R-:W-:-:S03]  /*63d0*/  IMAD R3, R6, c[0x0][0x190], RZ ;  /* 0x0000640006037a24 */ /* 0x010fc600078e02ff */
[----:B------:R-:W-:Y:S04]  /*63e0*/  STL [R1+0x135c], R22 ;  /* 0x00135c1601007387 */ /* 0x000fe80000100800 */
[----:B------:R-:W-:Y:S04]  /*63f0*/  STL [R1+0x1360], R23 ;  /* 0x0013601701007387 */ /* 0x000fe80000100800 */
[----:B------:R-:W-:Y:S04]  /*6400*/  STL [R1+0x1364], R24 ;  /* 0x0013641801007387 */ /* 0x000fe80000100800 */
[----:B------:R0:W-:Y:S04]  /*6410*/  STL [R1+0x1368], R25 ;  /* 0x0013681901007387 */ /* 0x0001e80000100800 */
[----:B------:R1:W-:Y:S04]  /*6420*/  STL [R1+0xf8], R2 ;  /* 0x0000f80201007387 */ /* 0x0003e80000100800 */
[----:B------:R-:W-:Y:S04]  /*6430*/  STL [R1+0xfc], R15 ;  /* 0x0000fc0f01007387 */ /* 0x000fe80000100800 */
[----:B0-----:R-:W2:Y:S01]  /*6440*/  LDL.LU R25, [R1+0x68] ;  /* 0x0000680001197983 */ /* 0x001ea20000300800 */
[----:B-1----:R-:W-:-:S03]  /*6450*/  IMAD R2, R7, c[0x0][0x190], RZ ;  /* 0x0000640007027a24 */ /* 0x002fc600078e02ff */
[----:B------:R-:W-:Y:S04]  /*6460*/  STL [R1+0x108], R3 ;  /* 0x0001080301007387 */ /* 0x000fe80000100800 */
[----:B------:R-:W3:Y:S04]  /*6470*/  LDL.LU R24, [R1+0x64] ;  /* 0x0000640001187983 */ /* 0x000ee80000300800 */
[----:B------:R0:W-:Y:S04]  /*6480*/  STL [R1+0x10c], R2 ;  /* 0x00010c0201007387 */ /* 0x0001e80000100800 */
[----:B------:R-:W4:Y:S04]  /*6490*/  LDL.LU R23, [R1+0x60] ;  /* 0x0000600001177983 */ /* 0x000f280000300800 */
[----:B------:R-:W4:Y:S04]  /*64a0*/  LDL.LU R22, [R1+0x5c] ;  /* 0x00005c0001167983 */ /* 0x000f280000300800 */
[----:B------:R-:W4:Y:S04]  /*64b0*/  LDL.LU R21, [R1+0x58] ;  /* 0x0000580001157983 */ /* 0x000f280000300800 */
[----:B------:R-:W4:Y:S04]  /*64c0*/  LDL.LU R20, [R1+0x54] ;  /* 0x0000540001147983 */ /* 0x000f280000300800 */
[----:B------:R-:W4:Y:S04]  /*64d0*/  LDL.LU R19, [R1+0x50] ;  /* 0x0000500001137983 */ /* 0x000f280000300800 */
[----:B------:R-:W4:Y:S04]  /*64e0*/  LDL.LU R18, [R1+0x4c] ;  /* 0x00004c0001127983 */ /* 0x000f280000300800 */
[----:B------:R-:W4:Y:S04]  /*64f0*/  LDL.LU R17, [R1+0x48] ;  /* 0x0000480001117983 */ /* 0x000f280000300800 */
[----:B0-----:R-:W4:Y:S04]  /*6500*/  LDL.LU R2, [R1+0x44] ;  /* 0x0000440001027983 */ /* 0x001f280000300800 */
[----:B------:R-:W4:Y:S04]  /*6510*/  LDL.LU R3, [R1+0x40] ;  /* 0x0000400001037983 */ /* 0x000f280000300800 */
[----:B------:R-:W4:Y:S04]  /*6520*/  LDL.LU R6, [R1+0x3c] ;  /* 0x00003c0001067983 */ /* 0x000f280000300800 */
[----:B------:R-:W4:Y:S01]  /*6530*/  LDL.LU R7, [R1+0x38] ;  /* 0x0000380001077983 */ /* 0x000f220000300800 */
[----:B------:R-:W-:-:S02]  /*6540*/  IMAD R14, R14, c[0x0][0x190], RZ ;  /* 0x000064000e0e7a24 */ /* 0x000fc400078e02ff */
[----:B------:R-:W-:Y:S02]  /*6550*/  IMAD R13, R13, c[0x0][0x190], RZ ;  /* 0x000064000d0d7a24 */ /* 0x000fe400078e02ff */
[----:B------:R-:W-:Y:S02]  /*6560*/  IMAD R12, R12, c[0x0][0x190], RZ ;  /* 0x000064000c0c7a24 */ /* 0x000fe400078e02ff */
[----:B------:R-:W-:Y:S01]  /*6570*/  IMAD R11, R11, c[0x0][0x190], RZ ;  /* 0x000064000b0b7a24 */ /* 0x000fe200078e02ff */
[----:B------:R-:W-:Y:S01]  /*6580*/  STL [R1+0x118], R14 ;  /* 0x0001180e01007387 */ /* 0x000fe20000100800 */
[----:B------:R-:W-:-:S03]  /*6590*/  IMAD R10, R10, c[0x0][0x190], RZ ;  /* 0x000064000a0a7a24 */ /* 0x000fc600078e02ff */
[----:B------:R-:W-:Y:S01]  /*65a0*/  STL [R1+0x11c], R13 ;  /* 0x00011c0d01007387 */ /* 0x000fe20000100800 */
[----:B------:R-:W-:-:S03]  /*65b0*/  IMAD R9, R9, c[0x0][0x190], RZ ;  /* 0x0000640009097a24 */ /* 0x000fc600078e02ff */
[----:B------:R-:W-:Y:S04]  /*65c0*/  STL [R1+0x128], R12 ;  /* 0x0001280c01007387 */ /* 0x000fe80000100800 */
[----:B------:R-:W-:Y:S04]  /*65d0*/  STL [R1+0x12c], R11 ;  /* 0x00012c0b01007387 */ /* 0x000fe80000100800 */
[----:B------:R-:W4:Y:S04]  /*65e0*/  LDL.LU R16, [R1+0x24] ;  /* 0x0000240001107983 */ /* 0x000f280000300800 */
[----:B------:R0:W-:Y:S04]  /*65f0*/  STL [R1+0x130], R10 ;  /* 0x0001300a01007387 */ /* 0x0001e80000100800 */
[----:B------:R-:W4:Y:S04]  /*6600*/  LDL.LU R15, [R1+0x20] ;  /* 0x00002000010f7983 */ /* 0x000f280000300800 */
[----:B------:R1:W-:Y:S01]  /*6610*/  STL [R1+0x134], R9 ;  /* 0x0001340901007387 */ /* 0x0003e20000100800 */
[----:B0-----:R-:W-:-:S03]  /*6620*/  IMAD R10, R28, c[0x0][0x190], RZ ;  /* 0x000064001c0a7a24 */ /* 0x001fc600078e02ff */
[----:B------:R-:W4:Y:S04]  /*6630*/  LDL.LU R14, [R1+0x1c] ;  /* 0x00001c00010e7983 */ /* 0x000f280000300800 */
[----:B------:R0:W-:Y:S01]  /*6640*/  STL [R1+0x140], R10 ;  /* 0x0001400a01007387 */ /* 0x0001e20000100800 */
[----:B-1----:R-:W-:-:S03]  /*6650*/  IMAD R9, R29, c[0x0][0x190], RZ ;  /* 0x000064001d097a24 */ /* 0x002fc600078e02ff */
[----:B------:R-:W4:Y:S04]  /*6660*/  LDL.LU R13, [R1+0x18] ;  /* 0x00001800010d7983 */ /* 0x000f280000300800 */
[----:B------:R-:W4:Y:S04]  /*6670*/  LDL.LU R12, [R1+0x14] ;  /* 0x00001400010c7983 */ /* 0x000f280000300800 */
[----:B------:R1:W-:Y:S04]  /*6680*/  STL [R1+0x144], R9 ;  /* 0x0001440901007387 */ /* 0x0003e80000100800 */
[----:B------:R-:W4:Y:S04]  /*6690*/  LDL.LU R11, [R1+0x10] ;  /* 0x00001000010b7983 */ /* 0x000f280000300800 */
[----:B0-----:R-:W4:Y:S04]  /*66a0*/  LDL.LU R10, [R1+0xc] ;  /* 0x00000c00010a7983 */ /* 0x001f280000300800 */
[----:B-1----:R-:W4:Y:S04]  /*66b0*/  LDL.LU R9, [R1+0x8] ;  /* 0x0000080001097983 */ /* 0x002f280000300800 */
[----:B------:R-:W4:Y:S04]  /*66c0*/  LDL.LU R28, [R1+0x4] ;  /* 0x00000400011c7983 */ /* 0x000f280000300800 */
[----:B------:R-:W4:Y:S01]  /*66d0*/  LDL.LU R29, [R1] ;  /* 0x00000000011d7983 */ /* 0x000f220000300800 */
[----:B--2---:R-:W-:-:S05]  /*66e0*/  IMAD R25, R25, c[0x0][0x190], RZ ;  /* 0x0000640019197a24 */ /* 0x004fca00078e02ff */
[----:B------:R0:W-:Y:S01]  /*66f0*/  STL [R1+0x150], R25 ;  /* 0x0001501901007387 */ /* 0x0001e20000100800 */
[----:B---3--:R-:W-:-:S03]  /*6700*/  IMAD R24, R24, c[0x0][0x190], RZ ;  /* 0x0000640018187a24 */ /* 0x008fc600078e02ff */
[----:B0-----:R-:W2:Y:S01]  /*6710*/  LDL.LU R25, [R1+0x1368] ;  /* 0x0013680001197983 */ /* 0x001ea20000300800 */
[----:B----4-:R-:W-:-:S03]  /*6720*/  IMAD R23, R23, c[0x0][0x190], RZ ;  /* 0x0000640017177a24 */ /* 0x010fc600078e02ff */
[----:B------:R0:W-:Y:S01]  /*6730*/  STL [R1+0x154], R24 ;  /* 0x0001541801007387 */ /* 0x0001e20000100800 */
[----:B------:R-:W-:Y:S02]  /*6740*/  IMAD R22, R22, c[0x0][0x190], RZ ;  /* 0x0000640016167a24 */ /* 0x000fe400078e02ff */
[----:B------:R-:W-:Y:S01]  /*6750*/  IMAD R21, R21, c[0x0][0x190], RZ ;  /* 0x0000640015157a24 */ /* 0x000fe200078e02ff */
[----:B0-----:R-:W3:Y:S01]  /*6760*/  LDL.LU R24, [R1+0x1364] ;  /* 0x0013640001187983 */ /* 0x001ee20000300800 */
[----:B------:R-:W-:-:S03]  /*6770*/  IMAD R20, R20, c[0x0][0x190], RZ ;  /* 0x0000640014147a24 */ /* 0x000fc600078e02ff */
[----:B------:R0:W-:Y:S01]  /*6780*/  STL [R1+0x158], R23 ;  /* 0x0001581701007387 */ /* 0x0001e20000100800 */
[----:B------:R-:W-:Y:S02]  /*6790*/  IMAD R19, R19, c[0x0][0x190], RZ ;  /* 0x0000640013137a24 */ /* 0x000fe400078e02ff */
[----:B------:R-:W-:Y:S01]  /*67a0*/  IMAD R18, R18, c[0x0][0x190], RZ ;  /* 0x0000640012127a24 */ /* 0x000fe200078e02ff */
[----:B0-----:R-:W4:Y:S04]  /*67b0*/  LDL.LU R23, [R1+0x1360] ;  /* 0x0013600001177983 */ /* 0x001f280000300800 */
[----:B------:R0:W-:Y:S01]  /*67c0*/  STL [R1+0x15c], R22 ;  /* 0x00015c1601007387 */ /* 0x0001e20000100800 */
[----:B------:R-:W-:Y:S02]  /*67d0*/  IMAD R17, R17, c[0x0][0x190], RZ ;  /* 0x0000640011117a24 */ /* 0x000fe400078e02ff */
[----:B------:R-:W-:Y:S01]  /*67e0*/  IMAD R2, R2, c[0x0][0x190], RZ ;  /* 0x0000640002027a24 */ /* 0x000fe200078e02ff */
[----:B0-----:R-:W2:Y:S04]  /*67f0*/  LDL.LU R22, [R1+0x135c] ;  /* 0x00135c0001167983 */ /* 0x001ea80000300800 */
[----:B------:R0:W-:Y:S01]  /*6800*/  STL [R1+0x168], R21 ;  /* 0x0001681501007387 */ /* 0x0001e20000100800 */
[----:B------:R-:W-:-:S03]  /*6810*/  IMAD R3, R3, c[0x0][0x190], RZ ;  /* 0x0000640003037a24 */ /* 0x000fc600078e02ff */
[----:B0-----:R-:W2:Y:S04]  /*6820*/  LDL.LU R21, [R1+0x1358] ;  /* 0x0013580001157983 */ /* 0x001ea80000300800 */
[----:B------:R0:W-:Y:S01]  /*6830*/  STL [R1+0x16c], R20 ;  /* 0x00016c1401007387 */ /* 0x0001e20000100800 */
[----:B------:R-:W-:-:S03]  /*6840*/  IMAD R6, R6, c[0x0][0x190], RZ ;  /* 0x0000640006067a24 */ /* 0x000fc600078e02ff */
[----:B0-----:R-:W2:Y:S04]  /*6850*/  LDL.LU R20, [R1+0x1354] ;  /* 0x0013540001147983 */ /* 0x001ea80000300800 */
[----:B------:R0:W-:Y:S01]  /*6860*/  STL [R1+0x170], R19 ;  /* 0x0001701301007387 */ /* 0x0001e20000100800 */
[----:B------:R-:W-:-:S03]  /*6870*/  IMAD R7, R7, c[0x0][0x190], RZ ;  /* 0x0000640007077a24 */ /* 0x000fc600078e02ff */
        /* <DEDUP_REMOVED lines=12> */
[----:B0-----:R-:W4:Y:S01]  /*6940*/  LDL.LU R7, [R1+0x1338] ;  /* 0x0013380001077983 */ /* 0x001f220000300800 */
[----:B------:R-:W-:-:S02]  /*6950*/  IMAD R16, R16, c[0x0][0x190], RZ ;  /* 0x0000640010107a24 */ /* 0x000fc400078e02ff */
[----:B------:R-:W-:Y:S02]  /*6960*/  IMAD R15, R15, c[0x0][0x190], RZ ;  /* 0x000064000f0f7a24 */ /* 0x000fe400078e02ff */
[----:B------:R-:W-:Y:S02]  /*6970*/  IMAD R14, R14, c[0x0][0x190], RZ ;  /* 0x000064000e0e7a24 */ /* 0x000fe400078e02ff */
[----:B------:R-:W-:Y:S02]  /*6980*/  IMAD R13, R13, c[0x0][0x190], RZ ;  /* 0x000064000d0d7a24 */ /* 0x000fe400078e02ff */
[----:B------:R-:W-:Y:S02]  /*6990*/  IMAD R12, R12, c[0x0][0x190], RZ ;  /* 0x000064000c0c7a24 */ /* 0x000fe400078e02ff */
[----:B------:R-:W-:Y:S02]  /*69a0*/  IMAD R11, R11, c[0x0][0x190], RZ ;  /* 0x000064000b0b7a24 */ /* 0x000fe400078e02ff */
[----:B------:R-:W-:-:S02]  /*69b0*/  IMAD R10, R10, c[0x0][0x190], RZ ;  /* 0x000064000a0a7a24 */ /* 0x000fc400078e02ff */
[----:B------:R-:W-:Y:S02]  /*69c0*/  IMAD R9, R9, c[0x0][0x190], RZ ;  /* 0x0000640009097a24 */ /* 0x000fe400078e02ff */
[----:B------:R-:W-:Y:S02]  /*69d0*/  IMAD R28, R28, c[0x0][0x190], RZ ;  /* 0x000064001c1c7a24 */ /* 0x000fe400078e02ff */
[----:B------:R-:W-:Y:S02]  /*69e0*/  IMAD R29, R29, c[0x0][0x190], RZ ;  /* 0x000064001d1d7a24 */ /* 0x000fe400078e02ff */
[----:B--2---:R-:W-:Y:S02]  /*69f0*/  IMAD R2, R2, c[0x0][0x190], RZ ;  /* 0x0000640002027a24 */ /* 0x004fe400078e02ff */
[----:B---3--:R-:W-:Y:S02]  /*6a00*/  IMAD R3, R3, c[0x0][0x190], RZ ;  /* 0x0000640003037a24 */ /* 0x008fe400078e02ff */
[----:B----4-:R-:W-:-:S02]  /*6a10*/  IMAD R6, R6, c[0x0][0x190], RZ ;  /* 0x0000640006067a24 */ /* 0x010fc400078e02ff */
[----:B------:R-:W-:-:S05]  /*6a20*/  IMAD R7, R7, c[0x0][0x190], RZ ;  /* 0x0000640007077a24 */ /* 0x000fca00078e02ff */
[----:B------:R-:W-:Y:S04]  /*6a30*/  STL [R1+0x19c], R7 ;  /* 0x00019c0701007387 */ /* 0x000fe80000100800 */
[----:B------:R-:W-:Y:S04]  /*6a40*/  STL [R1+0x1a0], R6 ;  /* 0x0001a00601007387 */ /* 0x000fe80000100800 */
[----:B------:R0:W-:Y:S04]  /*6a50*/  STL [R1+0x1b4], R16 ;  /* 0x0001b41001007387 */ /* 0x0001e80000100800 */
[----:B0-----:R-:W2:Y:S04]  /*6a60*/  LDL.LU R16, [R1+0x1334] ;  /* 0x0013340001107983 */ /* 0x001ea80000300800 */
[----:B------:R0:W-:Y:S04]  /*6a70*/  STL [R1+0x1b8], R15 ;  /* 0x0001b80f01007387 */ /* 0x0001e80000100800 */
[----:B0-----:R-:W3:Y:S04]  /*6a80*/  LDL.LU R15, [R1+0x1330] ;  /* 0x00133000010f7983 */ /* 0x001ee80000300800 */
[----:B------:R-:W-:Y:S04]  /*6a90*/  STL [R1+0x1a4], R3 ;  /* 0x0001a40301007387 */ /* 0x000fe80000100800 */
[----:B------:R0:W-:Y:S04]  /*6aa0*/  STL [R1+0x1bc], R14 ;  /* 0x0001bc0e01007387 */ /* 0x0001e80000100800 */
[----:B0-----:R-:W4:Y:S04]  /*6ab0*/  LDL.LU R14, [R1+0x132c] ;  /* 0x00132c00010e7983 */ /* 0x001f280000300800 */
[----:B------:R-:W-:Y:S04]  /*6ac0*/  STL [R1+0x1b0], R2 ;  /* 0x0001b00201007387 */ /* 0x000fe80000100800 */
[----:B------:R0:W-:Y:S04]  /*6ad0*/  STL [R1+0x1c8], R13 ;  /* 0x0001c80d01007387 */ /* 0x0001e80000100800 */
        /* <DEDUP_REMOVED lines=12> */
[----:B0-----:R-:W3:Y:S01]  /*6ba0*/  LDL.LU R29, [R1+0x1310] ;  /* 0x00131000011d7983 */ /* 0x001ee20000300800 */
[----:B--2---:R-:W-:-:S02]  /*6bb0*/  IMAD R28, R28, c[0x0][0x190], RZ ;  /* 0x000064001c1c7a24 */ /* 0x004fc400078e02ff */
[----:B---3--:R-:W-:-:S05]  /*6bc0*/  IMAD R29, R29, c[0x0][0x190], RZ ;  /* 0x000064001d1d7a24 */ /* 0x008fca00078e02ff */
[----:B------:R0:W-:Y:S04]  /*6bd0*/  STL [R1+0x218], R29 ;  /* 0x0002181d01007387 */ /* 0x0001e80000100800 */
[----:B0-----:R-:W2:Y:S04]  /*6be0*/  LDL.LU R29, [R1+0x128] ;  /* 0x00012800011d7983 */ /* 0x001ea80000300800 */
[----:B------:R0:W-:Y:S04]  /*6bf0*/  STL [R1+0x220], R28 ;  /* 0x0002201c01007387 */ /* 0x0001e80000100800 */
[----:B0-----:R-:W2:Y:S01]  /*6c00*/  LDL.LU R28, [R1+0x11c] ;  /* 0x00011c00011c7983 */ /* 0x001ea20000300800 */
[----:B------:R-:W-:-:S02]  /*6c10*/  IMAD R9, R9, c[0x0][0x190], RZ ;  /* 0x0000640009097a24 */ /* 0x000fc400078e02ff */
[----:B------:R-:W-:Y:S02]  /*6c20*/  IMAD R10, R10, c[0x0][0x190], RZ ;  /* 0x000064000a0a7a24 */ /* 0x000fe400078e02ff */
[----:B------:R-:W-:Y:S02]  /*6c30*/  IMAD R11, R11, c[0x0][0x190], RZ ;  /* 0x000064000b0b7a24 */ /* 0x000fe400078e02ff */
[----:B------:R-:W-:Y:S02]  /*6c40*/  IMAD R12, R12, c[0x0][0x190], RZ ;  /* 0x000064000c0c7a24 */ /* 0x000fe400078e02ff */
[----:B------:R-:W-:Y:S02]  /*6c50*/  IMAD R13, R13, c[0x0][0x190], RZ ;  /* 0x000064000d0d7a24 */ /* 0x000fe400078e02ff */
[----:B----4-:R-:W-:Y:S02]  /*6c60*/  IMAD R14, R14, c[0x0][0x190], RZ ;  /* 0x000064000e0e7a24 */ /* 0x010fe400078e02ff */
        /* <DEDUP_REMOVED lines=9> */
[----:B------:R-:W-:Y:S01]  /*6d00*/  IMAD R24, R24, c[0x0][0x190], RZ ;  /* 0x0000640018187a24 */ /* 0x000fe200078e02ff */
[----:B--2---:R0:W-:Y:S02]  /*6d10*/  STL.64 [R1+0x1300], R28 ;  /* 0x0013001c01007387 */ /* 0x0041e40000100a00 */
[----:B0-----:R-:W-:Y:S02]  /*6d20*/  IMAD.MOV.U32 R28, RZ, RZ, R6 ;  /* 0x000000ffff1c7224 */ /* 0x001fe400078e0006 */
[----:B------:R-:W2:Y:S01]  /*6d30*/  LDL.LU R6, [R1+0x130c] ;  /* 0x00130c0001067983 */ /* 0x000ea20000300800 */
[----:B------:R-:W-:-:S03]  /*6d40*/  IMAD.MOV.U32 R29, RZ, RZ, R7 ;  /* 0x000000ffff1d7224 */ /* 0x000fc600078e0007 */
[----:B------:R-:W2:Y:S04]  /*6d50*/  LDL.LU R7, [R1+0x1308] ;  /* 0x0013080001077983 */ /* 0x000ea80000300800 */
[----:B------:R0:W-:Y:S04]  /*6d60*/  STL [R1+0x230], R9 ;  /* 0x0002300901007387 */ /* 0x0001e80000100800 */
[----:B0-----:R-:W3:Y:S04]  /*6d70*/  LDL.LU R9, [R1+0x134] ;  /* 0x0001340001097983 */ /* 0x001ee80000300800 */
        /* <DEDUP_REMOVED lines=29> */
[----:B0-----:R-:W2:Y:S01]  /*6f50*/  LDL.LU R24, [R1+0x16c] ;  /* 0x00016c0001187983 */ /* 0x001ea20000300800 */
[----:B------:R-:W-:-:S02]  /*6f60*/  IMAD R25, R25, c[0x0][0x190], RZ ;  /* 0x0000640019197a24 */ /* 0x000fc400078e02ff */
[----:B------:R-:W-:-:S03]  /*6f70*/  IMAD R26, R26, c[0x0][0x190], RZ ;  /* 0x000064001a1a7a24 */ /* 0x000fc600078e02ff */
[----:B------:R0:W-:Y:S04]  /*6f80*/  STL [R1+0xcc], R25 ;  /* 0x0000cc1901007387 */ /* 0x0001e80000100800 */
[----:B------:R-:W-:Y:S01]  /*6f90*/  STL [R1+0xc8], R26 ;  /* 0x0000c81a01007387 */ /* 0x000fe20000100800 */
[----:B0-----:R-:W-:Y:S02]  /*6fa0*/  IMAD R25, R4, c[0x0][0x190], RZ ;  /* 0x0000640004197a24 */ /* 0x001fe400078e02ff */
[----:B------:R-:W-:Y:S02]  /*6fb0*/  IMAD.MOV.U32 R4, RZ, RZ, R3 ;  /* 0x000000ffff047224 */ /* 0x000fe400078e0003 */
[----:B------:R-:W-:Y:S01]  /*6fc0*/  IMAD R3, R5, c[0x0][0x190], RZ ;  /* 0x0000640005037a24 */ /* 0x000fe200078e02ff */
[----:B------:R-:W-:Y:S01]  /*6fd0*/  STL [R1+0xc4], R25 ;  /* 0x0000c41901007387 */ /* 0x000fe20000100800 */
[----:B------:R-:W-:-:S02]  /*6fe0*/  IMAD.MOV.U32 R5, RZ, RZ, R2 ;  /* 0x000000ffff057224 */ /* 0x000fc400078e0002 */
[----:B------:R-:W-:Y:S02]  /*6ff0*/  IMAD R2, R8, c[0x0][0x190], RZ ;  /* 0x0000640008027a24 */ /* 0x000fe400078e02ff */
[----:B------:R-:W-:Y:S01]  /*7000*/  IMAD.MOV.U32 R8, RZ, RZ, R28 ;  /* 0x000000ffff087224 */ /* 0x000fe200078e001c */
[----:B--2---:R0:W-:Y:S04]  /*7010*/  STL.64 [R1+0x12f8], R24 ;  /* 0x0012f81801007387 */ /* 0x0041e80000100a00 */
[----:B------:R-:W-:Y:S01]  /*7020*/  STL [R1+0xc0], R3 ;  /* 0x0000c00301007387 */ /* 0x000fe20000100800 */
[----:B0-----:R-:W-:Y:S02]  /*7030*/  IMAD.MOV.U32 R25, RZ, RZ, R29 ;  /* 0x000000ffff197224 */ /* 0x001fe400078e001d */
[----:B------:R-:W-:-:S05]  /*7040*/  IMAD.WIDE R28, R23, 0x2, R6 ;  /* 0x00000002171c7825 */ /* 0x000fca00078e0206 */
[----:B------:R0:W-:Y:S04]  /*7050*/  STL.64 [R1+0xb0], R28 ;  /* 0x0000b01c01007387 */ /* 0x0001e80000100a00 */
[----:B0-----:R-:W2:Y:S04]  /*7060*/  LDL.LU.64 R28, [R1+0x1300] ;  /* 0x00130000011c7983 */ /* 0x001ea80000300a00 */
[----:B------:R-:W-:Y:S01]  /*7070*/  STL [R1+0xbc], R2 ;  /* 0x0000bc0201007387 */ /* 0x000fe20000100800 */
[----:B------:R-:W-:-:S03]  /*7080*/  IMAD R27, R27, c[0x0][0x190], RZ ;  /* 0x000064001b1b7a24 */ /* 0x000fc600078e02ff */
[----:B------:R-:W-:Y:S04]  /*7090*/  STL [R1+0x1278], R2 ;  /* 0x0012780201007387 */ /* 0x000fe80000100800 */
[----:B------:R0:W-:Y:S02]  /*70a0*/  STL [R1+0x127c], R3 ;  /* 0x00127c0301007387 */ /* 0x0001e40000100800 */
[----:B0-----:R-:W-:-:S05]  /*70b0*/  IMAD.WIDE R2, R21, 0x2, R6 ;  /* 0x0000000215027825 */ /* 0x001fca00078e0206 */
[----:B------:R0:W-:Y:S04]  /*70c0*/  STL.64 [R1+0xa8], R2 ;  /* 0x0000a80201007387 */ /* 0x0001e80000100a00 */
[----:B------:R-:W-:Y:S04]  /*70d0*/  STL [R1+0xb8], R27 ;  /* 0x0000b81b01007387 */ /* 0x000fe80000100800 */
[----:B------:R1:W-:Y:S01]  /*70e0*/  STL.64 [R1+0x1280], R26 ;  /* 0x0012801a01007387 */ /* 0x0003e20000100a00 */
[----:B0-----:R-:W-:-:S04]  /*70f0*/  IMAD.WIDE R2, R17, 0x2, R6 ;  /* 0x0000000211027825 */ /* 0x001fc800078e0206 */
[----:B-1----:R-:W-:-:S05]  /*7100*/  IMAD.WIDE R26, R19, 0x2, R6 ;  /* 0x00000002131a7825 */ /* 0x002fca00078e0206 */
[----:B------:R0:W-:Y:S04]  /*7110*/  STL.64 [R1+0xa0], R26 ;  /* 0x0000a01a01007387 */ /* 0x0001e80000100a00 */
[----:B------:R2:W-:Y:S01]  /*7120*/  STL.64 [R1+0x98], R2 ;  /* 0x0000980201007387 */ /* 0x0005e20000100a00 */
[----:B0-----:R-:W-:-:S05]  /*7130*/  IMAD.WIDE R26, R15, 0x2, R6 ;  /* 0x000000020f1a7825 */ /* 0x001fca00078e0206 */
[----:B------:R0:W-:Y:S01]  /*7140*/  STL.64 [R1+0x90], R26 ;  /* 0x0000901a01007387 */ /* 0x0001e20000100a00 */
[----:B--2---:R-:W-:-:S03]  /*7150*/  IMAD.WIDE R2, R28, 0x2, R6 ;  /* 0x000000021c027825 */ /* 0x004fc600078e0206 */
[----:B------:R1:W-:Y:S01]  /*7160*/  STL.64 [R1+0x1288], R28 ;  /* 0x0012881c01007387 */ /* 0x0003e20000100a00 */
[----:B0-----:R-:W-:-:S03]  /*7170*/  IMAD.WIDE R26, R29, 0x2, R6 ;  /* 0x000000021d1a7825 */ /* 0x001fc600078e0206 */
[----:B------:R0:W-:Y:S04]  /*7180*/  STL.64 [R1+0x88], R2 ;  /* 0x0000880201007387 */ /* 0x0001e80000100a00 */
[----:B------:R2:W-:Y:S04]  /*7190*/  STL.64 [R1+0x80], R26 ;  /* 0x0000801a01007387 */ /* 0x0005e80000100a00 */
[----:B-1----:R-:W4:Y:S01]  /*71a0*/  LDL R28, [R1+0x188] ;  /* 0x00018800011c7983 */ /* 0x002f220000100800 */
[----:B0-----:R-:W-:-:S03]  /*71b0*/  IMAD.WIDE R2, R13, 0x2, R6 ;  /* 0x000000020d027825 */ /* 0x001fc600078e0206 */
[----:B------:R-:W4:Y:S04]  /*71c0*/  LDL R29, [R1+0x18c] ;  /* 0x00018c00011d7983 */ /* 0x000f280000100800 */
[----:B------:R0:W-:Y:S04]  /*71d0*/  STL.64 [R1+0x78], R2 ;  /* 0x0000780201007387 */ /* 0x0001e80000100a00 */
[----:B--2---:R-:W2:Y:S01]  /*71e0*/  LDL R26, [R1+0x198] ;  /* 0x00019800011a7983 */ /* 0x004ea20000100800 */
[----:B0-----:R-:W-:Y:S02]  /*71f0*/  IMAD.MOV.U32 R2, RZ, RZ, R25 ;  /* 0x000000ffff027224 */ /* 0x001fe400078e0019 */
[----:B------:R-:W-:-:S05]  /*7200*/  IMAD.WIDE R24, R11, 0x2, R6 ;  /* 0x000000020b187825 */ /* 0x000fca00078e0206 */
[----:B------:R0:W-:Y:S04]  /*7210*/  STL.64 [R1+0x70], R24 ;  /* 0x0000701801007387 */ /* 0x0001e80000100a00 */
[----:B---3--:R1:W-:Y:S01]  /*7220*/  STL [R1+0x12ec], R9 ;  /* 0x0012ec0901007387 */ /* 0x0083e20000100800 */
[----:B0-----:R-:W-:-:S03]  /*7230*/  IMAD.WIDE R24, R9, 0x2, R6 ;  /* 0x0000000209187825 */ /* 0x001fc600078e0206 */
[----:B-1----:R-:W3:Y:S04]  /*7240*/  LDL R9, [R1+0x184] ;  /* 0x0001840001097983 */ /* 0x002ee80000100800 */
[----:B------:R0:W-:Y:S04]  /*7250*/  STL.64 [R1+0x68], R24 ;  /* 0x0000681801007387 */ /* 0x0001e80000100a00 */
[----:B------:R1:W-:Y:S01]  /*7260*/  STL.64 [R1+0x1290], R10 ;  /* 0x0012900a01007387 */ /* 0x0003e20000100a00 */
[----:B0-----:R-:W-:-:S03]  /*7270*/  IMAD.WIDE R24, R10, 0x2, R6 ;  /* 0x000000020a187825 */ /* 0x001fc600078e0206 */
[----:B-1----:R-:W2:Y:S04]  /*7280*/  LDL R10, [R1+0x174] ;  /* 0x00017400010a7983 */ /* 0x002ea80000100800 */
[----:B------:R0:W-:Y:S04]  /*7290*/  STL.64 [R1+0x60], R24 ;  /* 0x0000601801007387 */ /* 0x0001e80000100a00 */
[----:B------:R-:W2:Y:S04]  /*72a0*/  LDL R11, [R1+0x180] ;  /* 0x00018000010b7983 */ /* 0x000ea80000100800 */
[----:B------:R1:W-:Y:S01]  /*72b0*/  STL.64 [R1+0x1298], R12 ;  /* 0x0012980c01007387 */ /* 0x0003e20000100a00 */
[----:B0-----:R-:W-:-:S03]  /*72c0*/  IMAD.WIDE R24, R12, 0x2, R6 ;  /* 0x000000020c187825 */ /* 0x001fc600078e0206 */
[----:B-1----:R-:W2:Y:S04]  /*72d0*/  LDL R13, [R1+0x170] ;  /* 0x00017000010d7983 */ /* 0x002ea80000100800 */
[----:B------:R0:W-:Y:S02]  /*72e0*/  STL.64 [R1+0x58], R24 ;  /* 0x0000581801007387 */ /* 0x0001e40000100a00 */
[----:B0-----:R-:W-:-:S05]  /*72f0*/  IMAD.WIDE R24, R14, 0x2, R6 ;  /* 0x000000020e187825 */ /* 0x001fca00078e0206 */
[----:B------:R0:W-:Y:S04]  /*7300*/  STL.64 [R1+0x50], R24 ;  /* 0x0000501801007387 */ /* 0x0001e80000100a00 */
[----:B0-----:R-:W2:Y:S04]  /*7310*/  LDL.LU.64 R24, [R1+0x12f8] ;  /* 0x0012f80001187983 */ /* 0x001ea80000300a00 */
[----:B------:R0:W-:Y:S04]  /*7320*/  STL.64 [R1+0x12a0], R14 ;  /* 0x0012a00e01007387 */ /* 0x0001e80000100a00 */
[----:B------:R-:W-:Y:S01]  /*7330*/  STL.64 [R1+0x12a8], R16 ;  /* 0x0012a81001007387 */ /* 0x000fe20000100a00 */
[----:B0-----:R-:W-:-:S05]  /*7340*/  IMAD.WIDE R14, R16, 0x2, R6 ;  /* 0x00000002100e7825 */ /* 0x001fca00078e0206 */
[----:B------:R0:W-:Y:S01]  /*7350*/  STL.64 [R1+0x48], R14 ;  /* 0x0000480e01007387 */ /* 0x0001e20000100a00 */
[----:B------:R-:W-:Y:S02]  /*7360*/  IMAD.MOV.U32 R27, RZ, RZ, R5 ;  /* 0x000000ffff1b7224 */ /* 0x000fe400078e0005 */
[----:B------:R-:W-:Y:S02]  /*7370*/  IMAD.MOV.U32 R3, RZ, RZ, R4 ;  /* 0x000000ffff037224 */ /* 0x000fe400078e0004 */
[----:B------:R-:W-:-:S04]  /*7380*/  IMAD.WIDE R4, R20, 0x2, R6 ;  /* 0x0000000214047825 */ /* 0x000fc800078e0206 */
[----:B0-----:R-:W-:-:S05]  /*7390*/  IMAD.WIDE R14, R18, 0x2, R6 ;  /* 0x00000002120e7825 */ /* 0x001fca00078e0206 */
[----:B------:R0:W-:Y:S04]  /*73a0*/  STL.64 [R1+0x40], R14 ;  /* 0x0000400e01007387 */ /* 0x0001e80000100a00 */
[----:B------:R-:W-:Y:S04]  /*73b0*/  STL.64 [R1+0x12b0], R18 ;  /* 0x0012b01201007387 */ /* 0x000fe80000100a00 */
[----:B------:R-:W-:Y:S01]  /*73c0*/  STL.64 [R1+0x12b8], R20 ;  /* 0x0012b81401007387 */ /* 0x000fe20000100a00 */
[----:B0-----:R-:W-:-:S03]  /*73d0*/  IMAD.WIDE R14, R22, 0x2, R6 ;  /* 0x00000002160e7825 */ /* 0x001fc600078e0206 */
[----:B------:R2:W-:Y:S04]  /*73e0*/  STL.64 [R1+0x38], R4 ;  /* 0x0000380401007387 */ /* 0x0005e80000100a00 */
[----:B------:R-:W-:Y:S04]  /*73f0*/  STL.64 [R1+0x12c0], R22 ;  /* 0x0012c01601007387 */ /* 0x000fe80000100a00 */
[----:B------:R-:W-:Y:S01]  /*7400*/  STL.64 [R1+0x30], R14 ;  /* 0x0000300e01007387 */ /* 0x000fe20000100a00 */
[----:B--2---:R-:W-:-:S03]  /*7410*/  IMAD.WIDE R4, R24, 0x2, R6 ;  /* 0x0000000218047825 */ /* 0x004fc600078e0206 */
[----:B------:R-:W-:Y:S04]  /*7420*/  STL.64 [R1+0x12c8], R24 ;  /* 0x0012c81801007387 */ /* 0x000fe80000100a00 */
[----:B------:R0:W-:Y:S02]  /*7430*/  STL.64 [R1+0x1208], R4 ;  /* 0x0012080401007387 */ /* 0x0001e40000100a00 */
[----:B0-----:R-:W-:-:S04]  /*7440*/  IMAD.WIDE R4, R13, 0x2, R6 ;  /* 0x000000020d047825 */ /* 0x001fc800078e0206 */
[--C-:B------:R-:W-:Y:S01]  /*7450*/  IMAD.WIDE R12, R10, 0x2, R6.reuse ;  /* 0x000000020a0c7825 */ /* 0x100fe200078e0206 */
[----:B------:R3:W-:Y:S03]  /*7460*/  STL.64 [R1+0xf0], R4 ;  /* 0x0000f00401007387 */ /* 0x0007e60000100a00 */
[--C-:B------:R-:W-:Y:S01]  /*7470*/  IMAD.WIDE R10, R11, 0x2, R6.reuse ;  /* 0x000000020b0a7825 */ /* 0x100fe200078e0206 */
[----:B------:R4:W-:Y:S04]  /*7480*/  STL.64 [R1+0x100], R12 ;  /* 0x0001000c01007387 */ /* 0x0009e80000100a00 */
[----:B------:R0:W-:Y:S01]  /*7490*/  STL.64 [R1+0x110], R10 ;  /* 0x0001100a01007387 */ /* 0x0001e20000100a00 */
[----:B---3--:R-:W-:-:S04]  /*74a0*/  IMAD.WIDE R4, R9, 0x2, R6 ;  /* 0x0000000209047825 */ /* 0x008fc800078e0206 */
[--C-:B----4-:R-:W-:Y:S01]  /*74b0*/  IMAD.WIDE R12, R28, 0x2, R6.reuse ;  /* 0x000000021c0c7825 */ /* 0x110fe200078e0206 */
[----:B------:R1:W-:Y:S03]  /*74c0*/  STL.64 [R1+0x120], R4 ;  /* 0x0001200401007387 */ /* 0x0003e60000100a00 */
[--C-:B0-----:R-:W-:Y:S01]  /*74d0*/  IMAD.WIDE R10, R29, 0x2, R6.reuse ;  /* 0x000000021d0a7825 */ /* 0x101fe200078e0206 */
[----:B------:R-:W-:Y:S04]  /*74e0*/  STL.64 [R1+0x138], R12 ;  /* 0x0001380c01007387 */ /* 0x000fe80000100a00 */
[----:B------:R-:W-:Y:S01]  /*74f0*/  STL.64 [R1+0x148], R10 ;  /* 0x0001480a01007387 */ /* 0x000fe20000100a00 */
[----:B-1----:R-:W-:-:S05]  /*7500*/  IMAD.WIDE R4, R26, 0x2, R6 ;  /* 0x000000021a047825 */ /* 0x002fca00078e0206 */
[----:B------:R-:W-:Y:S04]  /*7510*/  STL.64 [R1+0x160], R4 ;  /* 0x0001600401007387 */ /* 0x000fe80000100a00 */
[----:B------:R-:W-:Y:S04]  /*7520*/  STL [R1+0x12f0], R8 ;  /* 0x0012f00801007387 */ /* 0x000fe80000100800 */
[----:B------:R-:W2:Y:S04]  /*7530*/  LDL R25, [R1+0x1d0] ;  /* 0x0001d00001197983 */ /* 0x000ea80000100800 */
[----:B------:R-:W3:Y:S04]  /*7540*/  LDL R24, [R1+0x1cc] ;  /* 0x0001cc0001187983 */ /* 0x000ee80000100800 */
[----:B--2---:R0:W-:Y:S04]  /*7550*/  STL [R1+0x12d0], R25 ;  /* 0x0012d01901007387 */ /* 0x0041e80000100800 */
[----:B0-----:R-:W2:Y:S04]  /*7560*/  LDL R25, [R1+0x1c8] ;  /* 0x0001c80001197983 */ /* 0x001ea80000100800 */
[----:B---3--:R0:W-:Y:S04]  /*7570*/  STL [R1+0x12d4], R24 ;  /* 0x0012d41801007387 */ /* 0x0081e80000100800 */
[----:B0-----:R-:W3:Y:S04]  /*7580*/  LDL R24, [R1+0x1bc] ;  /* 0x0001bc0001187983 */ /* 0x001ee80000100800 */
[----:B--2---:R0:W-:Y:S04]  /*7590*/  STL [R1+0x12d8], R25 ;  /* 0x0012d81901007387 */ /* 0x0041e80000100800 */
[----:B0-----:R-:W2:Y:S04]  /*75a0*/  LDL R25, [R1+0x1b8] ;  /* 0x0001b80001197983 */ /* 0x001ea80000100800 */
[----:B---3--:R0:W-:Y:S04]  /*75b0*/  STL [R1+0x12dc], R24 ;  /* 0x0012dc1801007387 */ /* 0x0081e80000100800 */
[----:B0-----:R-:W3:Y:S01]  /*75c0*/  LDL R24, [R1+0x1b4] ;  /* 0x0001b40001187983 */ /* 0x001ee20000100800 */
[----:B------:R-:W-:-:S03]  /*75d0*/  IMAD.WIDE R8, R2, 0x2, R6 ;  /* 0x0000000202087825 */ /* 0x000fc600078e0206 */
[----:B--2---:R0:W-:Y:S02]  /*75e0*/  STL [R1+0x12e0], R25 ;  /* 0x0012e01901007387 */ /* 0x0041e40000100800 */
[----:B0-----:R-:W-:Y:S02]  /*75f0*/  IMAD.MOV.U32 R25, RZ, RZ, R27 ;  /* 0x000000ffff197224 */ /* 0x001fe400078e001b */
[----:B---3--:R0:W-:Y:S04]  /*7600*/  STL [R1+0x12e4], R24 ;  /* 0x0012e41801007387 */ /* 0x0081e80000100800 */
[----:B------:R-:W-:Y:S04]  /*7610*/  STL [R1+0x12e8], R25 ;  /* 0x0012e81901007387 */ /* 0x000fe80000100800 */
[----:B------:R-:W2:Y:S01]  /*7620*/  LDL R22, [R1+0x1d4] ;  /* 0x0001d40001167983 */ /* 0x000ea20000100800 */
[----:B0-----:R-:W-:-:S03]  /*7630*/  IMAD.MOV.U32 R24, RZ, RZ, R3 ;  /* 0x000000ffff187224 */ /* 0x001fc600078e0003 */
[----:B------:R-:W3:Y:S04]  /*7640*/  LDL R23, [R1+0x1e0] ;  /* 0x0001e00001177983 */ /* 0x000ee80000100800 */
[----:B------:R-:W4:Y:S04]  /*7650*/  LDL R20, [R1+0x1f0] ;  /* 0x0001f00001147983 */ /* 0x000f280000100800 */
[----:B------:R-:W2:Y:S04]  /*7660*/  LDL R21, [R1+0x1f8] ;  /* 0x0001f80001157983 */ /* 0x000ea80000100800 */
        /* <DEDUP_REMOVED lines=15> */
[----:B------:R-:W2:Y:S04]  /*7760*/  LDL.LU R4, [R1+0xd8] ;  /* 0x0000d80001047983 */ /* 0x000ea80000300800 */
[----:B------:R-:W2:Y:S04]  /*7770*/  LDL.LU R5, [R1+0xd4] ;  /* 0x0000d40001057983 */ /* 0x000ea80000300800 */
[----:B------:R0:W-:Y:S04]  /*7780*/  STL.64 [R1+0x178], R8 ;  /* 0x0001780801007387 */ /* 0x0001e80000100a00 */
[----:B0-----:R-:W2:Y:S01]  /*7790*/  LDL.LU R8, [R1+0x12f0] ;  /* 0x0012f00001087983 */ /* 0x001ea20000300800 */
[----:B------:R-:W-:-:S04]  /*77a0*/  IMAD.WIDE R24, R24, 0x2, R6 ;  /* 0x0000000218187825 */ /* 0x000fc800078e0206 */
[----:B--2---:R-:W-:-:S05]  /*77b0*/  IMAD.WIDE R8, R8, 0x2, R6 ;  /* 0x0000000208087825 */ /* 0x004fca00078e0206 */
[----:B------:R0:W-:Y:S04]  /*77c0*/  STL.64 [R1+0x190], R8 ;  /* 0x0001900801007387 */ /* 0x0001e80000100a00 */
[----:B0-----:R-:W2:Y:S04]  /*77d0*/  LDL.LU R9, [R1+0x12ec] ;  /* 0x0012ec0001097983 */ /* 0x001ea80000300800 */
[----:B------:R-:W2:Y:S04]  /*77e0*/  LDL R2, [R1+0xd0] ;  /* 0x0000d00001027983 */ /* 0x000ea80000100800 */
[----:B------:R-:W2:Y:S04]  /*77f0*/  LDL R8, [R1+0xcc] ;  /* 0x0000cc0001087983 */ /* 0x000ea80000100800 */
[----:B------:R0:W-:Y:S04]  /*7800*/  STL.64 [R1+0x1a8], R24 ;  /* 0x0001a81801007387 */ /* 0x0001e80000100a00 */
[----:B0-----:R-:W2:Y:S02]  /*7810*/  LDL.LU R25, [R1+0x12e8] ;  /* 0x0012e80001197983 */ /* 0x001ea40000300800 */
[----:B--2---:R-:W-:-:S05]  /*7820*/  IMAD.WIDE R24, R25, 0x2, R6 ;  /* 0x0000000219187825 */ /* 0x004fca00078e0206 */
        /* <DEDUP_REMOVED lines=18> */
[----:B------:R0:W-:Y:S02]  /*7950*/  STL.64 [R1+0x258], R24 ;  /* 0x0002581801007387 */ /* 0x0001e40000100a00 */
[----:B0-----:R-:W-:-:S04]  /*7960*/  IMAD.WIDE R24, R22, 0x2, R6 ;  /* 0x0000000216187825 */ /* 0x001fc800078e0206 */
[--C-:B---3--:R-:W-:Y:S01]  /*7970*/  IMAD.WIDE R22, R23, 0x2, R6.reuse ;  /* 0x0000000217167825 */ /* 0x108fe200078e0206 */
[----:B------:R0:W-:Y:S04]  /*7980*/  STL.64 [R1+0x268], R24 ;  /* 0x0002681801007387 */ /* 0x0001e80000100a00 */
[----:B0-----:R-:W2:Y:S04]  /*7990*/  LDL.LU.64 R24, [R1+0x12c8] ;  /* 0x0012c80001187983 */ /* 0x001ea80000300a00 */
[----:B------:R4:W-:Y:S02]  /*79a0*/  STL.64 [R1+0x280], R22 ;  /* 0x0002801601007387 */ /* 0x0009e40000100a00 */
[----:B----4-:R-:W-:-:S04]  /*79b0*/  IMAD.WIDE R22, R20, 0x2, R6 ;  /* 0x0000000214167825 */ /* 0x010fc800078e0206 */
[--C-:B------:R-:W-:Y:S01]  /*79c0*/  IMAD.WIDE R20, R21, 0x2, R6.reuse ;  /* 0x0000000215147825 */ /* 0x100fe200078e0206 */
[----:B------:R0:W-:Y:S04]  /*79d0*/  STL.64 [R1+0x298], R22 ;  /* 0x0002981601007387 */ /* 0x0001e80000100a00 */
[----:B0-----:R-:W3:Y:S04]  /*79e0*/  LDL.LU.64 R22, [R1+0x12c0] ;  /* 0x0012c00001167983 */ /* 0x001ee80000300a00 */
[----:B------:R0:W-:Y:S02]  /*79f0*/  STL.64 [R1+0x2a8], R20 ;  /* 0x0002a81401007387 */ /* 0x0001e40000100a00 */
[----:B0-----:R-:W-:-:S04]  /*7a00*/  IMAD.WIDE R20, R18, 0x2, R6 ;  /* 0x0000000212147825 */ /* 0x001fc800078e0206 */
[--C-:B------:R-:W-:Y:S01]  /*7a10*/  IMAD.WIDE R18, R19, 0x2, R6.reuse ;  /* 0x0000000213127825 */ /* 0x100fe200078e0206 */
[----:B------:R0:W-:Y:S04]  /*7a20*/  STL.64 [R1+0x2b8], R20 ;  /* 0x0002b81401007387 */ /* 0x0001e80000100a00 */
[----:B0-----:R-:W4:Y:S04]  /*7a30*/  LDL.LU.64 R20, [R1+0x12b8] ;  /* 0x0012b80001147983 */ /* 0x001f280000300a00 */
[----:B------:R0:W-:Y:S02]  /*7a40*/  STL.64 [R1+0x2c8], R18 ;  /* 0x0002c81201007387 */ /* 0x0001e40000100a00 */
[----:B0-----:R-:W-:-:S04]  /*7a50*/  IMAD.WIDE R18, R16, 0x2, R6 ;  /* 0x0000000210127825 */ /* 0x001fc800078e0206 */
[--C-:B------:R-:W-:Y:S01]  /*7a60*/  IMAD.WIDE R16, R17, 0x2, R6.reuse ;  /* 0x0000000211107825 */ /* 0x100fe200078e0206 */
[----:B------:R0:W-:Y:S04]  /*7a70*/  STL.64 [R1+0x2d0], R18 ;  /* 0x0002d01201007387 */ /* 0x0001e80000100a00 */
[----:B0-----:R-:W2:Y:S04]  /*7a80*/  LDL.LU.64 R18, [R1+0x12b0] ;  /* 0x0012b00001127983 */ /* 0x001ea80000300a00 */
        /* <DEDUP_REMOVED lines=26> */
[----:B0-----:R-:W-:-:S05]  /*7c30*/  IMAD.WIDE R26, R3, 0x2, R6 ;  /* 0x00000002031a7825 */ /* 0x001fca00078e0206 */
[----:B------:R0:W-:Y:S02]  /*7c40*/  STL.64 [R1+0x350], R26 ;  /* 0x0003501a01007387 */ /* 0x0001e40000100a00 */
[----:B0-----:R-:W-:-:S05]  /*7c50*/  IMAD.WIDE R26, R4, 0x2, R6 ;  /* 0x00000002041a7825 */ /* 0x001fca00078e0206 */
[----:B------:R0:W-:Y:S02]  /*7c60*/  STL.64 [R1+0x358], R26 ;  /* 0x0003581a01007387 */ /* 0x0001e40000100a00 */
[----:B0-----:R-:W-:-:S05]  /*7c70*/  IMAD.WIDE R26, R5, 0x2, R6 ;  /* 0x00000002051a7825 */ /* 0x001fca00078e0206 */
[----:B------:R0:W-:Y:S04]  /*7c80*/  STL.64 [R1+0x360], R26 ;  /* 0x0003601a01007387 */ /* 0x0001e80000100a00 */
[----:B0-----:R-:W2:Y:S01]  /*7c90*/  LDL.LU.64 R26, [R1+0x1280] ;  /* 0x00128000011a7983 */ /* 0x001ea20000300a00 */
[----:B------:R-:W-:-:S05]  /*7ca0*/  IMAD.WIDE R2, R2, 0x2, R6 ;  /* 0x0000000202027825 */ /* 0x000fca00078e0206 */
[----:B------:R0:W-:Y:S02]  /*7cb0*/  STL.64 [R1+0x368], R2 ;  /* 0x0003680201007387 */ /* 0x0001e40000100a00 */
[----:B0-----:R-:W-:-:S05]  /*7cc0*/  IMAD.WIDE R2, R8, 0x2, R6 ;  /* 0x0000000208027825 */ /* 0x001fca00078e0206 */
[----:B------:R2:W-:Y:S02]  /*7cd0*/  STL.64 [R1+0x370], R2 ;  /* 0x0003700201007387 */ /* 0x0005e40000100a00 */
[----:B--2---:R-:W-:-:S05]  /*7ce0*/  IMAD.WIDE R2, R26, 0x2, R6 ;  /* 0x000000021a027825 */ /* 0x004fca00078e0206 */
[----:B------:R0:W-:Y:S02]  /*7cf0*/  STL.64 [R1+0x378], R2 ;  /* 0x0003780201007387 */ /* 0x0001e40000100a00 */
[----:B0-----:R-:W-:-:S05]  /*7d00*/  IMAD.WIDE R2, R25, 0x2, R6 ;  /* 0x0000000219027825 */ /* 0x001fca00078e0206 */
[----:B------:R0:W-:Y:S04]  /*7d10*/  STL.64 [R1+0x380], R2 ;  /* 0x0003800201007387 */ /* 0x0001e80000100a00 */
[----:B0-----:R-:W2:Y:S02]  /*7d20*/  LDL.LU R3, [R1+0x127c] ;  /* 0x00127c0001037983 */ /* 0x001ea40000300800 */
[----:B--2---:R-:W-:-:S05]  /*7d30*/  IMAD.WIDE R2, R3, 0x2, R6 ;  /* 0x0000000203027825 */ /* 0x004fca00078e0206 */
[----:B------:R0:W-:Y:S04]  /*7d40*/  STL.64 [R1+0x388], R2 ;  /* 0x0003880201007387 */ /* 0x0001e80000100a00 */
[----:B0-----:R-:W2:Y:S01]  /*7d50*/  LDL.LU R2, [R1+0x1278] ;  /* 0x0012780001027983 */ /* 0x001ea20000300800 */
[----:B------:R-:W-:Y:S02]  /*7d60*/  IMAD R0, R0, c[0x0][0x190], RZ ;  /* 0x0000640000007a24 */ /* 0x000fe400078e02ff */
[----:B--2---:R-:W-:-:S05]  /*7d70*/  IMAD.WIDE R2, R2, 0x2, R6 ;  /* 0x0000000202027825 */ /* 0x004fca00078e0206 */
[----:B------:R0:W-:Y:S04]  /*7d80*/  STL.64 [R1+0x390], R2 ;  /* 0x0003900201007387 */ /* 0x0001e80000100a00 */
[----:B0-----:R-:W3:Y:S01]  /*7d90*/  LDL.LU.64 R2, [R1+0x1270] ;  /* 0x0012700001027983 */ /* 0x001ee20000300a00 */
[----:B------:R-:W-:-:S04]  /*7da0*/  IMAD.WIDE R26, R27, 0x2, R6 ;  /* 0x000000021b1a7825 */ /* 0x000fc800078e0206 */
[----:B------:R-:W-:Y:S01]  /*7db0*/  IMAD.WIDE R6, R0, 0x2, R6 ;  /* 0x0000000200067825 */ /* 0x000fe200078e0206 */
[----:B------:R3:W-:Y:S04]  /*7dc0*/  STL.64 [R1+0x398], R26 ;  /* 0x0003981a01007387 */ /* 0x0007e80000100a00 */
[----:B------:R4:W-:Y:S01]  /*7dd0*/  STL.64 [R1+0x3a0], R6 ;  /* 0x0003a00601007387 */ /* 0x0009e20000100a00 */
[----:B---3--:R-:W-:-:S04]  /*7de0*/  IMAD.WIDE R26, R23, 0x2, R2 ;  /* 0x00000002171a7825 */ /* 0x008fc800078e0202 */
[--C-:B----4-:R-:W-:Y:S01]  /*7df0*/  IMAD.WIDE R6, R21, 0x2, R2.reuse ;  /* 0x0000000215067825 */ /* 0x110fe200078e0202 */
[----:B------:R0:W-:Y:S04]  /*7e00*/  STL.64 [R1+0x28], R26 ;  /* 0x0000281a01007387 */ /* 0x0001e80000100a00 */
[----:B------:R1:W-:Y:S01]  /*7e10*/  STL.64 [R1+0x20], R6 ;  /* 0x0000200601007387 */ /* 0x0003e20000100a00 */
[----:B0-----:R-:W-:-:S04]  /*7e20*/  IMAD.WIDE R26, R19, 0x2, R2 ;  /* 0x00000002131a7825 */ /* 0x001fc800078e0202 */
[--C-:B-1----:R-:W-:Y:S01]  /*7e30*/  IMAD.WIDE R6, R17, 0x2, R2.reuse ;  /* 0x0000000211067825 */ /* 0x102fe200078e0202 */
[----:B------:R0:W-:Y:S04]  /*7e40*/  STL.64 [R1+0x18], R26 ;  /* 0x0000181a01007387 */ /* 0x0001e80000100a00 */
[----:B------:R1:W-:Y:S01]  /*7e50*/  STL.64 [R1+0x10], R6 ;  /* 0x0000100601007387 */ /* 0x0003e20000100a00 */
[----:B0-----:R-:W-:-:S04]  /*7e60*/  IMAD.WIDE R26, R15, 0x2, R2 ;  /* 0x000000020f1a7825 */ /* 0x001fc800078e0202 */
[----:B-1----:R-:W-:-:S04]  /*7e70*/  IMAD.WIDE R6, R28, 0x2, R2 ;  /* 0x000000021c067825 */ /* 0x002fc800078e0202 */
[--C-:B------:R-:W-:Y:S01]  /*7e80*/  IMAD.WIDE R28, R29, 0x2, R2.reuse ;  /* 0x000000021d1c7825 */ /* 0x100fe200078e0202 */
[----:B------:R0:W-:Y:S04]  /*7e90*/  STL.64 [R1+0x8], R26 ;  /* 0x0000081a01007387 */ /* 0x0001e80000100a00 */
[----:B------:R-:W-:Y:S01]  /*7ea0*/  STL.64 [R1+0x1218], R28 ;  /* 0x0012181c01007387 */ /* 0x000fe20000100a00 */
[----:B------:R-:W-:-:S03]  /*7eb0*/  IMAD.WIDE R8, R9, 0x2, R2 ;  /* 0x0000000209087825 */ /* 0x000fc600078e0202 */
[----:B------:R1:W-:Y:S01]  /*7ec0*/  STL.64 [R1], R6 ;  /* 0x0000000601007387 */ /* 0x0003e20000100a00 */
[----:B0-----:R-:W-:-:S04]  /*7ed0*/  IMAD.WIDE R26, R13, 0x2, R2 ;  /* 0x000000020d1a7825 */ /* 0x001fc800078e0202 */
[--C-:B-1----:R-:W-:Y:S01]  /*7ee0*/  IMAD.WIDE R6, R11, 0x2, R2.reuse ;  /* 0x000000020b067825 */ /* 0x102fe200078e0202 */
[----:B------:R-:W-:Y:S03]  /*7ef0*/  STL.64 [R1+0x1210], R26 ;  /* 0x0012101a01007387 */ /* 0x000fe60000100a00 */
[--C-:B------:R-:W-:Y:S01]  /*7f00*/  IMAD.WIDE R10, R10, 0x2, R2.reuse ;  /* 0x000000020a0a7825 */ /* 0x100fe200078e0202 */
[----:B------:R-:W-:Y:S04]  /*7f10*/  STL.64 [R1+0x1220], R6 ;  /* 0x0012200601007387 */ /* 0x000fe80000100a00 */
[----:B------:R0:W-:Y:S04]  /*7f20*/  STL.64 [R1+0x1228], R8 ;  /* 0x0012280801007387 */ /* 0x0001e80000100a00 */
[----:B0-----:R-:W2:Y:S04]  /*7f30*/  LDL.LU R8, [R1+0x180] ;  /* 0x0001800001087983 */ /* 0x001ea80000300800 */
[----:B------:R-:W3:Y:S04]  /*7f40*/  LDL.LU R9, [R1+0x184] ;  /* 0x0001840001097983 */ /* 0x000ee80000300800 */
[----:B------:R-:W4:Y:S04]  /*7f50*/  LDL.LU R6, [R1+0x188] ;  /* 0x0001880001067983 */ /* 0x000f280000300800 */
[----:B------:R0:W-:Y:S04]  /*7f60*/  STL.64 [R1+0x1230], R10 ;  /* 0x0012300a01007387 */ /* 0x0001e80000100a00 */
[----:B0-----:R-:W2:Y:S04]  /*7f70*/  LDL.LU R10, [R1+0x170] ;  /* 0x00017000010a7983 */ /* 0x001ea80000300800 */
[----:B------:R-:W3:Y:S01]  /*7f80*/  LDL.LU R11, [R1+0x174] ;  /* 0x00017400010b7983 */ /* 0x000ee20000300800 */
[----:B------:R-:W-:-:S04]  /*7f90*/  IMAD.WIDE R12, R12, 0x2, R2 ;  /* 0x000000020c0c7825 */ /* 0x000fc800078e0202 */
[--C-:B------:R-:W-:Y:S01]  /*7fa0*/  IMAD.WIDE R14, R14, 0x2, R2.reuse ;  /* 0x000000020e0e7825 */ /* 0x100fe200078e0202 */
[----:B------:R-:W-:Y:S04]  /*7fb0*/  STL.64 [R1+0x1238], R12 ;  /* 0x0012380c01007387 */ /* 0x000fe80000100a00 */
[----:B------:R-:W4:Y:S04]  /*7fc0*/  LDL.LU R7, [R1+0x198] ;  /* 0x0001980001077983 */ /* 0x000f280000300800 */
[----:B------:R-:W4:Y:S04]  /*7fd0*/  LDL.LU R26, [R1+0x19c] ;  /* 0x00019c00011a7983 */ /* 0x000f280000300800 */
[----:B------:R0:W-:Y:S04]  /*7fe0*/  STL.64 [R1+0x1240], R14 ;  /* 0x0012400e01007387 */ /* 0x0001e80000100a00 */
[----:B0-----:R-:W4:Y:S04]  /*7ff0*/  LDL.LU R15, [R1+0x18c] ;  /* 0x00018c00010f7983 */ /* 0x001f280000300800 */
[----:B------:R-:W4:Y:S01]  /*8000*/  LDL.LU R27, [R1+0x1a0] ;  /* 0x0001a000011b7983 */ /* 0x000f220000300800 */
[----:B------:R-:W-:-:S03]  /*8010*/  IMAD.WIDE R16, R16, 0x2, R2 ;  /* 0x0000000210107825 */ /* 0x000fc600078e0202 */
[----:B------:R-:W4:Y:S04]  /*8020*/  LDL.LU R28, [R1+0x1a4] ;  /* 0x0001a400011c7983 */ /* 0x000f280000300800 */
[----:B------:R2:W-:Y:S04]  /*8030*/  STL.64 [R1+0x1248], R16 ;  /* 0x0012481001007387 */ /* 0x0005e80000100a00 */
[----:B------:R-:W4:Y:S01]  /*8040*/  LDL.LU R29, [R1+0x1b0] ;  /* 0x0001b000011d7983 */ /* 0x000f220000300800 */
[----:B------:R-:W-:-:S03]  /*8050*/  IMAD.WIDE R18, R18, 0x2, R2 ;  /* 0x0000000212127825 */ /* 0x000fc600078e0202 */
[----:B------:R-:W4:Y:S01]  /*8060*/  LDL.LU R12, [R1+0x1b4] ;  /* 0x0001b400010c7983 */ /* 0x000f220000300800 */
[----:B------:R-:W-:-:S04]  /*8070*/  IMAD.WIDE R20, R20, 0x2, R2 ;  /* 0x0000000214147825 */ /* 0x000fc800078e0202 */
[--C-:B------:R-:W-:Y:S01]  /*8080*/  IMAD.WIDE R22, R22, 0x2, R2.reuse ;  /* 0x0000000216167825 */ /* 0x100fe200078e0202 */
[----:B------:R3:W-:Y:S04]  /*8090*/  STL.64 [R1+0x1250], R18 ;  /* 0x0012501201007387 */ /* 0x0007e80000100a00 */
[----:B------:R-:W-:Y:S01]  /*80a0*/  STL.64 [R1+0x1258], R20 ;  /* 0x0012581401007387 */ /* 0x000fe20000100a00 */
[----:B------:R-:W-:-:S03]  /*80b0*/  IMAD.WIDE R24, R24, 0x2, R2 ;  /* 0x0000000218187825 */ /* 0x000fc600078e0202 */
[----:B------:R-:W-:Y:S04]  /*80c0*/  STL.64 [R1+0x1260], R22 ;  /* 0x0012601601007387 */ /* 0x000fe80000100a00 */
[----:B------:R-:W4:Y:S04]  /*80d0*/  LDL.LU R13, [R1+0x1b8] ;  /* 0x0001b800010d7983 */ /* 0x000f280000300800 */
[----:B------:R-:W-:Y:S01]  /*80e0*/  STL.64 [R1+0x1268], R24 ;  /* 0x0012681801007387 */ /* 0x000fe20000100a00 */
[----:B--2---:R-:W-:-:S03]  /*80f0*/  IMAD.WIDE R16, R10, 0x2, R2 ;  /* 0x000000020a107825 */ /* 0x004fc600078e0202 */
[----:B------:R-:W2:Y:S01]  /*8100*/  LDL.LU R10, [R1+0x1bc] ;  /* 0x0001bc00010a7983 */ /* 0x000ea20000300800 */
[----:B---3--:R-:W-:-:S03]  /*8110*/  IMAD.WIDE R18, R11, 0x2, R2 ;  /* 0x000000020b127825 */ /* 0x008fc600078e0202 */
[----:B------:R0:W-:Y:S04]  /*8120*/  STL.64 [R1+0xf8], R16 ;  /* 0x0000f81001007387 */ /* 0x0001e80000100a00 */
[----:B------:R-:W3:Y:S04]  /*8130*/  LDL.LU R11, [R1+0x1c8] ;  /* 0x0001c800010b7983 */ /* 0x000ee80000300800 */
[----:B------:R1:W-:Y:S01]  /*8140*/  STL.64 [R1+0x108], R18 ;  /* 0x0001081201007387 */ /* 0x0003e20000100a00 */
[----:B0-----:R-:W-:-:S03]  /*8150*/  IMAD.WIDE R16, R8, 0x2, R2 ;  /* 0x0000000208107825 */ /* 0x001fc600078e0202 */
[----:B------:R-:W3:Y:S04]  /*8160*/  LDL.LU R8, [R1+0x1cc] ;  /* 0x0001cc0001087983 */ /* 0x000ee80000300800 */
[----:B------:R4:W-:Y:S01]  /*8170*/  STL.64 [R1+0x118], R16 ;  /* 0x0001181001007387 */ /* 0x0009e20000100a00 */
[----:B-1----:R-:W-:-:S03]  /*8180*/  IMAD.WIDE R18, R9, 0x2, R2 ;  /* 0x0000000209127825 */ /* 0x002fc600078e0202 */
[----:B------:R-:W3:Y:S04]  /*8190*/  LDL.LU R20, [R1+0x1d0] ;  /* 0x0001d00001147983 */ /* 0x000ee80000300800 */
[----:B------:R-:W-:Y:S01]  /*81a0*/  STL.64 [R1+0x128], R18 ;  /* 0x0001281201007387 */ /* 0x000fe20000100a00 */
[----:B----4-:R-:W-:-:S03]  /*81b0*/  IMAD.WIDE R16, R6, 0x2, R2 ;  /* 0x0000000206107825 */ /* 0x010fc600078e0202 */
[----:B------:R-:W4:Y:S04]  /*81c0*/  LDL.LU R21, [R1+0x1d4] ;  /* 0x0001d40001157983 */ /* 0x000f280000300800 */
[----:B------:R0:W-:Y:S01]  /*81d0*/  STL.64 [R1+0x130], R16 ;  /* 0x0001301001007387 */ /* 0x0001e20000100a00 */
[----:B------:R-:W-:-:S03]  /*81e0*/  IMAD.WIDE R14, R15, 0x2, R2 ;  /* 0x000000020f0e7825 */ /* 0x000fc600078e0202 */
[----:B------:R-:W4:Y:S04]  /*81f0*/  LDL.LU R9, [R1+0x1e0] ;  /* 0x0001e00001097983 */ /* 0x000f280000300800 */
[----:B------:R-:W4:Y:S01]  /*8200*/  LDL.LU R6, [R1+0x1f0] ;  /* 0x0001f00001067983 */ /* 0x000f220000300800 */
[----:B0-----:R-:W-:-:S03]  /*8210*/  IMAD.WIDE R16, R7, 0x2, R2 ;  /* 0x0000000207107825 */ /* 0x001fc600078e0202 */
[----:B------:R-:W4:Y:S04]  /*8220*/  LDL.LU R7, [R1+0x1f8] ;  /* 0x0001f80001077983 */ /* 0x000f280000300800 */
[----:B------:R0:W-:Y:S04]  /*8230*/  STL.64 [R1+0x140], R14 ;  /* 0x0001400e01007387 */ /* 0x0001e80000100a00 */
[----:B------:R1:W-:Y:S01]  /*8240*/  STL.64 [R1+0x150], R16 ;  /* 0x0001501001007387 */ /* 0x0003e20000100a00 */
[----:B0-----:R-:W-:-:S03]  /*8250*/  IMAD.WIDE R14, R26, 0x2, R2 ;  /* 0x000000021a0e7825 */ /* 0x001fc600078e0202 */
[----:B------:R-:W4:Y:S01]  /*8260*/  LDL.LU R26, [R1+0x218] ;  /* 0x00021800011a7983 */ /* 0x000f220000300800 */
[----:B-1----:R-:W-:-:S03]  /*8270*/  IMAD.WIDE R16, R27, 0x2, R2 ;  /* 0x000000021b107825 */ /* 0x002fc600078e0202 */
[----:B------:R0:W-:Y:S04]  /*8280*/  STL.64 [R1+0x158], R14 ;  /* 0x0001580e01007387 */ /* 0x0001e80000100a00 */
[----:B------:R-:W4:Y:S04]  /*8290*/  LDL.LU R27, [R1+0x220] ;  /* 0x00022000011b7983 */ /* 0x000f280000300800 */
[----:B------:R1:W-:Y:S01]  /*82a0*/  STL.64 [R1+0x168], R16 ;  /* 0x0001681001007387 */ /* 0x0003e20000100a00 */
[----:B0-----:R-:W-:-:S03]  /*82b0*/  IMAD.WIDE R14, R28, 0x2, R2 ;  /* 0x000000021c0e7825 */ /* 0x001fc600078e0202 */
[----:B------:R-:W4:Y:S04]  /*82c0*/  LDL.LU R28, [R1+0x230] ;  /* 0x00023000011c7983 */ /* 0x000f280000300800 */
[----:B------:R0:W-:Y:S01]  /*82d0*/  STL.64 [R1+0x170], R14 ;  /* 0x0001700e01007387 */ /* 0x0001e20000100a00 */
[----:B-1----:R-:W-:-:S03]  /*82e0*/  IMAD.WIDE R16, R29, 0x2, R2 ;  /* 0x000000021d107825 */ /* 0x002fc600078e0202 */
[----:B------:R-:W4:Y:S04]  /*82f0*/  LDL.LU R29, [R1+0x238] ;  /* 0x00023800011d7983 */ /* 0x000f280000300800 */
[----:B------:R1:W-:Y:S01]  /*8300*/  STL.64 [R1+0x180], R16 ;  /* 0x0001801001007387 */ /* 0x0003e20000100a00 */
[----:B0-----:R-:W-:-:S03]  /*8310*/  IMAD.WIDE R14, R12, 0x2, R2 ;  /* 0x000000020c0e7825 */ /* 0x001fc600078e0202 */
[----:B------:R-:W4:Y:S04]  /*8320*/  LDL.LU R18, [R1+0x248] ;  /* 0x0002480001127983 */ /* 0x000f280000300800 */
[----:B------:R-:W4:Y:S01]  /*8330*/  LDL.LU R19, [R1+0x250] ;  /* 0x0002500001137983 */ /* 0x000f220000300800 */
[----:B------:R-:W-:-:S03]  /*8340*/  IMAD.WIDE R22, R13, 0x2, R2 ;  /* 0x000000020d167825 */ /* 0x000fc600078e0202 */
[----:B------:R0:W-:Y:S04]  /*8350*/  STL.64 [R1+0x188], R14 ;  /* 0x0001880e01007387 */ /* 0x0001e80000100a00 */
[----:B-1----:R-:W4:Y:S04]  /*8360*/  LDL.LU R16, [R1+0x260] ;  /* 0x0002600001107983 */ /* 0x002f280000300800 */
[----:B------:R-:W4:Y:S04]  /*8370*/  LDL.LU R17, [R1+0x270] ;  /* 0x0002700001117983 */ /* 0x000f280000300800 */
[----:B0-----:R-:W4:Y:S04]  /*8380*/  LDL.LU R14, [R1+0x278] ;  /* 0x00027800010e7983 */ /* 0x001f280000300800 */
[----:B------:R-:W4:Y:S04]  /*8390*/  LDL.LU R15, [R1+0x288] ;  /* 0x00028800010f7983 */ /* 0x000f280000300800 */
[----:B------:R-:W4:Y:S04]  /*83a0*/  LDL.LU R12, [R1+0x290] ;  /* 0x00029000010c7983 */ /* 0x000f280000300800 */
[----:B------:R2:W-:Y:S04]  /*83b0*/  STL.64 [R1+0x198], R22 ;  /* 0x0001981601007387 */ /* 0x0005e80000100a00 */
[----:B------:R-:W4:Y:S01]  /*83c0*/  LDL.LU R13, [R1+0xe8] ;  /* 0x0000e800010d7983 */ /* 0x000f220000300800 */
[----:B--2---:R-:W-:-:S05]  /*83d0*/  IMAD.WIDE R22, R10, 0x2, R2 ;  /* 0x000000020a167825 */ /* 0x004fca00078e0202 */
[----:B------:R0:W-:Y:S01]  /*83e0*/  STL.64 [R1+0x1a0], R22 ;  /* 0x0001a01601007387 */ /* 0x0001e20000100a00 */
[----:B---3--:R-:W-:-:S03]  /*83f0*/  IMAD.WIDE R24, R11, 0x2, R2 ;  /* 0x000000020b187825 */ /* 0x008fc600078e0202 */
[----:B------:R-:W2:Y:S04]  /*8400*/  LDL.LU R10, [R1+0xe4] ;  /* 0x0000e400010a7983 */ /* 0x000ea80000300800 */
[----:B------:R-:W-:Y:S04]  /*8410*/  STL.64 [R1+0x1b0], R24 ;  /* 0x0001b01801007387 */ /* 0x000fe80000100a00 */
[----:B------:R-:W3:Y:S01]  /*8420*/  LDL.LU R11, [R1+0xe0] ;  /* 0x0000e000010b7983 */ /* 0x000ee20000300800 */
[----:B0-----:R-:W-:-:S03]  /*8430*/  IMAD.WIDE R22, R8, 0x2, R2 ;  /* 0x0000000208167825 */ /* 0x001fc600078e0202 */
[----:B------:R-:W3:Y:S04]  /*8440*/  LDL.LU R8, [R1+0xdc] ;  /* 0x0000dc0001087983 */ /* 0x000ee80000300800 */
[----:B------:R0:W-:Y:S02]  /*8450*/  STL.64 [R1+0x1b8], R22 ;  /* 0x0001b81601007387 */ /* 0x0001e40000100a00 */
[----:B0-----:R-:W-:-:S04]  /*8460*/  IMAD.WIDE R22, R20, 0x2, R2 ;  /* 0x0000000214167825 */ /* 0x001fc800078e0202 */
[--C-:B----4-:R-:W-:Y:S01]  /*8470*/  IMAD.WIDE R24, R21, 0x2, R2.reuse ;  /* 0x0000000215187825 */ /* 0x110fe200078e0202 */
[----:B------:R0:W-:Y:S04]  /*8480*/  STL.64 [R1+0x1c8], R22 ;  /* 0x0001c81601007387 */ /* 0x0001e80000100a00 */
[----:B------:R-:W-:Y:S01]  /*8490*/  STL.64 [R1+0x1d0], R24 ;  /* 0x0001d01801007387 */ /* 0x000fe20000100a00 */
[----:B------:R-:W-:-:S04]  /*84a0*/  IMAD.WIDE R20, R6, 0x2, R2 ;  /* 0x0000000206147825 */ /* 0x000fc800078e0202 */
[--C-:B0-----:R-:W-:Y:S02]  /*84b0*/  IMAD.WIDE R22, R9, 0x2, R2.reuse ;  /* 0x0000000209167825 */ /* 0x101fe400078e0202 */
[----:B------:R-:W4:Y:S04]  /*84c0*/  LDL.LU R9, [R1+0xd0] ;  /* 0x0000d00001097983 */ /* 0x000f280000300800 */
[----:B------:R0:W-:Y:S04]  /*84d0*/  STL.64 [R1+0x1e0], R22 ;  /* 0x0001e01601007387 */ /* 0x0001e80000100a00 */
[----:B------:R-:W4:Y:S04]  /*84e0*/  LDL.LU R6, [R1+0xcc] ;  /* 0x0000cc0001067983 */ /* 0x000f280000300800 */
[----:B------:R1:W-:Y:S01]  /*84f0*/  STL.64 [R1+0x200], R20 ;  /* 0x0002001401007387 */ /* 0x0003e20000100a00 */
[----:B0-----:R-:W-:-:S04]  /*8500*/  IMAD.WIDE R22, R26, 0x2, R2 ;  /* 0x000000021a167825 */ /* 0x001fc800078e0202 */
[--C-:B-1----:R-:W-:Y:S02]  /*8510*/  IMAD.WIDE R20, R7, 0x2, R2.reuse ;  /* 0x0000000207147825 */ /* 0x102fe400078e0202 */
[----:B------:R-:W4:Y:S04]  /*8520*/  LDL.LU R7, [R1+0xc8] ;  /* 0x0000c80001077983 */ /* 0x000f280000300800 */
        /* <DEDUP_REMOVED lines=10> */
[----:B------:R-:W4:Y:S01]  /*85d0*/  LDL.LU R29, [R1+0xb8] ;  /* 0x0000b800011d7983 */ /* 0x000f220000300800 */
[----:B------:R-:W-:-:S03]  /*85e0*/  IMAD.WIDE R24, R18, 0x2, R2 ;  /* 0x0000000212187825 */ /* 0x000fc600078e0202 */
[----:B------:R0:W-:Y:S01]  /*85f0*/  STL.64 [R1+0x238], R20 ;  /* 0x0002381401007387 */ /* 0x0001e20000100a00 */
[----:B-1----:R-:W-:-:S03]  /*8600*/  IMAD.WIDE R22, R19, 0x2, R2 ;  /* 0x0000000213167825 */ /* 0x002fc600078e0202 */
[----:B------:R1:W-:Y:S01]  /*8610*/  STL.64 [R1+0x248], R24 ;  /* 0x0002481801007387 */ /* 0x0003e20000100a00 */
[----:B------:R-:W-:-:S03]  /*8620*/  IMAD.WIDE R18, R17, 0x2, R2 ;  /* 0x0000000211127825 */ /* 0x000fc600078e0202 */
[----:B------:R1:W-:Y:S01]  /*8630*/  STL.64 [R1+0x250], R22 ;  /* 0x0002501601007387 */ /* 0x0003e20000100a00 */
[----:B0-----:R-:W-:-:S04]  /*8640*/  IMAD.WIDE R20, R16, 0x2, R2 ;  /* 0x0000000210147825 */ /* 0x001fc800078e0202 */
[--C-:B------:R-:W-:Y:S01]  /*8650*/  IMAD.WIDE R16, R14, 0x2, R2.reuse ;  /* 0x000000020e107825 */ /* 0x100fe200078e0202 */
[----:B------:R-:W-:Y:S03]  /*8660*/  STL.64 [R1+0x260], R20 ;  /* 0x0002601401007387 */ /* 0x000fe60000100a00 */
[--C-:B------:R-:W-:Y:S01]  /*8670*/  IMAD.WIDE R14, R15, 0x2, R2.reuse ;  /* 0x000000020f0e7825 */ /* 0x100fe200078e0202 */
[----:B-1----:R-:W4:Y:S04]  /*8680*/  LDL.LU.64 R24, [R1+0xb0] ;  /* 0x0000b00001187983 */ /* 0x002f280000300a00 */
[----:B------:R-:W-:Y:S04]  /*8690*/  STL.64 [R1+0x270], R18 ;  /* 0x0002701201007387 */ /* 0x000fe80000100a00 */
[----:B------:R0:W-:Y:S04]  /*86a0*/  STL.64 [R1+0x278], R16 ;  /* 0x0002781001007387 */ /* 0x0001e80000100a00 */
[----:B------:R-:W4:Y:S04]  /*86b0*/  LDL.LU.64 R22, [R1+0x28] ;  /* 0x0000280001167983 */ /* 0x000f280000300a00 */
[----:B------:R1:W-:Y:S01]  /*86c0*/  STL.64 [R1+0x288], R14 ;  /* 0x0002880e01007387 */ /* 0x0003e20000100a00 */
[----:B0-----:R-:W-:-:S05]  /*86d0*/  IMAD.WIDE R16, R12, 0x2, R2 ;  /* 0x000000020c107825 */ /* 0x001fca00078e0202 */
[----:B------:R-:W-:Y:S01]  /*86e0*/  STL.64 [R1+0x290], R16 ;  /* 0x0002901001007387 */ /* 0x000fe20000100a00 */
[----:B-1----:R-:W-:-:S03]  /*86f0*/  IMAD.WIDE R14, R13, 0x2, R2 ;  /* 0x000000020d0e7825 */ /* 0x002fc600078e0202 */
[----:B------:R-:W4:Y:S04]  /*8700*/  LDL.LU.64 R20, [R1+0xa8] ;  /* 0x0000a80001147983 */ /* 0x000f280000300a00 */
[----:B------:R3:W-:Y:S04]  /*8710*/  STL.64 [R1+0x2a0], R14 ;  /* 0x0002a00e01007387 */ /* 0x0007e80000100a00 */
[----:B------:R-:W4:Y:S01]  /*8720*/  LDL.LU.64 R18, [R1+0x20] ;  /* 0x0000200001127983 */ /* 0x000f220000300a00 */
[----:B--2---:R-:W-:-:S05]  /*8730*/  IMAD.WIDE R12, R10, 0x2, R2 ;  /* 0x000000020a0c7825 */ /* 0x004fca00078e0202 */
[----:B------:R0:W-:Y:S01]  /*8740*/  STL.64 [R1+0x2b0], R12 ;  /* 0x0002b00c01007387 */ /* 0x0001e20000100a00 */
[----:B---3--:R-:W-:-:S04]  /*8750*/  IMAD.WIDE R14, R11, 0x2, R2 ;  /* 0x000000020b0e7825 */ /* 0x008fc800078e0202 */
[--C-:B------:R-:W-:Y:S01]  /*8760*/  IMAD.WIDE R10, R4, 0x2, R2.reuse ;  /* 0x00000002040a7825 */ /* 0x100fe200078e0202 */
[----:B------:R-:W-:Y:S03]  /*8770*/  STL.64 [R1+0xe0], R14 ;  /* 0x0000e00e01007387 */ /* 0x000fe60000100a00 */
[--C-:B0-----:R-:W-:Y:S01]  /*8780*/  IMAD.WIDE R12, R8, 0x2, R2.reuse ;  /* 0x00000002080c7825 */ /* 0x101fe200078e0202 */
[----:B------:R-:W2:Y:S04]  /*8790*/  LDL.LU.64 R16, [R1+0x18] ;  /* 0x0000180001107983 */ /* 0x000ea80000300a00 */
[----:B------:R0:W-:Y:S04]  /*87a0*/  STL.64 [R1+0x2c0], R12 ;  /* 0x0002c00c01007387 */ /* 0x0001e80000100a00 */
[----:B------:R4:W-:Y:S01]  /*87b0*/  STL.64 [R1+0xd8], R10 ;  /* 0x0000d80a01007387 */ /* 0x0009e20000100a00 */
[----:B0-----:R-:W-:-:S03]  /*87c0*/  IMAD.WIDE R12, R5, 0x2, R2 ;  /* 0x00000002050c7825 */ /* 0x001fc600078e0202 */
[----:B------:R-:W3:Y:S04]  /*87d0*/  LDL.LU.64 R4, [R1+0x98] ;  /* 0x0000980001047983 */ /* 0x000ee80000300a00 */
[----:B------:R0:W-:Y:S04]  /*87e0*/  STL.64 [R1+0x2d8], R12 ;  /* 0x0002d80c01007387 */ /* 0x0001e80000100a00 */
[----:B------:R-:W2:Y:S01]  /*87f0*/  LDL.LU.64 R14, [R1+0x10] ;  /* 0x00001000010e7983 */ /* 0x000ea20000300a00 */
[----:B----4-:R-:W-:-:S04]  /*8800*/  IMAD.WIDE R10, R9, 0x2, R2 ;  /* 0x00000002090a7825 */ /* 0x010fc800078e0202 */
[--C-:B------:R-:W-:Y:S01]  /*8810*/  IMAD.WIDE R8, R6, 0x2, R2.reuse ;  /* 0x0000000206087825 */ /* 0x100fe200078e0202 */
[----:B------:R-:W-:Y:S04]  /*8820*/  STL.64 [R1+0xd0], R10 ;  /* 0x0000d00a01007387 */ /* 0x000fe80000100a00 */
[----:B------:R1:W-:Y:S04]  /*8830*/  STL.64 [R1+0x2e8], R8 ;  /* 0x0002e80801007387 */ /* 0x0003e80000100a00 */
[----:B0-----:R-:W4:Y:S01]  /*8840*/  LDL.LU.64 R12, [R1+0x90] ;  /* 0x00009000010c7983 */ /* 0x001f220000300a00 */
[----:B------:R-:W-:-:S05]  /*8850*/  IMAD.WIDE R6, R7, 0x2, R2 ;  /* 0x0000000207067825 */ /* 0x000fca00078e0202 */
[----:B------:R0:W-:Y:S01]  /*8860*/  STL.64 [R1+0xc8], R6 ;  /* 0x0000c80601007387 */ /* 0x0001e20000100a00 */
[----:B-1----:R-:W-:-:S03]  /*8870*/  IMAD.WIDE R8, R26, 0x2, R2 ;  /* 0x000000021a087825 */ /* 0x002fc600078e0202 */
[----:B------:R-:W2:Y:S04]  /*8880*/  LDL.LU.64 R10, [R1+0x8] ;  /* 0x00000800010a7983 */ /* 0x000ea80000300a00 */
[----:B------:R1:W-:Y:S01]  /*8890*/  STL.64 [R1+0x300], R8 ;  /* 0x0003000801007387 */ /* 0x0003e20000100a00 */
[----:B0-----:R-:W-:-:S03]  /*88a0*/  IMAD.WIDE R6, R27, 0x2, R2 ;  /* 0x000000021b067825 */ /* 0x001fc600078e0202 */
[----:B-1----:R-:W2:Y:S01]  /*88b0*/  LDL.LU.64 R8, [R1+0x88] ;  /* 0x0000880001087983 */ /* 0x002ea20000300a00 */
[----:B------:R-:W-:-:S03]  /*88c0*/  IMAD.WIDE R26, R28, 0x2, R2 ;  /* 0x000000021c1a7825 */ /* 0x000fc600078e0202 */
[----:B------:R0:W-:Y:S04]  /*88d0*/  STL.64 [R1+0xc0], R6 ;  /* 0x0000c00601007387 */ /* 0x0001e80000100a00 */
[----:B0-----:R-:W2:Y:S04]  /*88e0*/  LDL.LU.64 R6, [R1] ;  /* 0x0000000001067983 */ /* 0x001ea80000300a00 */
[----:B------:R0:W-:Y:S02]  /*88f0*/  STL.64 [R1+0x310], R26 ;  /* 0x0003101a01007387 */ /* 0x0001e40000100a00 */
[----:B0-----:R-:W-:-:S02]  /*8900*/  IMAD.WIDE R26, R29, 0x2, R2 ;  /* 0x000000021d1a7825 */ /* 0x001fc400078e0202 */
[----:B------:R-:W2:Y:S02]  /*8910*/  LDL.LU.64 R28, [R1+0x80] ;  /* 0x00008000011c7983 */ /* 0x000ea40000300a00 */
[----:B------:R-:W-:Y:S02]  /*8920*/  IMAD.WIDE R2, R0, 0x2, R2 ;  /* 0x0000000200027825 */ /* 0x000fe400078e0202 */
[----:B------:R-:W-:Y:S04]  /*8930*/  STL.64 [R1+0xb8], R26 ;  /* 0x0000b81a01007387 */ /* 0x000fe80000100a00 */
[----:B------:R-:W-:Y:S04]  /*8940*/  STL [R1+0x11ec], R3 ;  /* 0x0011ec0301007387 */ /* 0x000fe80000100800 */
[----:B------:R0:W-:Y:S04]  /*8950*/  STL [R1+0x11f0], R2 ;  /* 0x0011f00201007387 */ /* 0x0001e80000100800 */
[----:B0-----:R-:W2:Y:S01]  /*8960*/  LDL.LU.64 R2, [R1+0xa0] ;  /* 0x0000a00001027983 */ /* 0x001ea20000300a00 */
[----:B------:R-:W-:-:S03]  /*8970*/  IMAD.MOV.U32 R0, RZ, RZ, R25 ;  /* 0x000000ffff007224 */ /* 0x000fc600078e0019 */
[----:B------:R0:W-:Y:S04]  /*8980*/  STL [R1+0x10b8], R24 ;  /* 0x0010b81801007387 */ /* 0x0001e80000100800 */
[----:B------:R-:W3:Y:S04]  /*8990*/  LDL.LU.64 R26, [R1+0x78] ;  /* 0x00007800011a7983 */ /* 0x000ee80000300a00 */
[----:B0-----:R-:W3:Y:S04]  /*89a0*/  LDL.LU.64 R24, [R1+0x1268] ;  /* 0x0012680001187983 */ /* 0x001ee80000300a00 */
[----:B------:R-:W-:Y:S04]  /*89b0*/  STL [R1+0x10b4], R22 ;  /* 0x0010b41601007387 */ /* 0x000fe80000100800 */
[----:B------:R0:W-:Y:S02]  /*89c0*/  STL [R1+0x10b0], R0 ;  /* 0x0010b00001007387 */ /* 0x0001e40000100800 */
[----:B0-----:R-:W-:-:S02]  /*89d0*/  IMAD.MOV.U32 R0, RZ, RZ, R23 ;  /* 0x000000ffff007224 */ /* 0x001fc400078e0017 */
[----:B------:R-:W3:Y:S04]  /*89e0*/  LDL.LU.64 R22, [R1+0x1260] ;  /* 0x0012600001167983 */ /* 0x000ee80000300a00 */
[----:B------:R-:W-:Y:S04]  /*89f0*/  STL [R1+0x10ac], R20 ;  /* 0x0010ac1401007387 */ /* 0x000fe80000100800 */
[----:B------:R0:W-:Y:S02]  /*8a00*/  STL [R1+0x10a8], R0 ;  /* 0x0010a80001007387 */ /* 0x0001e40000100800 */
[----:B0-----:R-:W-:-:S02]  /*8a10*/  IMAD.MOV.U32 R0, RZ, RZ, R21 ;  /* 0x000000ffff007224 */ /* 0x001fc400078e0015 */
[----:B------:R-:W4:Y:S04]  /*8a20*/  LDL.LU.64 R20, [R1+0x1258] ;  /* 0x0012580001147983 */ /* 0x000f280000300a00 */
[----:B------:R-:W-:Y:S04]  /*8a30*/  STL [R1+0x10a4], R18 ;  /* 0x0010a41201007387 */ /* 0x000fe80000100800 */
[----:B------:R0:W-:Y:S02]  /*8a40*/  STL [R1+0x10a0], R0 ;  /* 0x0010a00001007387 */ /* 0x0001e40000100800 */
[----:B0-----:R-:W-:-:S02]  /*8a50*/  IMAD.MOV.U32 R0, RZ, RZ, R19 ;  /* 0x000000ffff007224 */ /* 0x001fc400078e0013 */
[----:B------:R-:W4:Y:S04]  /*8a60*/  LDL.LU.64 R18, [R1+0x1250] ;  /* 0x0012500001127983 */ /* 0x000f280000300a00 */
[----:B--2---:R-:W-:Y:S04]  /*8a70*/  STL [R1+0x109c], R2 ;  /* 0x00109c0201007387 */ /* 0x004fe80000100800 */
[----:B------:R0:W-:Y:S02]  /*8a80*/  STL [R1+0x1098], R0 ;  /* 0x0010980001007387 */ /* 0x0001e40000100800 */
[----:B0-----:R-:W-:-:S02]  /*8a90*/  IMAD.MOV.U32 R0, RZ, RZ, R3 ;  /* 0x000000ffff007224 */ /* 0x001fc400078e0003 */
[----:B------:R-:W2:Y:S04]  /*8aa0*/  LDL.LU.64 R2, [R1+0x68] ;  /* 0x0000680001027983 */ /* 0x000ea80000300a00 */
[----:B------:R0:W-:Y:S04]  /*8ab0*/  STL [R1+0x1090], R0 ;  /* 0x0010900001007387 */ /* 0x0001e80000100800 */
[----:B------:R1:W-:Y:S01]  /*8ac0*/  STL [R1+0x1094], R16 ;  /* 0x0010941001007387 */ /* 0x0003e20000100800 */
[----:B0-----:R-:W-:-:S03]  /*8ad0*/  IMAD.MOV.U32 R0, RZ, RZ, R17 ;  /* 0x000000ffff007224 */ /* 0x001fc600078e0011 */
[----:B-1----:R-:W2:Y:S04]  /*8ae0*/  LDL.LU.64 R16, [R1+0x1248] ;  /* 0x0012480001107983 */ /* 0x002ea80000300a00 */
[----:B---3--:R-:W-:Y:S04]  /*8af0*/  STL [R1+0x108c], R4 ;  /* 0x00108c0401007387 */ /* 0x008fe80000100800 */
[----:B------:R0:W-:Y:S02]  /*8b00*/  STL [R1+0x1088], R0 ;  /* 0x0010880001007387 */ /* 0x0001e40000100800 */
[----:B0-----:R-:W-:-:S02]  /*8b10*/  IMAD.MOV.U32 R0, RZ, RZ, R5 ;  /* 0x000000ffff007224 */ /* 0x001fc400078e0005 */
[----:B------:R-:W3:Y:S04]  /*8b20*/  LDL.LU.64 R4, [R1+0x60] ;  /* 0x0000600001047983 */ /* 0x000ee80000300a00 */
[----:B------:R0:W-:Y:S04]  /*8b30*/  STL [R1+0x1080], R0 ;  /* 0x0010800001007387 */ /* 0x0001e80000100800 */
[----:B------:R1:W-:Y:S01]  /*8b40*/  STL [R1+0x1084], R14 ;  /* 0x0010840e01007387 */ /* 0x0003e20000100800 */
[----:B0-----:R-:W-:-:S03]  /*8b50*/  IMAD.MOV.U32 R0, RZ, RZ, R15 ;  /* 0x000000ffff007224 */ /* 0x001fc600078e000f */
[----:B-1----:R-:W2:Y:S04]  /*8b60*/  LDL.LU.64 R14, [R1+0x1240] ;  /* 0x00124000010e7983 */ /* 0x002ea80000300a00 */
[----:B----4-:R-:W-:Y:S04]  /*8b70*/  STL [R1+0x107c], R12 ;  /* 0x00107c0c01007387 */ /* 0x010fe80000100800 */
[----:B------:R0:W-:Y:S02]  /*8b80*/  STL [R1+0x1078], R0 ;  /* 0x0010780001007387 */ /* 0x0001e40000100800 */
[----:B0-----:R-:W-:-:S02]  /*8b90*/  IMAD.MOV.U32 R0, RZ, RZ, R13 ;  /* 0x000000ffff007224 */ /* 0x001fc400078e000d */
[----:B------:R-:W4:Y:S04]  /*8ba0*/  LDL.LU.64 R12, [R1+0x1238] ;  /* 0x00123800010c7983 */ /* 0x000f280000300a00 */
[----:B------:R-:W-:Y:S04]  /*8bb0*/  STL [R1+0x1074], R10 ;  /* 0x0010740a01007387 */ /* 0x000fe80000100800 */
[----:B------:R0:W-:Y:S02]  /*8bc0*/  STL [R1+0x1070], R0 ;  /* 0x0010700001007387 */ /* 0x0001e40000100800 */
[----:B0-----:R-:W-:-:S02]  /*8bd0*/  IMAD.MOV.U32 R0, RZ, RZ, R11 ;  /* 0x000000ffff007224 */ /* 0x001fc400078e000b */
[----:B------:R-:W2:Y:S04]  /*8be0*/  LDL.LU.64 R10, [R1+0x1230] ;  /* 0x00123000010a7983 */ /* 0x000ea80000300a00 */
        /* <DEDUP_REMOVED lines=12> */
[----:B--2---:R-:W-:Y:S04]  /*8cb0*/  STL [R1+0x1054], R28 ;  /* 0x0010541c01007387 */ /* 0x004fe80000100800 */
[----:B------:R0:W-:Y:S04]  /*8cc0*/  STL [R1+0x1050], R0 ;  /* 0x0010500001007387 */ /* 0x0001e80000100800 */
[----:B------:R1:W-:Y:S01]  /*8cd0*/  STL [R1+0x1048], R29 ;  /* 0x0010481d01007387 */ /* 0x0003e20000100800 */
[----:B0-----:R-:W-:-:S03]  /*8ce0*/  IMAD.MOV.U32 R0, RZ, RZ, R27 ;  /* 0x000000ffff007224 */ /* 0x001fc600078e001b */
[----:B-1----:R-:W2:Y:S04]  /*8cf0*/  LDL.LU.64 R28, [R1+0x70] ;  /* 0x00007000011c7983 */ /* 0x002ea80000300a00 */
[----:B------:R0:W-:Y:S04]  /*8d00*/  STL [R1+0x104c], R26 ;  /* 0x00104c1a01007387 */ /* 0x0001e80000100800 */
[----:B0-----:R-:W2:Y:S04]  /*8d10*/  LDL.LU.64 R26, [R1+0x1210] ;  /* 0x00121000011a7983 */ /* 0x001ea80000300a00 */
[----:B--2---:R-:W-:Y:S04]  /*8d20*/  STL [R1+0x1044], R26 ;  /* 0x0010441a01007387 */ /* 0x004fe80000100800 */
[----:B------:R0:W-:Y:S04]  /*8d30*/  STL [R1+0x1040], R0 ;  /* 0x0010400001007387 */ /* 0x0001e80000100800 */
[----:B------:R1:W-:Y:S01]  /*8d40*/  STL [R1+0x1038], R27 ;  /* 0x0010381b01007387 */ /* 0x0003e20000100800 */
[----:B0-----:R-:W-:-:S03]  /*8d50*/  IMAD.MOV.U32 R0, RZ, RZ, R29 ;  /* 0x000000ffff007224 */ /* 0x001fc600078e001d */
[----:B-1----:R-:W2:Y:S04]  /*8d60*/  LDL.LU.64 R26, [R1+0x40] ;  /* 0x00004000011a7983 */ /* 0x002ea80000300a00 */
[----:B------:R0:W-:Y:S04]  /*8d70*/  STL [R1+0x103c], R28 ;  /* 0x00103c1c01007387 */ /* 0x0001e80000100800 */
[----:B------:R-:W-:Y:S04]  /*8d80*/  STL [R1+0x1034], R6 ;  /* 0x0010340601007387 */ /* 0x000fe80000100800 */
[----:B------:R1:W-:Y:S04]  /*8d90*/  STL [R1+0x1030], R0 ;  /* 0x0010300001007387 */ /* 0x0003e80000100800 */
[----:B0-----:R-:W2:Y:S04]  /*8da0*/  LDL.LU.64 R28, [R1+0x38] ;  /* 0x00003800011c7983 */ /* 0x001ea80000300a00 */
[----:B------:R0:W-:Y:S01]  /*8db0*/  STL [R1+0x1028], R7 ;  /* 0x0010280701007387 */ /* 0x0001e20000100800 */
[----:B-1----:R-:W-:-:S03]  /*8dc0*/  IMAD.MOV.U32 R0, RZ, RZ, R3 ;  /* 0x000000ffff007224 */ /* 0x002fc600078e0003 */
[----:B0-----:R-:W2:Y:S04]  /*8dd0*/  LDL.LU.64 R6, [R1+0x48] ;  /* 0x0000480001067983 */ /* 0x001ea80000300a00 */
[----:B------:R-:W-:Y:S04]  /*8de0*/  STL [R1+0x102c], R2 ;  /* 0x00102c0201007387 */ /* 0x000fe80000100800 */
[----:B------:R-:W-:Y:S04]  /*8df0*/  STL [R1+0x1024], R8 ;  /* 0x0010240801007387 */ /* 0x000fe80000100800 */
[----:B------:R3:W-:Y:S04]  /*8e00*/  STL [R1+0x1020], R0 ;  /* 0x0010200001007387 */ /* 0x0007e80000100800 */
[----:B------:R0:W-:Y:S01]  /*8e10*/  STL [R1+0x1018], R9 ;  /* 0x0010180901007387 */ /* 0x0001e20000100800 */
[----:B---3--:R-:W-:-:S03]  /*8e20*/  IMAD.MOV.U32 R0, RZ, RZ, R5 ;  /* 0x000000ffff007224 */ /* 0x008fc600078e0005 */
[----:B0-----:R-:W3:Y:S04]  /*8e30*/  LDL.LU.64 R8, [R1+0x50] ;  /* 0x0000500001087983 */ /* 0x001ee80000300a00 */
[----:B------:R0:W-:Y:S04]  /*8e40*/  STL [R1+0x101c], R4 ;  /* 0x00101c0401007387 */ /* 0x0001e80000100800 */
[----:B------:R-:W2:Y:S04]  /*8e50*/  LDL.LU.64 R2, [R1+0x30] ;  /* 0x0000300001027983 */ /* 0x000ea80000300a00 */
[----:B0-----:R-:W2:Y:S04]  /*8e60*/  LDL.LU.64 R4, [R1+0x1208] ;  /* 0x0012080001047983 */ /* 0x001ea80000300a00 */
[----:B------:R-:W-:Y:S04]  /*8e70*/  STL [R1+0x1014], R10 ;  /* 0x0010140a01007387 */ /* 0x000fe80000100800 */
[----:B------:R-:W-:Y:S04]  /*8e80*/  STL [R1+0x1010], R0 ;  /* 0x0010100001007387 */ /* 0x000fe80000100800 */
[----:B------:R0:W-:Y:S04]  /*8e90*/  STL [R1+0x1008], R11 ;  /* 0x0010080b01007387 */ /* 0x0001e80000100800 */
[----:B0-----:R-:W2:Y:S02]  /*8ea0*/  LDL.LU.64 R10, [R1+0x58] ;  /* 0x00005800010a7983 */ /* 0x001ea40000300a00 */
[----:B--2---:R-:W-:-:S02]  /*8eb0*/  IMAD.MOV.U32 R0, RZ, RZ, R11 ;  /* 0x000000ffff007224 */ /* 0x004fc400078e000b */
[----:B------:R-:W-:Y:S04]  /*8ec0*/  STL [R1+0x100c], R10 ;  /* 0x00100c0a01007387 */ /* 0x000fe80000100800 */
[----:B----4-:R-:W-:Y:S04]  /*8ed0*/  STL [R1+0x1004], R12 ;  /* 0x0010040c01007387 */ /* 0x010fe80000100800 */
[----:B------:R3:W-:Y:S04]  /*8ee0*/  STL [R1+0x1000], R0 ;  /* 0x0010000001007387 */ /* 0x0007e80000100800 */
[----:B------:R-:W-:Y:S01]  /*8ef0*/  STL [R1+0xff8], R13 ;  /* 0x000ff80d01007387 */ /* 0x000fe20000100800 */
[----:B---3--:R-:W-:-:S03]  /*8f00*/  IMAD.MOV.U32 R0, RZ, RZ, R9 ;  /* 0x000000ffff007224 */ /* 0x008fc600078e0009 */
[----:B------:R-:W-:Y:S04]  /*8f10*/  STL [R1+0xffc], R8 ;  /* 0x000ffc0801007387 */ /* 0x000fe80000100800 */
[----:B------:R-:W-:Y:S04]  /*8f20*/  STL [R1+0xff4], R14 ;  /* 0x000ff40e01007387 */ /* 0x000fe80000100800 */
[----:B------:R0:W-:Y:S04]  /*8f30*/  STL [R1+0xff0], R0 ;  /* 0x000ff00001007387 */ /* 0x0001e80000100800 */
[----:B------:R-:W-:Y:S01]  /*8f40*/  STL [R1+0xfe8], R15 ;  /* 0x000fe80f01007387 */ /* 0x000fe20000100800 */
[----:B0-----:R-:W-:-:S03]  /*8f50*/  IMAD.MOV.U32 R0, RZ, RZ, R7 ;  /* 0x000000ffff007224 */ /* 0x001fc600078e0007 */
[----:B------:R-:W-:Y:S04]  /*8f60*/  STL [R1+0xfec], R6 ;  /* 0x000fec0601007387 */ /* 0x000fe80000100800 */
[----:B------:R-:W-:Y:S04]  /*8f70*/  STL [R1+0xfe4], R16 ;  /* 0x000fe41001007387 */ /* 0x000fe80000100800 */
[----:B------:R0:W-:Y:S04]  /*8f80*/  STL [R1+0xfe0], R0 ;  /* 0x000fe00001007387 */ /* 0x0001e80000100800 */
[----:B------:R1:W-:Y:S04]  /*8f90*/  STL [R1+0xfd8], R17 ;  /* 0x000fd81101007387 */ /* 0x0003e80000100800 */
[----:B------:R-:W2:Y:S01]  /*8fa0*/  LDL.LU.64 R12, [R1+0x100] ;  /* 0x00010000010c7983 */ /* 0x000ea20000300a00 */
[----:B0-----:R-:W-:-:S03]  /*8fb0*/  IMAD.MOV.U32 R0, RZ, RZ, R27 ;  /* 0x000000ffff007224 */ /* 0x001fc600078e001b */
[----:B------:R-:W-:Y:S04]  /*8fc0*/  STL [R1+0xfdc], R26 ;  /* 0x000fdc1a01007387 */ /* 0x000fe80000100800 */
[----:B-1----:R-:W3:Y:S04]  /*8fd0*/  LDL.LU.64 R16, [R1+0x108] ;  /* 0x0001080001107983 */ /* 0x002ee80000300a00 */
[----:B------:R0:W-:Y:S04]  /*8fe0*/  STL [R1+0xfd0], R0 ;  /* 0x000fd00001007387 */ /* 0x0001e80000100800 */
[----:B------:R-:W-:Y:S04]  /*8ff0*/  STL [R1+0xfd4], R18 ;  /* 0x000fd41201007387 */ /* 0x000fe80000100800 */
[----:B------:R1:W-:Y:S01]  /*9000*/  STL [R1+0xfc8], R19 ;  /* 0x000fc81301007387 */ /* 0x0003e20000100800 */
[----:B0-----:R-:W-:-:S03]  /*9010*/  IMAD.MOV.U32 R0, RZ, RZ, R29 ;  /* 0x000000ffff007224 */ /* 0x001fc600078e001d */
[----:B-1----:R-:W4:Y:S04]  /*9020*/  LDL.LU.64 R18, [R1+0xf8] ;  /* 0x0000f80001127983 */ /* 0x002f280000300a00 */
[----:B------:R-:W2:Y:S04]  /*9030*/  LDL.LU.64 R10, [R1+0x110] ;  /* 0x00011000010a7983 */ /* 0x000ea80000300a00 */
[----:B------:R-:W-:Y:S04]  /*9040*/  STL [R1+0xfcc], R28 ;  /* 0x000fcc1c01007387 */ /* 0x000fe80000100800 */
[----:B------:R-:W2:Y:S04]  /*9050*/  LDL.LU.64 R8, [R1+0x118] ;  /* 0x0001180001087983 */ /* 0x000ea80000300a00 */
[----:B------:R-:W-:Y:S04]  /*9060*/  STL [R1+0xfc0], R0 ;  /* 0x000fc00001007387 */ /* 0x000fe80000100800 */
[----:B------:R-:W-:Y:S04]  /*9070*/  STL [R1+0xfc4], R20 ;  /* 0x000fc41401007387 */ /* 0x000fe80000100800 */
[----:B------:R0:W-:Y:S04]  /*9080*/  STL [R1+0xfb8], R21 ;  /* 0x000fb81501007387 */ /* 0x0001e80000100800 */
[----:B0-----:R-:W2:Y:S04]  /*9090*/  LDL.LU.64 R20, [R1+0xf0] ;  /* 0x0000f00001147983 */ /* 0x001ea80000300a00 */
[----:B------:R-:W3:Y:S01]  /*90a0*/  LDL.LU.64 R6, [R1+0x120] ;  /* 0x0001200001067983 */ /* 0x000ee20000300a00 */
[----:B------:R-:W-:-:S03]  /*90b0*/  IMAD.MOV.U32 R0, RZ, RZ, R3 ;  /* 0x000000ffff007224 */ /* 0x000fc600078e0003 */
[----:B------:R0:W-:Y:S04]  /*90c0*/  STL [R1+0xfbc], R2 ;  /* 0x000fbc0201007387 */ /* 0x0001e80000100800 */
[----:B------:R-:W3:Y:S04]  /*90d0*/  LDL.LU.64 R26, [R1+0x128] ;  /* 0x00012800011a7983 */ /* 0x000ee80000300a00 */
[----:B------:R1:W-:Y:S04]  /*90e0*/  STL [R1+0xfb0], R0 ;  /* 0x000fb00001007387 */ /* 0x0003e80000100800 */
[----:B------:R-:W-:Y:S04]  /*90f0*/  STL [R1+0xfb4], R22 ;  /* 0x000fb41601007387 */ /* 0x000fe80000100800 */
[----:B------:R-:W-:Y:S04]  /*9100*/  STL [R1+0xfa8], R23 ;  /* 0x000fa81701007387 */ /* 0x000fe80000100800 */
[----:B------:R-:W3:Y:S04]  /*9110*/  LDL.LU.64 R28, [R1+0x138] ;  /* 0x00013800011c7983 */ /* 0x000ee80000300a00 */
[----:B------:R-:W-:Y:S04]  /*9120*/  STL [R1+0xfac], R4 ;  /* 0x000fac0401007387 */ /* 0x000fe80000100800 */
[----:B------:R-:W-:Y:S04]  /*9130*/  STL [R1+0xfa0], R5 ;  /* 0x000fa00501007387 */ /* 0x000fe80000100800 */
[----:B------:R-:W3:Y:S04]  /*9140*/  LDL.LU.64 R14, [R1+0x130] ;  /* 0x00013000010e7983 */ /* 0x000ee80000300a00 */
[----:B------:R-:W-:Y:S04]  /*9150*/  STL [R1+0xfa4], R24 ;  /* 0x000fa41801007387 */ /* 0x000fe80000100800 */
[----:B------:R-:W-:Y:S04]  /*9160*/  STL [R1+0x4cc], R25 ;  /* 0x0004cc1901007387 */ /* 0x000fe80000100800 */
[----:B0-----:R-:W3:Y:S04]  /*9170*/  LDL.LU.64 R2, [R1+0x148] ;  /* 0x0001480001027983 */ /* 0x001ee80000300a00 */
[----:B--2---:R0:W-:Y:S01]  /*9180*/  STL [R1+0xcc4], R20 ;  /* 0x000cc41401007387 */ /* 0x0041e20000100800 */
[----:B-1----:R-:W-:-:S03]  /*9190*/  IMAD.MOV.U32 R0, RZ, RZ, R21 ;  /* 0x000000ffff007224 */ /* 0x002fc600078e0015 */
[----:B0-----:R-:W2:Y:S04]  /*91a0*/  LDL.LU.64 R20, [R1+0x140] ;  /* 0x0001400001147983 */ /* 0x001ea80000300a00 */
[----:B------:R0:W-:Y:S04]  /*91b0*/  STL [R1+0xcc0], R0 ;  /* 0x000cc00001007387 */ /* 0x0001e80000100800 */
[----:B----4-:R1:W-:Y:S01]  /*91c0*/  STL [R1+0xccc], R18 ;  /* 0x000ccc1201007387 */ /* 0x0103e20000100800 */
[----:B0-----:R-:W-:-:S03]  /*91d0*/  IMAD.MOV.U32 R0, RZ, RZ, R19 ;  /* 0x000000ffff007224 */ /* 0x001fc600078e0013 */
[----:B-1----:R-:W4:Y:S04]  /*91e0*/  LDL.LU.64 R18, [R1+0x160] ;  /* 0x0001600001127983 */ /* 0x002f280000300a00 */
[----:B------:R0:W-:Y:S04]  /*91f0*/  STL [R1+0xcc8], R0 ;  /* 0x000cc80001007387 */ /* 0x0001e80000100800 */
[----:B------:R1:W-:Y:S01]  /*9200*/  STL [R1+0xcd4], R12 ;  /* 0x000cd40c01007387 */ /* 0x0003e20000100800 */
[----:B0-----:R-:W-:-:S03]  /*9210*/  IMAD.MOV.U32 R0, RZ, RZ, R13 ;  /* 0x000000ffff007224 */ /* 0x001fc600078e000d */
[----:B-1----:R-:W4:Y:S04]  /*9220*/  LDL.LU.64 R12, [R1+0x150] ;  /* 0x00015000010c7983 */ /* 0x002f280000300a00 */
[----:B------:R0:W-:Y:S04]  /*9230*/  STL [R1+0xcd0], R0 ;  /* 0x000cd00001007387 */ /* 0x0001e80000100800 */
[----:B---3--:R1:W-:Y:S01]  /*9240*/  STL [R1+0xcdc], R16 ;  /* 0x000cdc1001007387 */ /* 0x0083e20000100800 */
[----:B0-----:R-:W-:-:S03]  /*9250*/  IMAD.MOV.U32 R0, RZ, RZ, R17 ;  /* 0x000000ffff007224 */ /* 0x001fc600078e0011 */
[----:B-1----:R-:W3:Y:S04]  /*9260*/  LDL.LU.64 R16, [R1+0x178] ;  /* 0x0001780001107983 */ /* 0x002ee80000300a00 */
[----:B------:R0:W-:Y:S04]  /*9270*/  STL [R1+0xcd8], R0 ;  /* 0x000cd80001007387 */ /* 0x0001e80000100800 */
[----:B------:R1:W-:Y:S01]  /*9280*/  STL [R1+0xce4], R10 ;  /* 0x000ce40a01007387 */ /* 0x0003e20000100800 */
        /* <DEDUP_REMOVED lines=27> */
[----:B--2---:R1:W-:Y:S01]  /*9440*/  STL [R1+0xd1c], R20 ;  /* 0x000d1c1401007387 */ /* 0x0043e20000100800 */
[----:B0-----:R-:W-:-:S03]  /*9450*/  IMAD.MOV.U32 R0, RZ, RZ, R21 ;  /* 0x000000ffff007224 */ /* 0x001fc600078e0015 */
[----:B-1----:R-:W2:Y:S04]  /*9460*/  LDL.LU.64 R20, [R1+0x1d8] ;  /* 0x0001d80001147983 */ /* 0x002ea80000300a00 */
        /* <DEDUP_REMOVED lines=53> */
[----:B---3--:R-:W-:Y:S04]  /*97c0*/  STL [R1+0xd8c], R16 ;  /* 0x000d8c1001007387 */ /* 0x008fe80000100800 */
[----:B------:R-:W3:Y:S01]  /*97d0*/  LDL.LU.64 R22, [R1+0x280] ;  /* 0x0002800001167983 */ /* 0x000ee20000300a00 */
[----:B0-----:R-:W-:-:S05]  /*97e0*/  IMAD.MOV.U32 R0, RZ, RZ, R17 ;  /* 0x000000ffff007224 */ /* 0x001fca00078e0011 */
        /* <DEDUP_REMOVED lines=13> */
[----:B------:R-:W-:Y:S04]  /*98c0*/  STL [R1+0xdac], R26 ;  /* 0x000dac1a01007387 */ /* 0x000fe80000100800 */
[----:B------:R-:W3:Y:S01]  /*98d0*/  LDL.LU.64 R16, [R1+0x2a8] ;  /* 0x0002a80001107983 */ /* 0x000ee20000300a00 */
[----:B0-----:R-:W-:-:S05]  /*98e0*/  IMAD.MOV.U32 R0, RZ, RZ, R27 ;  /* 0x000000ffff007224 */ /* 0x001fca00078e001b */
[----:B------:R0:W-:Y:S02]  /*98f0*/  STL [R1+0xda8], R0 ;  /* 0x000da80001007387 */ /* 0x0001e40000100800 */
[----:B0-----:R-:W-:Y:S02]  /*9900*/  IMAD.MOV.U32 R0, RZ, RZ, R29 ;  /* 0x000000ffff007224 */ /* 0x001fe400078e001d */
[----:B------:R-:W-:Y:S04]  /*9910*/  STL [R1+0xdb4], R28 ;  /* 0x000db41c01007387 */ /* 0x000fe80000100800 */
[----:B------:R-:W3:Y:S04]  /*9920*/  LDL.LU.64 R26, [R1+0x208] ;  /* 0x00020800011a7983 */ /* 0x000ee80000300a00 */
[----:B------:R0:W-:Y:S04]  /*9930*/  STL [R1+0xdb0], R0 ;  /* 0x000db00001007387 */ /* 0x0001e80000100800 */
[----:B------:R1:W-:Y:S01]  /*9940*/  STL [R1+0xdbc], R14 ;  /* 0x000dbc0e01007387 */ /* 0x0003e20000100800 */
[----:B0-----:R-:W-:-:S03]  /*9950*/  IMAD.MOV.U32 R0, RZ, RZ, R15 ;  /* 0x000000ffff007224 */ /* 0x001fc600078e000f */
[----:B------:R-:W3:Y:S04]  /*9960*/  LDL.LU.64 R28, [R1+0x2b8] ;  /* 0x0002b800011c7983 */ /* 0x000ee80000300a00 */
[----:B------:R-:W-:Y:S04]  /*9970*/  STL [R1+0xdc4], R2 ;  /* 0x000dc40201007387 */ /* 0x000fe80000100800 */
[----:B------:R0:W-:Y:S04]  /*9980*/  STL [R1+0xdb8], R0 ;  /* 0x000db80001007387 */ /* 0x0001e80000100800 */
[----:B-1----:R-:W3:Y:S01]  /*9990*/  LDL.LU.64 R14, [R1+0x218] ;  /* 0x00021800010e7983 */ /* 0x002ee20000300a00 */
[----:B0-----:R-:W-:-:S03]  /*99a0*/  IMAD.MOV.U32 R0, RZ, RZ, R3 ;  /* 0x000000ffff007224 */ /* 0x001fc600078e0003 */
[----:B--2---:R-:W-:Y:S04]  /*99b0*/  STL [R1+0xdcc], R20 ;  /* 0x000dcc1401007387 */ /* 0x004fe80000100800 */
[----:B------:R0:W-:Y:S04]  /*99c0*/  STL [R1+0xdc0], R0 ;  /* 0x000dc00001007387 */ /* 0x0001e80000100800 */
[----:B------:R-:W2:Y:S01]  /*99d0*/  LDL.LU.64 R2, [R1+0x2c8] ;  /* 0x0002c80001027983 */ /* 0x000ea20000300a00 */
[----:B0-----:R-:W-:-:S03]  /*99e0*/  IMAD.MOV.U32 R0, RZ, RZ, R21 ;  /* 0x000000ffff007224 */ /* 0x001fc600078e0015 */
[----:B----4-:R-:W-:Y:S04]  /*99f0*/  STL [R1+0xdd4], R18 ;  /* 0x000dd41201007387 */ /* 0x010fe80000100800 */
[----:B------:R0:W-:Y:S04]  /*9a00*/  STL [R1+0xdc8], R0 ;  /* 0x000dc80001007387 */ /* 0x0001e80000100800 */
[----:B------:R-:W4:Y:S01]  /*9a10*/  LDL.LU.64 R20, [R1+0x220] ;  /* 0x0002200001147983 */ /* 0x000f220000300a00 */
[----:B0-----:R-:W-:-:S03]  /*9a20*/  IMAD.MOV.U32 R0, RZ, RZ, R19 ;  /* 0x000000ffff007224 */ /* 0x001fc600078e0013 */
[----:B------:R-:W-:Y:S04]  /*9a30*/  STL [R1+0xddc], R12 ;  /* 0x000ddc0c01007387 */ /* 0x000fe80000100800 */
[----:B------:R0:W-:Y:S04]  /*9a40*/  STL [R1+0xdd0], R0 ;  /* 0x000dd00001007387 */ /* 0x0001e80000100800 */
[----:B------:R-:W4:Y:S01]  /*9a50*/  LDL.LU.64 R18, [R1+0x2d0] ;  /* 0x0002d00001127983 */ /* 0x000f220000300a00 */
[----:B0-----:R-:W-:-:S03]  /*9a60*/  IMAD.MOV.U32 R0, RZ, RZ, R13 ;  /* 0x000000ffff007224 */ /* 0x001fc600078e000d */
[----:B---3--:R-:W-:Y:S04]  /*9a70*/  STL [R1+0xde4], R22 ;  /* 0x000de41601007387 */ /* 0x008fe80000100800 */
[----:B------:R0:W-:Y:S04]  /*9a80*/  STL [R1+0xdd8], R0 ;  /* 0x000dd80001007387 */ /* 0x0001e80000100800 */
[----:B------:R-:W3:Y:S01]  /*9a90*/  LDL.LU.64 R12, [R1+0x230] ;  /* 0x00023000010c7983 */ /* 0x000ee20000300a00 */
[----:B0-----:R-:W-:-:S03]  /*9aa0*/  IMAD.MOV.U32 R0, RZ, RZ, R23 ;  /* 0x000000ffff007224 */ /* 0x001fc600078e0017 */
[----:B------:R-:W-:Y:S04]  /*9ab0*/  STL [R1+0xdec], R10 ;  /* 0x000dec0a01007387 */ /* 0x000fe80000100800 */
[----:B------:R0:W-:Y:S02]  /*9ac0*/  STL [R1+0xde0], R0 ;  /* 0x000de00001007387 */ /* 0x0001e40000100800 */
[----:B0-----:R-:W-:Y:S02]  /*9ad0*/  IMAD.MOV.U32 R0, RZ, RZ, R11 ;  /* 0x000000ffff007224 */ /* 0x001fe400078e000b */
[----:B------:R-:W3:Y:S04]  /*9ae0*/  LDL.LU.64 R10, [R1+0x2e0] ;  /* 0x0002e000010a7983 */ /* 0x000ee80000300a00 */
        /* <DEDUP_REMOVED lines=15> */
[----:B------:R-:W-:Y:S04]  /*9be0*/  STL [R1+0xe14], R28 ;  /* 0x000e141c01007387 */ /* 0x000fe80000100800 */
[----:B------:R0:W-:Y:S04]  /*9bf0*/  STL [R1+0xe08], R0 ;  /* 0x000e080001007387 */ /* 0x0001e80000100800 */
[----:B-1----:R-:W3:Y:S01]  /*9c00*/  LDL.LU.64 R26, [R1+0x2f8] ;  /* 0x0002f800011a7983 */ /* 0x002ee20000300a00 */
[----:B0-----:R-:W-:-:S03]  /*9c10*/  IMAD.MOV.U32 R0, RZ, RZ, R29 ;  /* 0x000000ffff007224 */ /* 0x001fc600078e001d */
[----:B------:R-:W-:Y:S04]  /*9c20*/  STL [R1+0xe1c], R14 ;  /* 0x000e1c0e01007387 */ /* 0x000fe80000100800 */
[----:B------:R0:W-:Y:S04]  /*9c30*/  STL [R1+0xe10], R0 ;  /* 0x000e100001007387 */ /* 0x0001e80000100800 */
[----:B------:R-:W3:Y:S01]  /*9c40*/  LDL.LU.64 R28, [R1+0x250] ;  /* 0x00025000011c7983 */ /* 0x000ee20000300a00 */
        /* <DEDUP_REMOVED lines=12> */
[----:B0-----:R-:W-:-:S05]  /*9d10*/  IMAD.MOV.U32 R0, RZ, RZ, R19 ;  /* 0x000000ffff007224 */ /* 0x001fca00078e0013 */
[----:B------:R0:W-:Y:S04]  /*9d20*/  STL [R1+0xe30], R0 ;  /* 0x000e300001007387 */ /* 0x0001e80000100800 */
[----:B---3--:R1:W-:Y:S04]  /*9d30*/  STL [R1+0xe3c], R12 ;  /* 0x000e3c0c01007387 */ /* 0x0083e80000100800 */
[----:B------:R-:W3:Y:S01]  /*9d40*/  LDL.LU.64 R22, [R1+0x270] ;  /* 0x0002700001167983 */ /* 0x000ee20000300a00 */
[----:B0-----:R-:W-:-:S03]  /*9d50*/  IMAD.MOV.U32 R0, RZ, RZ, R13 ;  /* 0x000000ffff007224 */ /* 0x001fc600078e000d */
[----:B-1----:R-:W3:Y:S04]  /*9d60*/  LDL.LU.64 R12, [R1+0x320] ;  /* 0x00032000010c7983 */ /* 0x002ee80000300a00 */
[----:B------:R0:W-:Y:S02]  /*9d70*/  STL [R1+0xe38], R0 ;  /* 0x000e380001007387 */ /* 0x0001e40000100800 */
[----:B0-----:R-:W-:Y:S02]  /*9d80*/  IMAD.MOV.U32 R0, RZ, RZ, R11 ;  /* 0x000000ffff007224 */ /* 0x001fe400078e000b */
[----:B------:R0:W-:Y:S04]  /*9d90*/  STL [R1+0xe44], R10 ;  /* 0x000e440a01007387 */ /* 0x0001e80000100800 */
[----:B0-----:R-:W3:Y:S04]  /*9da0*/  LDL.LU.64 R10, [R1+0x278] ;  /* 0x00027800010a7983 */ /* 0x001ee80000300a00 */
[----:B------:R0:W-:Y:S04]  /*9db0*/  STL [R1+0xe40], R0 ;  /* 0x000e400001007387 */ /* 0x0001e80000100800 */
[----:B------:R1:W-:Y:S04]  /*9dc0*/  STL [R1+0xe4c], R8 ;  /* 0x000e4c0801007387 */ /* 0x0003e80000100800 */
[----:B------:R-:W3:Y:S01]  /*9dd0*/  LDL.LU.64 R20, [R1+0x328] ;  /* 0x0003280001147983 */ /* 0x000ee20000300a00 */
[----:B0-----:R-:W-:-:S03]  /*9de0*/  IMAD.MOV.U32 R0, RZ, RZ, R9 ;  /* 0x000000ffff007224 */ /* 0x001fc600078e0009 */
[----:B------:R-:W-:Y:S04]  /*9df0*/  STL [R1+0xe54], R6 ;  /* 0x000e540601007387 */ /* 0x000fe80000100800 */
[----:B------:R0:W-:Y:S04]  /*9e00*/  STL [R1+0xe48], R0 ;  /* 0x000e480001007387 */ /* 0x0001e80000100800 */
[----:B-1----:R-:W3:Y:S01]  /*9e10*/  LDL.LU.64 R8, [R1+0x288] ;  /* 0x0002880001087983 */ /* 0x002ee20000300a00 */
[----:B0-----:R-:W-:-:S03]  /*9e20*/  IMAD.MOV.U32 R0, RZ, RZ, R7 ;  /* 0x000000ffff007224 */ /* 0x001fc600078e0007 */
[----:B------:R-:W-:Y:S04]  /*9e30*/  STL [R1+0xe5c], R16 ;  /* 0x000e5c1001007387 */ /* 0x000fe80000100800 */
[----:B------:R0:W-:Y:S04]  /*9e40*/  STL [R1+0xe50], R0 ;  /* 0x000e500001007387 */ /* 0x0001e80000100800 */
[----:B------:R-:W3:Y:S04]  /*9e50*/  LDL.LU.64 R6, [R1+0x330] ;  /* 0x0003300001067983 */ /* 0x000ee80000300a00 */
        /* <DEDUP_REMOVED lines=13> */
[----:B------:R-:W2:Y:S04]  /*9f30*/  LDL.LU.64 R16, [R1+0x340] ;  /* 0x0003400001107983 */ /* 0x000ea80000300a00 */
[----:B----4-:R-:W-:Y:S04]  /*9f40*/  STL [R1+0xe7c], R2 ;  /* 0x000e7c0201007387 */ /* 0x010fe80000100800 */
[----:B------:R0:W-:Y:S04]  /*9f50*/  STL [R1+0xe70], R0 ;  /* 0x000e700001007387 */ /* 0x0001e80000100800 */
[----:B-1----:R-:W4:Y:S01]  /*9f60*/  LDL.LU.64 R14, [R1+0x2b0] ;  /* 0x0002b000010e7983 */ /* 0x002f220000300a00 */
[----:B0-----:R-:W-:-:S03]  /*9f70*/  IMAD.MOV.U32 R0, RZ, RZ, R3 ;  /* 0x000000ffff007224 */ /* 0x001fc600078e0003 */
[----:B------:R-:W4:Y:S04]  /*9f80*/  LDL.LU.64 R2, [R1+0x348] ;  /* 0x0003480001027983 */ /* 0x000f280000300a00 */
[----:B------:R0:W-:Y:S04]  /*9f90*/  STL [R1+0xe78], R0 ;  /* 0x000e780001007387 */ /* 0x0001e80000100800 */
[----:B------:R-:W-:Y:S01]  /*9fa0*/  STL [R1+0xe84], R4 ;  /* 0x000e840401007387 */ /* 0x000fe20000100800 */
[----:B0-----:R-:W-:-:S03]  /*9fb0*/  IMAD.MOV.U32 R0, RZ, RZ, R5 ;  /* 0x000000ffff007224 */ /* 0x001fc600078e0005 */
[----:B---3--:R-:W-:Y:S04]  /*9fc0*/  STL [R1+0xe8c], R22 ;  /* 0x000e8c1601007387 */ /* 0x008fe80000100800 */
[----:B------:R0:W-:Y:S04]  /*9fd0*/  STL [R1+0xe80], R0 ;  /* 0x000e800001007387 */ /* 0x0001e80000100800 */
[----:B------:R-:W-:Y:S01]  /*9fe0*/  STL [R1+0xe94], R12 ;  /* 0x000e940c01007387 */ /* 0x000fe20000100800 */
[----:B0-----:R-:W-:-:S05]  /*9ff0*/  IMAD.MOV.U32 R0, RZ, RZ, R23 ;  /* 0x000000ffff007224 */ /* 0x001fca00078e0017 */
[----:B------:R0:W-:Y:S02]  /*a000*/  STL [R1+0xe88], R0 ;  /* 0x000e880001007387 */ /* 0x0001e40000100800 */
[----:B0-----:R-:W-:Y:S02]  /*a010*/  IMAD.MOV.U32 R0, RZ, RZ, R13 ;  /* 0x000000ffff007224 */ /* 0x001fe400078e000d */
[----:B------:R-:W3:Y:S04]  /*a020*/  LDL.LU.64 R12, [R1+0xe0] ;  /* 0x0000e000010c7983 */ /* 0x000ee80000300a00 */
        /* <DEDUP_REMOVED lines=25> */
[----:B--2---:R-:W-:Y:S04]  /*a1c0*/  STL [R1+0xed4], R16 ;  /* 0x000ed41001007387 */ /* 0x004fe80000100800 */
[----:B------:R0:W-:Y:S04]  /*a1d0*/  STL [R1+0xec8], R0 ;  /* 0x000ec80001007387 */ /* 0x0001e80000100800 */
[----:B-1----:R-:W2:Y:S01]  /*a1e0*/  LDL.LU.64 R28, [R1+0x360] ;  /* 0x00036000011c7983 */ /* 0x002ea20000300a00 */
[----:B0-----:R-:W-:-:S03]  /*a1f0*/  IMAD.MOV.U32 R0, RZ, RZ, R17 ;  /* 0x000000ffff007224 */ /* 0x001fc600078e0011 */
[----:B----4-:R-:W-:Y:S04]  /*a200*/  STL [R1+0xedc], R14 ;  /* 0x000edc0e01007387 */ /* 0x010fe80000100800 */
[----:B------:R0:W-:Y:S04]  /*a210*/  STL [R1+0xed0], R0 ;  /* 0x000ed00001007387 */ /* 0x0001e80000100800 */
[----:B------:R-:W-:Y:S01]  /*a220*/  STL [R1+0xee4], R2 ;  /* 0x000ee40201007387 */ /* 0x000fe20000100800 */
[----:B0-----:R-:W-:-:S05]  /*a230*/  IMAD.MOV.U32 R0, RZ, RZ, R15 ;  /* 0x000000ffff007224 */ /* 0x001fca00078e000f */
[----:B------:R0:W-:Y:S02]  /*a240*/  STL [R1+0xed8], R0 ;  /* 0x000ed80001007387 */ /* 0x0001e40000100800 */
[----:B0-----:R-:W-:Y:S02]  /*a250*/  IMAD.MOV.U32 R0, RZ, RZ, R3 ;  /* 0x000000ffff007224 */ /* 0x001fe400078e0003 */
[----:B------:R-:W4:Y:S04]  /*a260*/  LDL.LU.64 R2, [R1+0xd0] ;  /* 0x0000d00001027983 */ /* 0x000f280000300a00 */
[----:B----4-:R0:W-:Y:S04]  /*a270*/  STL.64 [R1+0x11f8], R2 ;  /* 0x0011f80201007387 */ /* 0x0101e80000100a00 */
[----:B------:R3:W-:Y:S04]  /*a280*/  STL [R1+0xee0], R0 ;  /* 0x000ee00001007387 */ /* 0x0007e80000100800 */
[----:B0-----:R-:W4:Y:S01]  /*a290*/  LDL.LU.64 R2, [R1+0x368] ;  /* 0x0003680001027983 */ /* 0x001f220000300a00 */
[----:B---3--:R-:W-:-:S03]  /*a2a0*/  IMAD.MOV.U32 R0, RZ, RZ, R13 ;  /* 0x000000ffff007224 */ /* 0x008fc600078e000d */
[----:B----4-:R0:W-:Y:S04]  /*a2b0*/  STL.64 [R1+0x1200], R2 ;  /* 0x0012000201007387 */ /* 0x0101e80000100a00 */
[----:B0-----:R-:W3:Y:S04]  /*a2c0*/  LDL.LU.64 R2, [R1+0x2d8] ;  /* 0x0002d80001027983 */ /* 0x001ee80000300a00 */
[----:B------:R-:W-:Y:S04]  /*a2d0*/  STL [R1+0xeec], R12 ;  /* 0x000eec0c01007387 */ /* 0x000fe80000100800 */
[----:B------:R-:W4:Y:S04]  /*a2e0*/  LDL.LU.64 R24, [R1+0x370] ;  /* 0x0003700001187983 */ /* 0x000f280000300a00 */
[----:B------:R-:W4:Y:S04]  /*a2f0*/  LDL.LU.64 R4, [R1+0x2e8] ;  /* 0x0002e80001047983 */ /* 0x000f280000300a00 */
[----:B------:R0:W-:Y:S04]  /*a300*/  STL [R1+0xee8], R0 ;  /* 0x000ee80001007387 */ /* 0x0001e80000100800 */
[----:B------:R-:W-:Y:S04]  /*a310*/  STL [R1+0xef4], R10 ;  /* 0x000ef40a01007387 */ /* 0x000fe80000100800 */
[----:B------:R-:W4:Y:S01]  /*a320*/  LDL.LU.64 R22, [R1+0x378] ;  /* 0x0003780001167983 */ /* 0x000f220000300a00 */
[----:B0-----:R-:W-:-:S03]  /*a330*/  IMAD.MOV.U32 R0, RZ, RZ, R11 ;  /* 0x000000ffff007224 */ /* 0x001fc600078e000b */
        /* <DEDUP_REMOVED lines=17> */
[----:B--2---:R-:W-:Y:S04]  /*a450*/  STL [R1+0xf14], R28 ;  /* 0x000f141c01007387 */ /* 0x004fe80000100800 */
[----:B------:R-:W2:Y:S01]  /*a460*/  LDL.LU.64 R6, [R1+0x398] ;  /* 0x0003980001067983 */ /* 0x000ea20000300a00 */
[----:B0-----:R-:W-:-:S03]  /*a470*/  IMAD.MOV.U32 R0, RZ, RZ, R29 ;  /* 0x000000ffff007224 */ /* 0x001fc600078e001d */
[----:B------:R-:W2:Y:S04]  /*a480*/  LDL.LU.64 R26, [R1+0xb8] ;  /* 0x0000b800011a7983 */ /* 0x000ea80000300a00 */
[----:B------:R0:W-:Y:S04]  /*a490*/  STL [R1+0xf10], R0 ;  /* 0x000f100001007387 */ /* 0x0001e80000100800 */
[----:B---3--:R1:W-:Y:S01]  /*a4a0*/  STL [R1+0xf1c], R2 ;  /* 0x000f1c0201007387 */ /* 0x0083e20000100800 */
[----:B0-----:R-:W-:-:S03]  /*a4b0*/  IMAD.MOV.U32 R0, RZ, RZ, R3 ;  /* 0x000000ffff007224 */ /* 0x001fc600078e0003 */
[----:B------:R-:W3:Y:S04]  /*a4c0*/  LDL.LU.64 R28, [R1+0x3a0] ;  /* 0x0003a000011c7983 */ /* 0x000ee80000300a00 */
[----:B-1----:R-:W2:Y:S04]  /*a4d0*/  LDL.LU.64 R2, [R1+0x1200] ;  /* 0x0012000001027983 */ /* 0x002ea80000300a00 */
[----:B--2---:R-:W-:Y:S04]  /*a4e0*/  STL [R1+0xf24], R2 ;  /* 0x000f240201007387 */ /* 0x004fe80000100800 */
[----:B------:R0:W-:Y:S02]  /*a4f0*/  STL [R1+0xf18], R0 ;  /* 0x000f180001007387 */ /* 0x0001e40000100800 */
[----:B0-----:R-:W-:-:S02]  /*a500*/  IMAD.MOV.U32 R0, RZ, RZ, R3 ;  /* 0x000000ffff007224 */ /* 0x001fc400078e0003 */
[----:B------:R-:W2:Y:S04]  /*a510*/  LDL.LU.64 R2, [R1+0x11f8] ;  /* 0x0011f80001027983 */ /* 0x000ea80000300a00 */
[----:B------:R0:W-:Y:S04]  /*a520*/  STL [R1+0xf20], R0 ;  /* 0x000f200001007387 */ /* 0x0001e80000100800 */
[----:B0-----:R-:W3:Y:S04]  /*a530*/  LDL R0, [R1+0x10e4] ;  /* 0x0010e40001007983 */ /* 0x001ee80000100800 */
[----:B--2---:R0:W-:Y:S04]  /*a540*/  STL [R1+0xf2c], R2 ;  /* 0x000f2c0201007387 */ /* 0x0041e80000100800 */
[----:B0-----:R-:W2:Y:S04]  /*a550*/  LDL.LU R2, [R1+0x11f0] ;  /* 0x0011f00001027983 */ /* 0x001ea80000300800 */
[----:B------:R0:W-:Y:S04]  /*a560*/  STL [R1+0xf28], R3 ;  /* 0x000f280301007387 */ /* 0x0001e80000100800 */
[----:B0-----:R-:W2:Y:S04]  /*a570*/  LDL.LU R3, [R1+0x11ec] ;  /* 0x0011ec0001037983 */ /* 0x001ea80000300800 */
[----:B----4-:R0:W-:Y:S04]  /*a580*/  STL [R1+0xf34], R24 ;  /* 0x000f341801007387 */ /* 0x0101e80000100800 */
[----:B------:R1:W-:Y:S01]  /*a590*/  STL [R1+0xf3c], R4 ;  /* 0x000f3c0401007387 */ /* 0x0003e20000100800 */
[----:B0-----:R-:W-:-:S02]  /*a5a0*/  IMAD.MOV.U32 R24, RZ, RZ, R25 ;  /* 0x000000ffff187224 */ /* 0x001fc400078e0019 */
[----:B-1----:R-:W-:-:S03]  /*a5b0*/  IMAD.MOV.U32 R4, RZ, RZ, R5 ;  /* 0x000000ffff047224 */ /* 0x002fc600078e0005 */
[----:B------:R-:W-:Y:S04]  /*a5c0*/  STL [R1+0xf30], R24 ;  /* 0x000f301801007387 */ /* 0x000fe80000100800 */
[----:B------:R-:W-:Y:S04]  /*a5d0*/  STL [R1+0xf44], R22 ;  /* 0x000f441601007387 */ /* 0x000fe80000100800 */
[----:B------:R0:W-:Y:S04]  /*a5e0*/  STL [R1+0xf38], R4 ;  /* 0x000f380401007387 */ /* 0x0001e80000100800 */
[----:B------:R-:W-:Y:S01]  /*a5f0*/  STL [R1+0xf4c], R20 ;  /* 0x000f4c1401007387 */ /* 0x000fe20000100800 */
[----:B0-----:R-:W-:-:S05]  /*a600*/  IMAD.MOV.U32 R4, RZ, RZ, R23 ;  /* 0x000000ffff047224 */ /* 0x001fca00078e0017 */
        /* <DEDUP_REMOVED lines=25> */
[----:B---3--:R-:W-:Y:S01]  /*a7a0*/  STL [R1+0xf94], R28 ;  /* 0x000f941c01007387 */ /* 0x008fe20000100800 */
[----:B0-----:R-:W-:-:S05]  /*a7b0*/  IMAD.MOV.U32 R4, RZ, RZ, R27 ;  /* 0x000000ffff047224 */ /* 0x001fca00078e001b */
[----:B------:R0:W-:Y:S02]  /*a7c0*/  STL [R1+0xf88], R4 ;  /* 0x000f880401007387 */ /* 0x0001e40000100800 */
[----:B0-----:R-:W-:Y:S01]  /*a7d0*/  IMAD.MOV.U32 R4, RZ, RZ, R29 ;  /* 0x000000ffff047224 */ /* 0x001fe200078e001d */
[----:B------:R-:W-:Y:S01]  /*a7e0*/  ISETP.GE.AND P1, PT, R0, RZ, PT ;  /* 0x000000ff0000720c */ /* 0x000fe20003f26270 */
[----:B------:R-:W-:-:S04]  /*a7f0*/  IMAD.MOV.U32 R0, RZ, RZ, c[0x0][0x18c] ;  /* 0x00006300ff007624 */ /* 0x000fc800078e00ff */
[----:B------:R-:W-:Y:S01]  /*a800*/  IMAD.SHL.U32 R5, R0, 0x100, RZ ;  /* 0x0000010000057824 */ /* 0x000fe200078e00ff */
[----:B--2---:R-:W-:Y:S04]  /*a810*/  STL [R1+0xf9c], R2 ;  /* 0x000f9c0201007387 */ /* 0x004fe80000100800 */
[----:B------:R-:W-:Y:S04]  /*a820*/  STL [R1+0xf90], R4 ;  /* 0x000f900401007387 */ /* 0x000fe80000100800 */
[----:B------:R0:W-:Y:S04]  /*a830*/  STL [R1+0xf98], R3 ;  /* 0x000f980301007387 */ /* 0x0001e80000100800 */
[----:B------:R-:W-:Y:S04]  /*a840*/  STL [R1+0x4bc], RZ ;  /* 0x0004bcff01007387 */ /* 0x000fe80000100800 */
        /* <DEDUP_REMOVED lines=8> */
[----:B------:R-:W-:Y:S01]  /*a8d0*/  STL [R1+0x2b0], RZ ;  /* 0x0002b0ff01007387 */ /* 0x000fe20000100800 */
[----:B0-----:R-:W-:-:S03]  /*a8e0*/  IMAD.MOV.U32 R3, RZ, RZ, c[0x0][0x188] ;  /* 0x00006200ff037624 */ /* 0x001fc600078e00ff */
[----:B------:R-:W-:Y:S04]  /*a8f0*/  STL [R1+0x2b4], RZ ;  /* 0x0002b4ff01007387 */ /* 0x000fe80000100800 */
[----:B------:R-:W-:Y:S04]  /*a900*/  STL [R1+0x2b8], RZ ;  /* 0x0002b8ff01007387 */ /* 0x000fe80000100800 */
[----:B------:R-:W-:Y:S04]  /*a910*/  STL [R1+0x2bc], RZ ;  /* 0x0002bcff01007387 */ /* 0x000fe80000100800 */
[----:B------:R-:W-:Y:S01]  /*a920*/  STL [R1+0x280], RZ ;  /* 0x000280ff01007387 */ /* 0x000fe20000100800 */
[----:B------:R-:W-:-:S03]  /*a930*/  IMAD R28, R3, 0xab, RZ ;  /* 0x000000ab031c7824 */ /* 0x000fc600078e02ff */
[----:B------:R-:W-:Y:S01]  /*a940*/  STL [R1+0x284], RZ ;  /* 0x000284ff01007387 */ /* 0x000fe20000100800 */
[----:B------:R-:W-:-:S03]  /*a950*/  IMAD R26, R3, 0xa7, RZ ;  /* 0x000000a7031a7824 */ /* 0x000fc600078e02ff */
[----:B------:R-:W-:Y:S04]  /*a960*/  STL [R1+0x288], RZ ;  /* 0x000288ff01007387 */ /* 0x000fe80000100800 */
[----:B------:R-:W-:Y:S04]  /*a970*/  STL [R1+0x28c], RZ ;  /* 0x00028cff01007387 */ /* 0x000fe80000100800 */
[----:B------:R-:W-:Y:S04]  /*a980*/  STL [R1+0x2a0], RZ ;  /* 0x0002a0ff01007387 */ /* 0x000fe80000100800 */
[----:B------:R-:W-:Y:S04]  /*a990*/  STL [R1+0x2a4], RZ ;  /* 0x0002a4ff01007387 */ /* 0x000fe80000100800 */
[----:B------:R-:W-:Y:S04]  /*a9a0*/  STL [R1+0x2a8], RZ ;  /* 0x0002a8ff01007387 */ /* 0x000fe80000100800 */
[----:B------:R-:W-:Y:S04]  /*a9b0*/  STL [R1+0x2ac], RZ ;  /* 0x0002acff01007387 */ /* 0x000fe80000100800 */
[----:B------:R-:W-:Y:S04]  /*a9c0*/  STL [R1+0x270], RZ ;  /* 0x000270ff01007387 */ /* 0x000fe80000100800 */
[----:B------:R-:W-:Y:S04]  /*a9d0*/  STL [R1+0x11e4], R28 ;  /* 0x0011e41c01007387 */ /* 0x000fe80000100800 */
[----:B------:R0:W-:Y:S04]  /*a9e0*/  STL [R1+0x11e8], R26 ;  /* 0x0011e81a01007387 */ /* 0x0001e80000100800 */
[----:B------:R-:W2:Y:S01]  /*a9f0*/  LDL.LU R0, [R1+0xec] ;  /* 0x0000ec0001007983 */ /* 0x000ea20000300800 */
[----:B------:R-:W-:Y:S01]  /*aa00*/  ISETP.NE.AND P0, PT, RZ, c[0x0][0x178], PT ;  /* 0x00005e00ff007a0c */ /* 0x000fe20003f05270 */
[----:B------:R-:W-:-:S05]  /*aa10*/  IMAD.MOV.U32 R6, RZ, RZ, c[0x0][0x180] ;  /* 0x00006000ff067624 */ /* 0x000fca00078e00ff */
[----:B------:R-:W-:Y:S01]  /*aa20*/  IADD3 R6, R6, 0xff, RZ ;  /* 0x000000ff06067810 */ /* 0x000fe20007ffe0ff */
[----:B------:R-:W-:-:S03]  /*aa30*/  IMAD.SHL.U32 R2, R3, 0x100, RZ ;  /* 0x0000010003027824 */ /* 0x000fc600078e00ff */
[----:B------:R-:W-:-:S04]  /*aa40*/  SHF.R.S32.HI R7, RZ, 0x1f, R6 ;  /* 0x0000001fff077819 */ /* 0x000fc80000011406 */
[----:B------:R-:W-:Y:S02]  /*aa50*/  LEA.HI R7, R7, R6, RZ, 0x8 ;  /* 0x0000000607077211 */ /* 0x000fe400078f40ff */
[----:B------:R-:W-:Y:S02]  /*aa60*/  SHF.R.S32.HI R6, RZ, 0x1f, R2 ;  /* 0x0000001fff067819 */ /* 0x000fe40000011402 */
[----:B0-----:R-:W-:Y:S02]  /*aa70*/  SHF.R.S32.HI R26, RZ, 0x8, R7 ;  /* 0x00000008ff1a7819 */ /* 0x001fe40000011407 */
[----:B------:R-:W-:Y:S01]  /*aa80*/  SHF.R.S32.HI R7, RZ, 0x1f, R5 ;  /* 0x0000001fff077819 */ /* 0x000fe20000011405 */
[----:B--2---:R-:W-:Y:S01]  /*aa90*/  @!P1 IMAD.MOV R0, RZ, RZ, -R0 ;  /* 0x000000ffff009224 */ /* 0x004fe200078e0a00 */
[----:B------:R-:W-:-:S05]  /*aaa0*/  @!P0 LOP3.LUT R0, RZ, c[0x0][0x178], RZ, 0x33, !PT ;  /* 0x00005e00ff008a12 */ /* 0x000fca00078e33ff */
[----:B------:R-:W-:Y:S01]  /*aab0*/  IMAD R4, R0, c[0x0][0x184], RZ ;  /* 0x0000610000047a24 */ /* 0x000fe200078e02ff */
[----:B------:R-:W-:-:S04]  /*aac0*/  SHF.L.U64.HI R0, R2, 0x1, R6 ;  /* 0x0000000102007819 */ /* 0x000fc80000010206 */
[----:B------:R-:W-:Y:S02]  /*aad0*/  LEA R6, P0, R4, c[0x0][0x160], 0x1 ;  /* 0x0000580004067a11 */ /* 0x000fe400078008ff */
[----:B------:R-:W-:-:S03]  /*aae0*/  SHF.L.U64.HI R2, R5, 0x1, R7 ;  /* 0x0000000105027819 */ /* 0x000fc60000010207 */
[----:B------:R0:W-:Y:S04]  /*aaf0*/  STL [R1+0x204], R6 ;  /* 0x0002040601007387 */ /* 0x0001e80000100800 */
[----:B------:R-:W2:Y:S01]  /*ab00*/  LDL R5, [R1+0x204] ;  /* 0x0002040001057983 */ /* 0x000ea20000100800 */
[C---:B------:R-:W-:Y:S02]  /*ab10*/  IMAD R7, R3.reuse, 0x1fe, RZ ;  /* 0x000001fe03077824 */ /* 0x040fe400078e02ff */
[C---:B------:R-:W-:Y:S02]  /*ab20*/  IMAD R26, R3.reuse, 0x1f6, RZ ;  /* 0x000001f6031a7824 */ /* 0x040fe400078e02ff */
[C---:B0-----:R-:W-:Y:S01]  /*ab30*/  IMAD R6, R3.reuse, 0x1fa, RZ ;  /* 0x000001fa03067824 */ /* 0x041fe200078e02ff */
[----:B------:R-:W-:Y:S01]  /*ab40*/  LEA.HI.X.SX32 R4, R4, c[0x0][0x164], 0x1, P0 ;  /* 0x0000590004047a11 */ /* 0x000fe200000f0eff */
[----:B------:R-:W-:-:S02]  /*ab50*/  IMAD R28, R3, 0x14e, RZ ;  /* 0x0000014e031c7824 */ /* 0x000fc400078e02ff */
[C---:B------:R-:W-:Y:S02]  /*ab60*/  IMAD R24, R3.reuse, 0xa3, RZ ;  /* 0x000000a303187824 */ /* 0x040fe400078e02ff */
[C---:B------:R-:W-:Y:S02]  /*ab70*/  IMAD R29, R3.reuse, 0x142, RZ ;  /* 0x00000142031d7824 */ /* 0x040fe400078e02ff */
[C---:B------:R-:W-:Y:S02]  /*ab80*/  IMAD R22, R3.reuse, 0x9f, RZ ;  /* 0x0000009f03167824 */ /* 0x040fe400078e02ff */
[C---:B------:R-:W-:Y:S02]  /*ab90*/  IMAD R27, R3.reuse, 0x13a, RZ ;  /* 0x0000013a031b7824 */ /* 0x040fe400078e02ff */
[C---:B------:R-:W-:Y:S02]  /*aba0*/  IMAD R20, R3.reuse, 0x9b, RZ ;  /* 0x0000009b03147824 */ /* 0x040fe400078e02ff */
        /* <DEDUP_REMOVED lines=14> */
[----:B------:R-:W-:Y:S01]  /*ac90*/  IMAD R8, R3, 0x1e4, RZ ;  /* 0x000001e403087824 */ /* 0x000fe200078e02ff */
[-C--:B--2---:R-:W-:Y:S02]  /*aca0*/  IADD3 R7, P0, R7, R5.reuse, RZ ;  /* 0x0000000507077210 */ /* 0x084fe40007f1e0ff */
[-C--:B------:R-:W-:Y:S02]  /*acb0*/  IADD3 R6, P6, R6, R5.reuse, RZ ;  /* 0x0000000506067210 */ /* 0x080fe40007fde0ff */
[----:B------:R-:W-:Y:S01]  /*acc0*/  IADD3 R26, P5, R26, R5, RZ ;  /* 0x000000051a1a7210 */ /* 0x000fe20007fbe0ff */
[----:B------:R0:W-:Y:S04]  /*acd0*/  STL [R1+0x4d4], R7 ;  /* 0x0004d40701007387 */ /* 0x0001e80000100800 */
[----:B------:R1:W-:Y:S04]  /*ace0*/  STL [R1+0x4e4], R6 ;  /* 0x0004e40601007387 */ /* 0x0003e80000100800 */
[----:B------:R2:W-:Y:S01]  /*acf0*/  STL [R1+0x4f4], R26 ;  /* 0x0004f41a01007387 */ /* 0x0005e20000100800 */
[----:B0-----:R-:W-:-:S02]  /*ad00*/  IMAD R7, R3, 0x1f2, RZ ;  /* 0x000001f203077824 */ /* 0x001fc400078e02ff */
[----:B-1----:R-:W-:-:S03]  /*ad10*/  IMAD R6, R3, 0x1ee, RZ ;  /* 0x000001ee03067824 */ /* 0x002fc600078e02ff */
[-C--:B------:R-:W-:Y:S01]  /*ad20*/  IADD3 R7, P1, R7, R5.reuse, RZ ;  /* 0x0000000507077210 */ /* 0x080fe20007f3e0ff */
[C---:B--2---:R-:W-:Y:S01]  /*ad30*/  IMAD R26, R3.reuse, 0x1ea, RZ ;  /* 0x000001ea031a7824 */ /* 0x044fe200078e02ff */
[-C--:B------:R-:W-:Y:S01]  /*ad40*/  IADD3 R6, P2, R6, R5.reuse, RZ ;  /* 0x0000000506067210 */ /* 0x080fe20007f5e0ff */
[----:B------:R-:W-:Y:S03]  /*ad50*/  STL [R1+0x200], R4 ;  /* 0x0002000401007387 */ /* 0x000fe60000100800 */
[----:B------:R-:W-:Y:S01]  /*ad60*/  IADD3 R26, P3, R26, R5, RZ ;  /* 0x000000051a1a7210 */ /* 0x000fe20007f7e0ff */
[----:B------:R0:W-:Y:S04]  /*ad70*/  STL [R1+0x504], R7 ;  /* 0x0005040701007387 */ /* 0x0001e80000100800 */
[----:B------:R1:W-:Y:S04]  /*ad80*/  STL [R1+0x514], R6 ;  /* 0x0005140601007387 */ /* 0x0003e80000100800 */
[----:B------:R2:W-:Y:S01]  /*ad90*/  STL [R1+0x524], R26 ;  /* 0x0005241a01007387 */ /* 0x0005e20000100800 */
[----:B0-----:R-:W-:-:S02]  /*ada0*/  IMAD R7, R3, 0xff, RZ ;  /* 0x000000ff03077824 */ /* 0x001fc400078e02ff */
[C---:B-1----:R-:W-:Y:S02]  /*adb0*/  IMAD R6, R3.reuse, 0x1e2, RZ ;  /* 0x000001e203067824 */ /* 0x042fe400078e02ff */
[C---:B--2---:R-:W-:Y:S02]  /*adc0*/  IMAD R26, R3.reuse, 0xfd, RZ ;  /* 0x000000fd031a7824 */ /* 0x044fe400078e02ff */
[----:B------:R-:W-:Y:S01]  /*add0*/  IMAD R3, R3, 0x1e6, RZ ;  /* 0x000001e603037824 */ /* 0x000fe200078e02ff */
[----:B------:R-:W-:-:S04]  /*ade0*/  LEA.HI.X.SX32 R7, R7, R4, 0x1, P0 ;  /* 0x0000000407077211 */ /* 0x000fc800000f0eff */
[-C--:B------:R-:W-:Y:S02]  /*adf0*/  IADD3 R3, P4, R3, R5.reuse, RZ ;  /* 0x0000000503037210 */ /* 0x080fe40007f9e0ff */
[----:B------:R-:W-:Y:S02]  /*ae00*/  IADD3 R6, P0, R6, R5, RZ ;  /* 0x0000000506067210 */ /* 0x000fe40007f1e0ff */
[----:B------:R-:W-:Y:S01]  /*ae10*/  LEA.HI.X.SX32 R26, R26, R4, 0x1, P6 ;  /* 0x000000041a1a7211 */ /* 0x000fe200030f0eff */
[----:B------:R0:W-:Y:S04]  /*ae20*/  STL [R1+0x534], R3 ;  /* 0x0005340301007387 */ /* 0x0001e80000100800 */
[----:B------:R1:W-:Y:S04]  /*ae30*/  STL [R1+0x4d0], R7 ;  /* 0x0004d00701007387 */ /* 0x0003e80000100800 */
[----:B------:R2:W-:Y:S01]  /*ae40*/  STL [R1+0x544], R6 ;  /* 0x0005440601007387 */ /* 0x0005e20000100800 */
[----:B0-----:R-:W-:-:S03]  /*ae50*/  IMAD.MOV.U32 R3, RZ, RZ, c[0x0][0x188] ;  /* 0x00006200ff037624 */ /* 0x001fc600078e00ff */
[----:B------:R0:W-:Y:S01]  /*ae60*/  STL [R1+0x4e0], R26 ;  /* 0x0004e01a01007387 */ /* 0x0001e20000100800 */
[C---:B-1----:R-:W-:Y:S02]  /*ae70*/  IMAD R7, R3.reuse, 0xfb, RZ ;  /* 0x000000fb03077824 */ /* 0x042fe400078e02ff */
[C---:B--2---:R-:W-:Y:S02]  /*ae80*/  IMAD R6, R3.reuse, 0x1da, RZ ;  /* 0x000001da03067824 */ /* 0x044fe400078e02ff */
[C---:B0-----:R-:W-:Y:S02]  /*ae90*/  IMAD R26, R3.reuse, 0xf9, RZ ;  /* 0x000000f9031a7824 */ /* 0x041fe400078e02ff */
        /* <DEDUP_REMOVED lines=210> */
[----:B------:R-:W-:-:S05]  /*bbc0*/  IADD3 R3, P3, R3, R5, RZ ;  /* 0x0000000503037210 */ /* 0x000fca0007f7e0ff */
[----:B------:R0:W-:Y:S04]  /*bbd0*/  STL [R1+0x754], R3 ;  /* 0x0007540301007387 */ /* 0x0001e80000100800 */
[----:B------:R1:W-:Y:S01]  /*bbe0*/  STL [R1+0x6f0], R7 ;  /* 0x0006f00701007387 */ /* 0x0003e20000100800 */
[----:B0-----:R-:W-:Y:S01]  /*bbf0*/  IMAD.MOV.U32 R3, RZ, RZ, c[0x0][0x188] ;  /* 0x00006200ff037624 */ /* 0x001fe200078e00ff */
[-C--:B-1----:R-:W-:Y:S02]  /*bc00*/  IADD3 R7, P4, R6, R5.reuse, RZ ;  /* 0x0000000506077210 */ /* 0x082fe40007f9e0ff */
[----:B------:R-:W-:Y:S01]  /*bc10*/  LEA.HI.X.SX32 R6, R26, R4, 0x1, P0 ;  /* 0x000000041a067211 */ /* 0x000fe200000f0eff */
[C---:B------:R-:W-:Y:S02]  /*bc20*/  IMAD R26, R3.reuse, 0x156, RZ ;  /* 0x00000156031a7824 */ /* 0x040fe400078e02ff */
[----:B------:R0:W-:Y:S04]  /*bc30*/  STL [R1+0x764], R7 ;  /* 0x0007640701007387 */ /* 0x0001e80000100800 */
[----:B------:R1:W-:Y:S01]  /*bc40*/  STL [R1+0x700], R6 ;  /* 0x0007000601007387 */ /* 0x0003e20000100800 */
[----:B------:R-:W-:Y:S01]  /*bc50*/  IADD3 R26, P0, R26, R5, RZ ;  /* 0x000000051a1a7210 */ /* 0x000fe20007f1e0ff */
[----:B0-----:R-:W-:-:S02]  /*bc60*/  IMAD R7, R3, 0x152, RZ ;  /* 0x0000015203077824 */ /* 0x001fc400078e02ff */
[C---:B-1----:R-:W-:Y:S02]  /*bc70*/  IMAD R6, R3.reuse, 0xb5, RZ ;  /* 0x000000b503067824 */ /* 0x042fe400078e02ff */
[----:B------:R-:W-:Y:S01]  /*bc80*/  IMAD R3, R3, 0xb7, RZ ;  /* 0x000000b703037824 */ /* 0x000fe200078e02ff */
[----:B------:R0:W-:Y:S04]  /*bc90*/  STL [R1+0x774], R26 ;  /* 0x0007741a01007387 */ /* 0x0001e80000100800 */
[-C--:B------:R-:W-:Y:S02]  /*bca0*/  LEA.HI.X.SX32 R3, R3, R4.reuse, 0x1, P6 ;  /* 0x0000000403037211 */ /* 0x080fe400030f0eff */
[----:B------:R-:W-:Y:S01]  /*bcb0*/  IADD3 R7, P6, R7, R5, RZ ;  /* 0x0000000507077210 */ /* 0x000fe20007fde0ff */
[----:B0-----:R-:W2:Y:S04]  /*bcc0*/  LDL.LU R26, [R1+0x11e8] ;  /* 0x0011e800011a7983 */ /* 0x001ea80000300800 */
[----:B------:R0:W-:Y:S04]  /*bcd0*/  STL [R1+0x710], R3 ;  /* 0x0007100301007387 */ /* 0x0001e80000100800 */
[----:B------:R1:W-:Y:S01]  /*bce0*/  STL [R1+0x784], R7 ;  /* 0x0007840701007387 */ /* 0x0003e20000100800 */
[----:B0-----:R-:W-:Y:S01]  /*bcf0*/  IMAD.MOV.U32 R3, RZ, RZ, c[0x0][0x188] ;  /* 0x00006200ff037624 */ /* 0x001fe200078e00ff */
[----:B-1----:R-:W-:-:S02]  /*bd00*/  LEA.HI.X.SX32 R7, R6, R4, 0x1, P5 ;  /* 0x0000000406077211 */ /* 0x002fc400028f0eff */
[----:B------:R-:W-:Y:S01]  /*bd10*/  IADD3 R6, P5, R28, R5, RZ ;  /* 0x000000051c067210 */ /* 0x000fe20007fbe0ff */
[C---:B------:R-:W-:Y:S02]  /*bd20*/  IMAD R28, R3.reuse, 0xb3, RZ ;  /* 0x000000b3031c7824 */ /* 0x040fe400078e02ff */
[----:B------:R-:W-:Y:S03]  /*bd30*/  STL [R1+0x720], R7 ;  /* 0x0007200701007387 */ /* 0x000fe60000100800 */
[----:B------:R-:W-:Y:S01]  /*bd40*/  LEA.HI.X.SX32 R28, R28, R4, 0x1, P1 ;  /* 0x000000041c1c7211 */ /* 0x000fe200008f0eff */
[----:B------:R-:W-:Y:S04]  /*bd50*/  STL [R1+0x794], R6 ;  /* 0x0007940601007387 */ /* 0x000fe80000100800 */
[----:B------:R0:W-:Y:S04]  /*bd60*/  STL [R1+0x730], R28 ;  /* 0x0007301c01007387 */ /* 0x0001e80000100800 */
[----:B0-----:R-:W3:Y:S01]  /*bd70*/  LDL.LU R28, [R1+0x11e4] ;  /* 0x0011e400011c7983 */ /* 0x001ee20000300800 */
[----:B------:R-:W-:-:S02]  /*bd80*/  IMAD R7, R3, 0xb1, RZ ;  /* 0x000000b103077824 */ /* 0x000fc400078e02ff */
[C---:B------:R-:W-:Y:S02]  /*bd90*/  IMAD R6, R3.reuse, 0x146, RZ ;  /* 0x0000014603067824 */ /* 0x040fe400078e02ff */
[----:B------:R-:W-:Y:S01]  /*bda0*/  IMAD R3, R3, 0x14a, RZ ;  /* 0x0000014a03037824 */ /* 0x000fe200078e02ff */
[----:B------:R-:W-:-:S04]  /*bdb0*/  LEA.HI.X.SX32 R7, R7, R4, 0x1, P2 ;  /* 0x0000000407077211 */ /* 0x000fc800010f0eff */
[-C--:B------:R-:W-:Y:S02]  /*bdc0*/  IADD3 R3, P1, R3, R5.reuse, RZ ;  /* 0x0000000503037210 */ /* 0x080fe40007f3e0ff */
[----:B------:R-:W-:-:S03]  /*bdd0*/  IADD3 R6, P2, R6, R5, RZ ;  /* 0x0000000506067210 */ /* 0x000fc60007f5e0ff */
[----:B------:R0:W-:Y:S04]  /*bde0*/  STL [R1+0x7a4], R3 ;  /* 0x0007a40301007387 */ /* 0x0001e80000100800 */
[----:B------:R1:W-:Y:S01]  /*bdf0*/  STL [R1+0x740], R7 ;  /* 0x0007400701007387 */ /* 0x0003e20000100800 */
[----:B0-----:R-:W-:-:S03]  /*be00*/  IMAD.MOV.U32 R3, RZ, RZ, c[0x0][0x188] ;  /* 0x00006200ff037624 */ /* 0x001fc600078e00ff */
[----:B------:R0:W-:Y:S01]  /*be10*/  STL [R1+0x7b4], R6 ;  /* 0x0007b40601007387 */ /* 0x0001e20000100800 */
[C---:B-1----:R-:W-:Y:S02]  /*be20*/  IMAD R7, R3.reuse, 0xad, RZ ;  /* 0x000000ad03077824 */ /* 0x042fe400078e02ff */
[C---:B0-----:R-:W-:Y:S02]  /*be30*/  IMAD R6, R3.reuse, 0x13e, RZ ;  /* 0x0000013e03067824 */ /* 0x041fe400078e02ff */
[----:B------:R-:W-:Y:S01]  /*be40*/  IMAD R3, R3, 0xaf, RZ ;  /* 0x000000af03037824 */ /* 0x000fe200078e02ff */
[----:B------:R-:W-:-:S04]  /*be50*/  LEA.HI.X.SX32 R7, R7, R4, 0x1, P4 ;  /* 0x0000000407077211 */ /* 0x000fc800020f0eff */
[----:B------:R-:W-:Y:S02]  /*be60*/  LEA.HI.X.SX32 R3, R3, R4, 0x1, P3 ;  /* 0x0000000403037211 */ /* 0x000fe400018f0eff */
[-C--:B------:R-:W-:Y:S02]  /*be70*/  IADD3 R29, P3, R29, R5.reuse, RZ ;  /* 0x000000051d1d7210 */ /* 0x080fe40007f7e0ff */
[----:B------:R-:W-:Y:S01]  /*be80*/  IADD3 R6, P4, R6, R5, RZ ;  /* 0x0000000506067210 */ /* 0x000fe20007f9e0ff */
[----:B------:R0:W-:Y:S04]  /*be90*/  STL [R1+0x750], R3 ;  /* 0x0007500301007387 */ /* 0x0001e80000100800 */
[----:B------:R-:W-:Y:S01]  /*bea0*/  STL [R1+0x7c4], R29 ;  /* 0x0007c41d01007387 */ /* 0x000fe20000100800 */
[----:B0-----:R-:W-:-:S03]  /*beb0*/  IMAD.MOV.U32 R3, RZ, RZ, c[0x0][0x188] ;  /* 0x00006200ff037624 */ /* 0x001fc600078e00ff */
[----:B------:R0:W-:Y:S04]  /*bec0*/  STL [R1+0x760], R7 ;  /* 0x0007600701007387 */ /* 0x0001e80000100800 */
[----:B------:R1:W-:Y:S01]  /*bed0*/  STL [R1+0x7d4], R6 ;  /* 0x0007d40601007387 */ /* 0x0003e20000100800 */
[C---:B0-----:R-:W-:Y:S02]  /*bee0*/  IMAD R7, R3.reuse, 0xa9, RZ ;  /* 0x000000a903077824 */ /* 0x041fe400078e02ff */
[----:B-1----:R-:W-:-:S03]  /*bef0*/  IMAD R6, R3, 0x136, RZ ;  /* 0x0000013603067824 */ /* 0x002fc600078e02ff */
[-C--:B------:R-:W-:Y:S02]  /*bf00*/  LEA.HI.X.SX32 R7, R7, R4.reuse, 0x1, P6 ;  /* 0x0000000407077211 */ /* 0x080fe400030f0eff */
[-C--:B------:R-:W-:Y:S02]  /*bf10*/  IADD3 R6, P6, R6, R5.reuse, RZ ;  /* 0x0000000506067210 */ /* 0x080fe40007fde0ff */
[-C--:B------:R-:W-:Y:S02]  /*bf20*/  LEA.HI.X.SX32 R24, R24, R4.reuse, 0x1, P2 ;  /* 0x0000000418187211 */ /* 0x080fe400010f0eff */
[-C--:B------:R-:W-:Y:S02]  /*bf30*/  IADD3 R23, P2, R23, R5.reuse, RZ ;  /* 0x0000000517177210 */ /* 0x080fe40007f5e0ff */
[----:B------:R-:W-:Y:S02]  /*bf40*/  LEA.HI.X.SX32 R22, R22, R4, 0x1, P4 ;  /* 0x0000000416167211 */ /* 0x000fe400020f0eff */
[----:B------:R-:W-:-:S02]  /*bf50*/  IADD3 R21, P4, R21, R5, RZ ;  /* 0x0000000515157210 */ /* 0x000fc40007f9e0ff */
[-C--:B------:R-:W-:Y:S02]  /*bf60*/  LEA.HI.X.SX32 R20, R20, R4.reuse, 0x1, P6 ;  /* 0x0000000414147211 */ /* 0x080fe400030f0eff */
[-C--:B------:R-:W-:Y:S02]  /*bf70*/  IADD3 R19, P6, R19, R5.reuse, RZ ;  /* 0x0000000513137210 */ /* 0x080fe40007fde0ff */
[-C--:B--2---:R-:W-:Y:S02]  /*bf80*/  LEA.HI.X.SX32 R26, R26, R4.reuse, 0x1, P5 ;  /* 0x000000041a1a7211 */ /* 0x084fe400028f0eff */
[-C--:B------:R-:W-:Y:S02]  /*bf90*/  IADD3 R25, P5, R25, R5.reuse, RZ ;  /* 0x0000000519197210 */ /* 0x080fe40007fbe0ff */
[----:B---3--:R-:W-:Y:S02]  /*bfa0*/  LEA.HI.X.SX32 R28, R28, R4, 0x1, P0 ;  /* 0x000000041c1c7211 */ /* 0x008fe400000f0eff */
[----:B------:R-:W-:-:S03]  /*bfb0*/  IADD3 R27, P0, R27, R5, RZ ;  /* 0x000000051b1b7210 */ /* 0x000fc60007f1e0ff */
[----:B------:R-:W-:Y:S04]  /*bfc0*/  STL [R1+0x770], R28 ;  /* 0x0007701c01007387 */ /* 0x000fe80000100800 */
[----:B------:R-:W-:Y:S04]  /*bfd0*/  STL [R1+0x7e4], R27 ;  /* 0x0007e41b01007387 */ /* 0x000fe80000100800 */
[----:B------:R0:W-:Y:S04]  /*bfe0*/  STL [R1+0x780], R7 ;  /* 0x0007800701007387 */ /* 0x0001e80000100800 */
[----:B------:R1:W-:Y:S01]  /*bff0*/  STL [R1+0x7f4], R6 ;  /* 0x0007f40601007387 */ /* 0x0003e20000100800 */
[----:B0-----:R-:W-:-:S02]  /*c000*/  IMAD R7, R3, 0xa5, RZ ;  /* 0x000000a503077824 */ /* 0x001fc400078e02ff */
[----:B-1----:R-:W-:-:S03]  /*c010*/  IMAD R6, R3, 0x12e, RZ ;  /* 0x0000012e03067824 */ /* 0x002fc600078e02ff */
[----:B------:R-:W-:Y:S01]  /*c020*/  LEA.HI.X.SX32 R7, R7, R4, 0x1, P1 ;  /* 0x0000000407077211 */ /* 0x000fe200008f0eff */
[----:B------:R-:W-:Y:S01]  /*c030*/  STL [R1+0x790], R26 ;  /* 0x0007901a01007387 */ /* 0x000fe20000100800 */
[----:B------:R-:W-:-:S03]  /*c040*/  IADD3 R6, P1, R6, R5, RZ ;  /* 0x0000000506067210 */ /* 0x000fc60007f3e0ff */
[----:B------:R-:W-:Y:S04]  /*c050*/  STL [R1+0x804], R25 ;  /* 0x0008041901007387 */ /* 0x000fe80000100800 */
[----:B------:R0:W-:Y:S04]  /*c060*/  STL [R1+0x7a0], R7 ;  /* 0x0007a00701007387 */ /* 0x0001e80000100800 */
[----:B------:R1:W-:Y:S01]  /*c070*/  STL [R1+0x814], R6 ;  /* 0x0008140601007387 */ /* 0x0003e20000100800 */
[C---:B0-----:R-:W-:Y:S02]  /*c080*/  IMAD R7, R3.reuse, 0xa1, RZ ;  /* 0x000000a103077824 */ /* 0x041fe400078e02ff */
        /* <DEDUP_REMOVED lines=21> */
[----:B------:R0:W-:Y:S01]  /*c1e0*/  STL [R1+0x800], R7 ;  /* 0x0008000701007387 */ /* 0x0001e20000100800 */
[----:B------:R-:W-:-:S03]  /*c1f0*/  LEA.HI.X.SX32 R18, R18, R4, 0x1, P1 ;  /* 0x0000000412127211 */ /* 0x000fc600008f0eff */
[----:B------:R1:W-:Y:S01]  /*c200*/  STL [R1+0x874], R6 ;  /* 0x0008740601007387 */ /* 0x0003e20000100800 */
[----:B------:R-:W-:Y:S01]  /*c210*/  IADD3 R17, P1, R17, R5, RZ ;  /* 0x0000000511117210 */ /* 0x000fe20007f3e0ff */
        /* <DEDUP_REMOVED lines=35> */
[----:B------:R-:W-:Y:S01]  /*c450*/  STL [R1+0x4fc], R11 ;  /* 0x0004fc0b01007387 */ /* 0x000fe20000100800 */
[----:B------:R-:W-:-:S03]  /*c460*/  LEA.HI.X.SX32 R10, R10, R4, 0x1, P2 ;  /* 0x000000040a0a7211 */ /* 0x000fc600010f0eff */
[----:B------:R0:W-:Y:S01]  /*c470*/  STL [R1+0x880], R7 ;  /* 0x0008800701007387 */ /* 0x0001e20000100800 */
[----:B------:R-:W-:-:S03]  /*c480*/  IADD3 R8, P2, R8, R5, RZ ;  /* 0x0000000508087210 */ /* 0x000fc60007f5e0ff */
[----:B------:R1:W-:Y:S01]  /*c490*/  STL [R1+0x51c], R6 ;  /* 0x00051c0601007387 */ /* 0x0003e20000100800 */
[C---:B0-----:R-:W-:Y:S02]  /*c4a0*/  IMAD R7, R3.reuse, 0x85, RZ ;  /* 0x0000008503077824 */ /* 0x041fe400078e02ff */
[----:B-1----:R-:W-:-:S03]  /*c4b0*/  IMAD R6, R3, 0x1dc, RZ ;  /* 0x000001dc03067824 */ /* 0x002fc600078e02ff */
[-C--:B------:R-:W-:Y:S01]  /*c4c0*/  LEA.HI.X.SX32 R7, R7, R4.reuse, 0x1, P3 ;  /* 0x0000000407077211 */ /* 0x080fe200018f0eff */
[----:B------:R-:W-:Y:S01]  /*c4d0*/  STL [R1+0x890], R10 ;  /* 0x0008900a01007387 */ /* 0x000fe20000100800 */
[----:B------:R-:W-:Y:S02]  /*c4e0*/  LEA.HI.X.SX32 R9, R9, R4, 0x1, P4 ;  /* 0x0000000409097211 */ /* 0x000fe400020f0eff */
[----:B------:R-:W-:Y:S01]  /*c4f0*/  IADD3 R6, P3, R6, R5, RZ ;  /* 0x0000000506067210 */ /* 0x000fe20007f7e0ff */
[----:B------:R0:W-:Y:S04]  /*c500*/  STL [R1+0x53c], R8 ;  /* 0x00053c0801007387 */ /* 0x0001e80000100800 */
[----:B------:R1:W-:Y:S01]  /*c510*/  STL [R1+0x8a0], R7 ;  /* 0x0008a00701007387 */ /* 0x0003e20000100800 */
[----:B0-----:R-:W-:-:S03]  /*c520*/  IMAD R8, R3, 0xfe, RZ ;  /* 0x000000fe03087824 */ /* 0x001fc600078e02ff */
[----:B------:R0:W-:Y:S01]  /*c530*/  STL [R1+0x55c], R6 ;  /* 0x00055c0601007387 */ /* 0x0001e20000100800 */
[----:B-1----:R-:W-:-:S03]  /*c540*/  IMAD R7, R3, 0x81, RZ ;  /* 0x0000008103077824 */ /* 0x002fc600078e02ff */
[----:B------:R1:W-:Y:S01]  /*c550*/  STL [R1+0x8b0], R9 ;  /* 0x0008b00901007387 */ /* 0x0003e20000100800 */
[----:B0-----:R-:W-:Y:S01]  /*c560*/  IMAD R6, R3, 0x1d4, RZ ;  /* 0x000001d403067824 */ /* 0x001fe200078e02ff */
[-C--:B------:R-:W-:Y:S02]  /*c570*/  LEA.HI.X.SX32 R7, R7, R4.reuse, 0x1, P0 ;  /* 0x0000000407077211 */ /* 0x080fe400000f0eff */
[-C--:B-1----:R-:W-:Y:S02]  /*c580*/  IADD3 R9, P4, R8, R5.reuse, RZ ;  /* 0x0000000508097210 */ /* 0x082fe40007f9e0ff */
[----:B------:R-:W-:Y:S02]  /*c590*/  IADD3 R6, P0, R6, R5, RZ ;  /* 0x0000000506067210 */ /* 0x000fe40007f1e0ff */
[----:B------:R-:W-:Y:S01]  /*c5a0*/  LEA.HI.X.SX32 R8, R8, R4, 0x1, P6 ;  /* 0x0000000408087211 */ /* 0x000fe200030f0eff */
[----:B------:R0:W-:Y:S04]  /*c5b0*/  STL [R1+0x8d4], R9 ;  /* 0x0008d40901007387 */ /* 0x0001e80000100800 */
[----:B------:R1:W-:Y:S01]  /*c5c0*/  STL [R1+0x8c0], R7 ;  /* 0x0008c00701007387 */ /* 0x0003e20000100800 */
[----:B0-----:R-:W-:-:S03]  /*c5d0*/  IMAD R9, R3, 0xfa, RZ ;  /* 0x000000fa03097824 */ /* 0x001fc600078e02ff */
[----:B------:R0:W-:Y:S01]  /*c5e0*/  STL [R1+0x57c], R6 ;  /* 0x00057c0601007387 */ /* 0x0001e20000100800 */
[----:B-1----:R-:W-:-:S03]  /*c5f0*/  IMAD R7, R3, 0x7f, RZ ;  /* 0x0000007f03077824 */ /* 0x002fc600078e02ff */
[----:B------:R1:W-:Y:S01]  /*c600*/  STL [R1+0x4d8], R8 ;  /* 0x0004d80801007387 */ /* 0x0003e20000100800 */
[----:B0-----:R-:W-:Y:S01]  /*c610*/  IMAD R6, R3, 0x1cc, RZ ;  /* 0x000001cc03067824 */ /* 0x001fe200078e02ff */
[----:B-1----:R-:W-:Y:S02]  /*c620*/  IADD3 R8, P6, R9, R5, RZ ;  /* 0x0000000509087210 */ /* 0x002fe40007fde0ff */
[-C--:B------:R-:W-:Y:S01]  /*c630*/  LEA.HI.X.SX32 R7, R7, R4.reuse, 0x1, P4 ;  /* 0x0000000407077211 */ /* 0x080fe200020f0eff */
[----:B------:R-:W-:Y:S02]  /*c640*/  IMAD R10, R3, 0xf6, RZ ;  /* 0x000000f6030a7824 */ /* 0x000fe400078e02ff */
[----:B------:R0:W-:Y:S01]  /*c650*/  STL [R1+0x8e4], R8 ;  /* 0x0008e40801007387 */ /* 0x0001e20000100800 */
[----:B------:R-:W-:-:S03]  /*c660*/  LEA.HI.X.SX32 R9, R9, R4, 0x1, P5 ;  /* 0x0000000409097211 */ /* 0x000fc600028f0eff */
[----:B------:R1:W-:Y:S01]  /*c670*/  STL [R1+0x8d0], R7 ;  /* 0x0008d00701007387 */ /* 0x0003e20000100800 */
[-C--:B0-----:R-:W-:Y:S01]  /*c680*/  IADD3 R8, P4, R6, R5.reuse, RZ ;  /* 0x0000000506087210 */ /* 0x081fe20007f9e0ff */
[C---:B------:R-:W-:Y:S02]  /*c690*/  IMAD R6, R3.reuse, 0x1c4, RZ ;  /* 0x000001c403067824 */ /* 0x040fe400078e02ff */
[----:B-1----:R-:W-:Y:S02]  /*c6a0*/  IMAD R7, R3, 0x7d, RZ ;  /* 0x0000007d03077824 */ /* 0x002fe400078e02ff */
[----:B------:R0:W-:Y:S04]  /*c6b0*/  STL [R1+0x59c], R8 ;  /* 0x00059c0801007387 */ /* 0x0001e80000100800 */
[----:B------:R1:W-:Y:S01]  /*c6c0*/  STL [R1+0x4f8], R9 ;  /* 0x0004f80901007387 */ /* 0x0003e20000100800 */
[----:B0-----:R-:W-:-:S02]  /*c6d0*/  IADD3 R8, P5, R10, R5, RZ ;  /* 0x000000050a087210 */ /* 0x001fc40007fbe0ff */
[----:B-1----:R-:W-:-:S03]  /*c6e0*/  LEA.HI.X.SX32 R9, R7, R4, 0x1, P6 ;  /* 0x0000000407097211 */ /* 0x002fc600030f0eff */
[----:B------:R0:W-:Y:S01]  /*c6f0*/  STL [R1+0x8f4], R8 ;  /* 0x0008f40801007387 */ /* 0x0001e20000100800 */
[----:B------:R-:W-:-:S03]  /*c700*/  IMAD R11, R3, 0xf2, RZ ;  /* 0x000000f2030b7824 */ /* 0x000fc600078e02ff */
[----:B------:R1:W-:Y:S01]  /*c710*/  STL [R1+0x8e0], R9 ;  /* 0x0008e00901007387 */ /* 0x0003e20000100800 */
[-C--:B0-----:R-:W-:Y:S01]  /*c720*/  IADD3 R8, P6, R6, R5.reuse, RZ ;  /* 0x0000000506087210 */ /* 0x081fe20007fde0ff */
[C---:B------:R-:W-:Y:S02]  /*c730*/  IMAD R7, R3.reuse, 0x7b, RZ ;  /* 0x0000007b03077824 */ /* 0x040fe400078e02ff */
[----:B------:R-:W-:Y:S02]  /*c740*/  IMAD R6, R3, 0x1bc, RZ ;  /* 0x000001bc03067824 */ /* 0x000fe400078e02ff */
[----:B------:R0:W-:Y:S01]  /*c750*/  STL [R1+0x5bc], R8 ;  /* 0x0005bc0801007387 */ /* 0x0001e20000100800 */
[-C--:B-1----:R-:W-:Y:S02]  /*c760*/  LEA.HI.X.SX32 R9, R7, R4.reuse, 0x1, P5 ;  /* 0x0000000407097211 */ /* 0x082fe400028f0eff */
[----:B0-----:R-:W-:Y:S02]  /*c770*/  LEA.HI.X.SX32 R8, R10, R4, 0x1, P1 ;  /* 0x000000040a087211 */ /* 0x001fe400008f0eff */
[----:B------:R-:W-:-:S03]  /*c780*/  IADD3 R10, P1, R11, R5, RZ ;  /* 0x000000050b0a7210 */ /* 0x000fc60007f3e0ff */
[----:B------:R0:W-:Y:S01]  /*c790*/  STL [R1+0x518], R8 ;  /* 0x0005180801007387 */ /* 0x0001e20000100800 */
[----:B------:R-:W-:-:S03]  /*c7a0*/  IMAD R12, R3, 0xee, RZ ;  /* 0x000000ee030c7824 */ /* 0x000fc600078e02ff */
[----:B------:R-:W-:Y:S01]  /*c7b0*/  STL [R1+0x904], R10 ;  /* 0x0009040a01007387 */ /* 0x000fe20000100800 */
[----:B0-----:R-:W-:-:S03]  /*c7c0*/  IADD3 R8, P5, R6, R5, RZ ;  /* 0x0000000506087210 */ /* 0x001fc60007fbe0ff */
[----:B------:R-:W-:Y:S01]  /*c7d0*/  STL [R1+0x8f0], R9 ;  /* 0x0008f00901007387 */ /* 0x000fe20000100800 */
[----:B------:R-:W-:-:S03]  /*c7e0*/  IMAD R7, R3, 0x79, RZ ;  /* 0x0000007903077824 */ /* 0x000fc600078e02ff */
[----:B------:R0:W-:Y:S01]  /*c7f0*/  STL [R1+0x5dc], R8 ;  /* 0x0005dc0801007387 */ /* 0x0001e20000100800 */
[----:B------:R-:W-:Y:S01]  /*c800*/  IMAD R6, R3, 0x1b4, RZ ;  /* 0x000001b403067824 */ /* 0x000fe200078e02ff */
[-C--:B0-----:R-:W-:Y:S02]  /*c810*/  LEA.HI.X.SX32 R8, R11, R4.reuse, 0x1, P2 ;  /* 0x000000040b087211 */ /* 0x081fe400010f0eff */
[----:B------:R-:W-:Y:S02]  /*c820*/  IADD3 R10, P2, R12, R5, RZ ;  /* 0x000000050c0a7210 */ /* 0x000fe40007f5e0ff */
[----:B------:R-:W-:Y:S01]  /*c830*/  LEA.HI.X.SX32 R9, R7, R4, 0x1, P1 ;  /* 0x0000000407097211 */ /* 0x000fe200008f0eff */
        /* <DEDUP_REMOVED lines=161> */
[C---:B------:R-:W-:Y:S02]  /*d250*/  IMAD R6, R3.reuse, 0x13c, RZ ;  /* 0x0000013c03067824 */ /* 0x040fe400078e02ff */
[----:B------:R-:W-:Y:S01]  /*d260*/  IMAD R28, R3, 0xae, RZ ;  /* 0x000000ae031c7824 */ /* 0x000fe200078e02ff */
[-C--:B0-----:R-:W-:Y:S02]  /*d270*/  LEA.HI.X.SX32 R8, R26, R4.reuse, 0x1, P3 ;  /* 0x000000041a087211 */ /* 0x081fe400018f0eff */
[----:B------:R-:W-:Y:S02]  /*d280*/  IADD3 R10, P3, R27, R5, RZ ;  /* 0x000000051b0a7210 */ /* 0x000fe40007f7e0ff */
[----:B------:R-:W-:Y:S01]  /*d290*/  LEA.HI.X.SX32 R9, R7, R4, 0x1, P2 ;  /* 0x0000000407097211 */ /* 0x000fe200010f0eff */
[----:B------:R0:W-:Y:S01]  /*d2a0*/  STL [R1+0x718], R8 ;  /* 0x0007180801007387 */ /* 0x0001e20000100800 */
[----:B------:R-:W-:-:S03]  /*d2b0*/  IMAD R7, R3, 0x59, RZ ;  /* 0x0000005903077824 */ /* 0x000fc600078e02ff */
[----:B------:R1:W-:Y:S01]  /*d2c0*/  STL [R1+0xa04], R10 ;  /* 0x000a040a01007387 */ /* 0x0003e20000100800 */
[----:B0-----:R-:W-:Y:S01]  /*d2d0*/  IADD3 R8, P2, R6, R5, RZ ;  /* 0x0000000506087210 */ /* 0x001fe20007f5e0ff */
[----:B------:R-:W-:Y:S02]  /*d2e0*/  IMAD R6, R3, 0x134, RZ ;  /* 0x0000013403067824 */ /* 0x000fe400078e02ff */
[----:B------:R0:W-:Y:S01]  /*d2f0*/  STL [R1+0x9f0], R9 ;  /* 0x0009f00901007387 */ /* 0x0001e20000100800 */
[----:B-1----:R-:W-:-:S03]  /*d300*/  LEA.HI.X.SX32 R10, R27, R4, 0x1, P0 ;  /* 0x000000041b0a7211 */ /* 0x002fc600000f0eff */
[----:B------:R1:W-:Y:S01]  /*d310*/  STL [R1+0x7dc], R8 ;  /* 0x0007dc0801007387 */ /* 0x0003e20000100800 */
[----:B0-----:R-:W-:-:S03]  /*d320*/  IADD3 R9, P0, R28, R5, RZ ;  /* 0x000000051c097210 */ /* 0x001fc60007f1e0ff */
[----:B------:R0:W-:Y:S01]  /*d330*/  STL [R1+0x738], R10 ;  /* 0x0007380a01007387 */ /* 0x0001e20000100800 */
[----:B-1----:R-:W-:Y:S02]  /*d340*/  LEA.HI.X.SX32 R8, R7, R4, 0x1, P3 ;  /* 0x0000000407087211 */ /* 0x002fe400018f0eff */
[----:B------:R-:W-:Y:S01]  /*d350*/  IADD3 R7, P3, R6, R5, RZ ;  /* 0x0000000506077210 */ /* 0x000fe20007f7e0ff */
[----:B------:R-:W-:Y:S01]  /*d360*/  STL [R1+0xa14], R9 ;  /* 0x000a140901007387 */ /* 0x000fe20000100800 */
[----:B------:R-:W-:-:S03]  /*d370*/  IMAD R29, R3, 0xaa, RZ ;  /* 0x000000aa031d7824 */ /* 0x000fc600078e02ff */
[----:B------:R1:W-:Y:S01]  /*d380*/  STL [R1+0xa00], R8 ;  /* 0x000a000801007387 */ /* 0x0003e20000100800 */
[----:B------:R-:W-:-:S03]  /*d390*/  LEA.HI.X.SX32 R6, R28, R4, 0x1, P4 ;  /* 0x000000041c067211 */ /* 0x000fc600020f0eff */
[----:B------:R2:W-:Y:S01]  /*d3a0*/  STL [R1+0x7fc], R7 ;  /* 0x0007fc0701007387 */ /* 0x0005e20000100800 */
[----:B0-----:R-:W-:Y:S01]  /*d3b0*/  IADD3 R10, P4, R29, R5, RZ ;  /* 0x000000051d0a7210 */ /* 0x001fe20007f9e0ff */
[C---:B-1----:R-:W-:Y:S02]  /*d3c0*/  IMAD R8, R3.reuse, 0x57, RZ ;  /* 0x0000005703087824 */ /* 0x042fe400078e02ff */
[----:B--2---:R-:W-:-:S03]  /*d3d0*/  IMAD R7, R3, 0x12c, RZ ;  /* 0x0000012c03077824 */ /* 0x004fc600078e02ff */
[----:B------:R-:W-:Y:S01]  /*d3e0*/  LEA.HI.X.SX32 R9, R8, R4, 0x1, P0 ;  /* 0x0000000408097211 */ /* 0x000fe200000f0eff */
[----:B------:R0:W-:Y:S01]  /*d3f0*/  STL [R1+0x758], R6 ;  /* 0x0007580601007387 */ /* 0x0001e20000100800 */
[----:B------:R-:W-:-:S03]  /*d400*/  IADD3 R8, P0, R7, R5, RZ ;  /* 0x0000000507087210 */ /* 0x000fc60007f1e0ff */
[----:B------:R-:W-:Y:S04]  /*d410*/  STL [R1+0xa24], R10 ;  /* 0x000a240a01007387 */ /* 0x000fe80000100800 */
[----:B------:R1:W-:Y:S01]  /*d420*/  STL [R1+0xa10], R9 ;  /* 0x000a100901007387 */ /* 0x0003e20000100800 */
[----:B0-----:R-:W-:-:S03]  /*d430*/  IMAD R6, R3, 0xa6, RZ ;  /* 0x000000a603067824 */ /* 0x001fc600078e02ff */
[----:B------:R0:W-:Y:S01]  /*d440*/  STL [R1+0x81c], R8 ;  /* 0x00081c0801007387 */ /* 0x0001e20000100800 */
[----:B------:R-:W-:Y:S01]  /*d450*/  LEA.HI.X.SX32 R7, R29, R4, 0x1, P6 ;  /* 0x000000041d077211 */ /* 0x000fe200030f0eff */
[C---:B-1----:R-:W-:Y:S01]  /*d460*/  IMAD R9, R3.reuse, 0x55, RZ ;  /* 0x0000005503097824 */ /* 0x042fe200078e02ff */
[----:B------:R-:W-:Y:S01]  /*d470*/  IADD3 R10, P6, R6, R5, RZ ;  /* 0x00000005060a7210 */ /* 0x000fe20007fde0ff */
[----:B0-----:R-:W-:-:S03]  /*d480*/  IMAD R8, R3, 0x124, RZ ;  /* 0x0000012403087824 */ /* 0x001fc600078e02ff */
        /* <DEDUP_REMOVED lines=8> */
[----:B-1----:R-:W-:Y:S01]  /*d510*/  IMAD R9, R3, 0x53, RZ ;  /* 0x0000005303097824 */ /* 0x002fe200078e02ff */
        /* <DEDUP_REMOVED lines=49> */
[----:B------:R-:W-:Y:S01]  /*d830*/  STL [R1+0xa84], R10 ;  /* 0x000a840a01007387 */ /* 0x000fe20000100800 */
[----:B------:R-:W-:-:S03]  /*d840*/  LEA.HI.X.SX32 R7, R7, R4, 0x1, P4 ;  /* 0x0000000407077211 */ /* 0x000fc600020f0eff */
[----:B------:R1:W-:Y:S01]  /*d850*/  STL [R1+0xa70], R9 ;  /* 0x000a700901007387 */ /* 0x0003e20000100800 */
[----:B0-----:R-:W-:-:S03]  /*d860*/  IMAD R6, R3, 0x8e, RZ ;  /* 0x0000008e03067824 */ /* 0x001fc600078e02ff */
[----:B------:R0:W-:Y:S01]  /*d870*/  STL [R1+0x4ec], R8 ;  /* 0x0004ec0801007387 */ /* 0x0001e20000100800 */
[C---:B-1----:R-:W-:Y:S01]  /*d880*/  IMAD R9, R3.reuse, 0x49, RZ ;  /* 0x0000004903097824 */ /* 0x042fe200078e02ff */
[-C--:B------:R-:W-:Y:S01]  /*d890*/  IADD3 R10, P4, R6, R5.reuse, RZ ;  /* 0x00000005060a7210 */ /* 0x080fe20007f9e0ff */
[----:B0-----:R-:W-:Y:S01]  /*d8a0*/  IMAD R8, R3, 0x1e8, RZ ;  /* 0x000001e803087824 */ /* 0x001fe200078e02ff */
[----:B------:R0:W-:Y:S02]  /*d8b0*/  STL [R1+0x838], R7 ;  /* 0x0008380701007387 */ /* 0x0001e40000100800 */
[-C--:B------:R-:W-:Y:S02]  /*d8c0*/  LEA.HI.X.SX32 R9, R9, R4.reuse, 0x1, P0 ;  /* 0x0000000409097211 */ /* 0x080fe400000f0eff */
[----:B------:R-:W-:Y:S01]  /*d8d0*/  IADD3 R8, P0, R8, R5, RZ ;  /* 0x0000000508087210 */ /* 0x000fe20007f1e0ff */
[----:B------:R1:W-:Y:S01]  /*d8e0*/  STL [R1+0xa94], R10 ;  /* 0x000a940a01007387 */ /* 0x0003e20000100800 */
[----:B------:R-:W-:Y:S01]  /*d8f0*/  LEA.HI.X.SX32 R6, R6, R4, 0x1, P6 ;  /* 0x0000000406067211 */ /* 0x000fe200030f0eff */
[----:B0-----:R-:W-:-:S02]  /*d900*/  IMAD R7, R3, 0x8a, RZ ;  /* 0x0000008a03077824 */ /* 0x001fc400078e02ff */
[----:B------:R0:W-:Y:S04]  /*d910*/  STL [R1+0xa80], R9 ;  /* 0x000a800901007387 */ /* 0x0001e80000100800 */
[----:B------:R2:W-:Y:S01]  /*d920*/  STL [R1+0x52c], R8 ;  /* 0x00052c0801007387 */ /* 0x0005e20000100800 */
[----:B-1----:R-:W-:Y:S01]  /*d930*/  IADD3 R10, P6, R7, R5, RZ ;  /* 0x00000005070a7210 */ /* 0x002fe20007fde0ff */
[C---:B0-----:R-:W-:Y:S02]  /*d940*/  IMAD R9, R3.reuse, 0x47, RZ ;  /* 0x0000004703097824 */ /* 0x041fe400078e02ff */
[----:B------:R0:W-:Y:S01]  /*d950*/  STL [R1+0x858], R6 ;  /* 0x0008580601007387 */ /* 0x0001e20000100800 */
[----:B--2---:R-:W-:Y:S02]  /*d960*/  IMAD R8, R3, 0x1d8, RZ ;  /* 0x000001d803087824 */ /* 0x004fe400078e02ff */
[----:B------:R-:W-:Y:S01]  /*d970*/  LEA.HI.X.SX32 R9, R9, R4, 0x1, P4 ;  /* 0x0000000409097211 */ /* 0x000fe200020f0eff */
[----:B------:R1:W-:Y:S01]  /*d980*/  STL [R1+0xaa4], R10 ;  /* 0x000aa40a01007387 */ /* 0x0003e20000100800 */
[----:B0-----:R-:W-:-:S03]  /*d990*/  IMAD R6, R3, 0x86, RZ ;  /* 0x0000008603067824 */ /* 0x001fc600078e02ff */
[----:B------:R0:W-:Y:S01]  /*d9a0*/  STL [R1+0xa90], R9 ;  /* 0x000a900901007387 */ /* 0x0001e20000100800 */
[----:B-1----:R-:W-:Y:S02]  /*d9b0*/  IADD3 R10, P4, R8, R5, RZ ;  /* 0x00000005080a7210 */ /* 0x002fe40007f9e0ff */
[----:B------:R-:W-:Y:S01]  /*d9c0*/  LEA.HI.X.SX32 R8, R7, R4, 0x1, P5 ;  /* 0x0000000407087211 */ /* 0x000fe200028f0eff */
[C---:B------:R-:W-:Y:S02]  /*d9d0*/  IMAD R7, R3.reuse, 0x1c8, RZ ;  /* 0x000001c803077824 */ /* 0x040fe400078e02ff */
[----:B------:R1:W-:Y:S01]  /*d9e0*/  STL [R1+0x56c], R10 ;  /* 0x00056c0a01007387 */ /* 0x0003e20000100800 */
[----:B0-----:R-:W-:-:S03]  /*d9f0*/  IMAD R9, R3, 0x45, RZ ;  /* 0x0000004503097824 */ /* 0x001fc600078e02ff */
[----:B------:R0:W-:Y:S01]  /*da00*/  STL [R1+0x878], R8 ;  /* 0x0008780801007387 */ /* 0x0001e20000100800 */
[----:B-1----:R-:W-:Y:S02]  /*da10*/  IADD3 R10, P5, R6, R5, RZ ;  /* 0x00000005060a7210 */ /* 0x002fe40007fbe0ff */
[----:B------:R-:W-:-:S03]  /*da20*/  LEA.HI.X.SX32 R9, R9, R4, 0x1, P6 ;  /* 0x0000000409097211 */ /* 0x000fc600030f0eff */
[----:B------:R1:W-:Y:S01]  /*da30*/  STL [R1+0xab4], R10 ;  /* 0x000ab40a01007387 */ /* 0x0003e20000100800 */
[----:B0-----:R-:W-:-:S03]  /*da40*/  IMAD R8, R3, 0x82, RZ ;  /* 0x0000008203087824 */ /* 0x001fc600078e02ff */
[----:B------:R0:W-:Y:S01]  /*da50*/  STL [R1+0xaa0], R9 ;  /* 0x000aa00901007387 */ /* 0x0001e20000100800 */
[----:B-1----:R-:W-:Y:S01]  /*da60*/  IADD3 R10, P6, R7, R5, RZ ;  /* 0x00000005070a7210 */ /* 0x002fe20007fde0ff */
[----:B------:R-:W-:Y:S01]  /*da70*/  IMAD R7, R3, 0x43, RZ ;  /* 0x0000004303077824 */ /* 0x000fe200078e02ff */
[----:B0-----:R-:W-:-:S03]  /*da80*/  LEA.HI.X.SX32 R9, R6, R4, 0x1, P1 ;  /* 0x0000000406097211 */ /* 0x001fc600008f0eff */
[----:B------:R0:W-:Y:S01]  /*da90*/  STL [R1+0x5ac], R10 ;  /* 0x0005ac0a01007387 */ /* 0x0001e20000100800 */
[----:B------:R-:W-:-:S03]  /*daa0*/  IMAD R6, R3, 0x1b8, RZ ;  /* 0x000001b803067824 */ /* 0x000fc600078e02ff */
[----:B------:R1:W-:Y:S01]  /*dab0*/  STL [R1+0x898], R9 ;  /* 0x0008980901007387 */ /* 0x0003e20000100800 */
[----:B0-----:R-:W-:Y:S02]  /*dac0*/  IADD3 R10, P1, R8, R5, RZ ;  /* 0x00000005080a7210 */ /* 0x001fe40007f3e0ff */
[----:B-1----:R-:W-:-:S03]  /*dad0*/  LEA.HI.X.SX32 R9, R7, R4, 0x1, P5 ;  /* 0x0000000407097211 */ /* 0x002fc600028f0eff */
[----:B------:R0:W-:Y:S01]  /*dae0*/  STL [R1+0xac4], R10 ;  /* 0x000ac40a01007387 */ /* 0x0001e20000100800 */
[C---:B------:R-:W-:Y:S01]  /*daf0*/  IMAD R7, R3.reuse, 0xfc, RZ ;  /* 0x000000fc03077824 */ /* 0x040fe200078e02ff */
[----:B------:R-:W-:Y:S02]  /*db00*/  LEA.HI.X.SX32 R11, R8, R4, 0x1, P2 ;  /* 0x00000004080b7211 */ /* 0x000fe400010f0eff */
[----:B------:R1:W-:Y:S01]  /*db10*/  STL [R1+0xab0], R9 ;  /* 0x000ab00901007387 */ /* 0x0003e20000100800 */
[----:B0-----:R-:W-:Y:S01]  /*db20*/  IADD3 R10, P5, R6, R5, RZ ;  /* 0x00000005060a7210 */ /* 0x001fe20007fbe0ff */
[----:B------:R-:W-:-:S04]  /*db30*/  IMAD R6, R3, 0x41, RZ ;  /* 0x0000004103067824 */ /* 0x000fc800078e02ff */
[----:B------:R0:W-:Y:S01]  /*db40*/  STL [R1+0x5ec], R10 ;  /* 0x0005ec0a01007387 */ /* 0x0001e20000100800 */
[----:B-1----:R-:W-:Y:S01]  /*db50*/  IMAD R9, R3, 0x7e, RZ ;  /* 0x0000007e03097824 */ /* 0x002fe200078e02ff */
[----:B------:R-:W-:Y:S02]  /*db60*/  LEA.HI.X.SX32 R8, R6, R4, 0x1, P1 ;  /* 0x0000000406087211 */ /* 0x000fe400008f0eff */
[----:B------:R-:W-:Y:S01]  /*db70*/  STL [R1+0x8b8], R11 ;  /* 0x0008b80b01007387 */ /* 0x000fe20000100800 */
[----:B0-----:R-:W-:Y:S01]  /*db80*/  IADD3 R10, P2, R7, R5, RZ ;  /* 0x00000005070a7210 */ /* 0x001fe20007f5e0ff */
[----:B------:R-:W-:-:S04]  /*db90*/  IMAD R6, R3, 0x1a8, RZ ;  /* 0x000001a803067824 */ /* 0x000fc800078e02ff */
[----:B------:R0:W-:Y:S04]  /*dba0*/  STL [R1+0x8dc], R10 ;  /* 0x0008dc0a01007387 */ /* 0x0001e80000100800 */
[----:B------:R1:W-:Y:S01]  /*dbb0*/  STL [R1+0xac0], R8 ;  /* 0x000ac00801007387 */ /* 0x0003e20000100800 */
[----:B0-----:R-:W-:Y:S02]  /*dbc0*/  IADD3 R10, P1, R9, R5, RZ ;  /* 0x00000005090a7210 */ /* 0x001fe40007f3e0ff */
[----:B-1----:R-:W-:-:S03]  /*dbd0*/  LEA.HI.X.SX32 R8, R7, R4, 0x1, P3 ;  /* 0x0000000407087211 */ /* 0x002fc600018f0eff */
[----:B------:R0:W-:Y:S01]  /*dbe0*/  STL [R1+0xad4], R10 ;  /* 0x000ad40a01007387 */ /* 0x0001e20000100800 */
[----:B------:R-:W-:Y:S01]  /*dbf0*/  IMAD R7, R3, 0xf4, RZ ;  /* 0x000000f403077824 */ /* 0x000fe200078e02ff */
        /* <DEDUP_REMOVED lines=214> */
[-C--:B------:R-:W-:Y:S02]  /*e960*/  LEA.HI.X.SX32 R8, R6, R4.reuse, 0x1, P1 ;  /* 0x0000000406087211 */ /* 0x080fe400008f0eff */
[----:B------:R-:W-:Y:S01]  /*e970*/  STL [R1+0xa78], R11 ;  /* 0x000a780b01007387 */ /* 0x000fe20000100800 */
[----:B0-----:R-:W-:Y:S01]  /*e980*/  IADD3 R10, P2, R7, R5, RZ ;  /* 0x00000005070a7210 */ /* 0x001fe20007f5e0ff */
[----:B------:R-:W-:Y:S01]  /*e990*/  IMAD R6, R3, 0x190, RZ ;  /* 0x0000019003067824 */ /* 0x000fe200078e02ff */
[----:B------:R-:W-:-:S03]  /*e9a0*/  LEA.HI.X.SX32 R7, R7, R4, 0x1, P5 ;  /* 0x0000000407077211 */ /* 0x000fc600028f0eff */
[----:B------:R0:W-:Y:S04]  /*e9b0*/  STL [R1+0xa9c], R10 ;  /* 0x000a9c0a01007387 */ /* 0x0001e80000100800 */
[----:B------:R1:W-:Y:S01]  /*e9c0*/  STL [R1+0xba0], R8 ;  /* 0x000ba00801007387 */ /* 0x0003e20000100800 */
[----:B0-----:R-:W-:-:S05]  /*e9d0*/  IADD3 R10, P1, R9, R5, RZ ;  /* 0x00000005090a7210 */ /* 0x001fca0007f3e0ff */
[----:B------:R0:W-:Y:S01]  /*e9e0*/  STL [R1+0xbb4], R10 ;  /* 0x000bb40a01007387 */ /* 0x0001e20000100800 */
[----:B-1----:R-:W-:-:S03]  /*e9f0*/  IMAD R8, R3, 0x84, RZ ;  /* 0x0000008403087824 */ /* 0x002fc600078e02ff */
[----:B------:R1:W-:Y:S01]  /*ea00*/  STL [R1+0x868], R7 ;  /* 0x0008680701007387 */ /* 0x0003e20000100800 */
[----:B------:R-:W-:Y:S02]  /*ea10*/  LEA.HI.X.SX32 R11, R9, R4, 0x1, P2 ;  /* 0x00000004090b7211 */ /* 0x000fe400010f0eff */
[----:B0-----:R-:W-:Y:S01]  /*ea20*/  IADD3 R10, P5, R6, R5, RZ ;  /* 0x00000005060a7210 */ /* 0x001fe20007fbe0ff */
[----:B-1----:R-:W-:-:S04]  /*ea30*/  IMAD R7, R3, 0x23, RZ ;  /* 0x0000002303077824 */ /* 0x002fc800078e02ff */
[----:B------:R0:W-:Y:S01]  /*ea40*/  STL [R1+0x68c], R10 ;  /* 0x00068c0a01007387 */ /* 0x0001e20000100800 */
[----:B------:R-:W-:Y:S01]  /*ea50*/  IMAD R6, R3, 0x42, RZ ;  /* 0x0000004203067824 */ /* 0x000fe200078e02ff */
[----:B------:R-:W-:Y:S01]  /*ea60*/  LEA.HI.X.SX32 R9, R7, R4, 0x1, P1 ;  /* 0x0000000407097211 */ /* 0x000fe200008f0eff */
[----:B------:R-:W-:Y:S01]  /*ea70*/  IMAD R7, R3, 0x170, RZ ;  /* 0x0000017003077824 */ /* 0x000fe200078e02ff */
[----:B------:R-:W-:Y:S01]  /*ea80*/  STL [R1+0xa98], R11 ;  /* 0x000a980b01007387 */ /* 0x000fe20000100800 */
[----:B0-----:R-:W-:-:S05]  /*ea90*/  IADD3 R10, P2, R8, R5, RZ ;  /* 0x00000005080a7210 */ /* 0x001fca0007f5e0ff */
[----:B------:R0:W-:Y:S04]  /*eaa0*/  STL [R1+0xabc], R10 ;  /* 0x000abc0a01007387 */ /* 0x0001e80000100800 */
[----:B------:R1:W-:Y:S01]  /*eab0*/  STL [R1+0xbb0], R9 ;  /* 0x000bb00901007387 */ /* 0x0003e20000100800 */
[-C--:B0-----:R-:W-:Y:S02]  /*eac0*/  IADD3 R10, P1, R6, R5.reuse, RZ ;  /* 0x00000005060a7210 */ /* 0x081fe40007f3e0ff */
[-C--:B-1----:R-:W-:Y:S01]  /*ead0*/  LEA.HI.X.SX32 R9, R8, R4.reuse, 0x1, P3 ;  /* 0x0000000408097211 */ /* 0x082fe200018f0eff */
[----:B------:R-:W-:Y:S01]  /*eae0*/  IMAD R8, R3, 0xf8, RZ ;  /* 0x000000f803087824 */ /* 0x000fe200078e02ff */
[----:B------:R-:W-:Y:S01]  /*eaf0*/  IADD3 R7, P3, R7, R5, RZ ;  /* 0x0000000507077210 */ /* 0x000fe20007f7e0ff */
[----:B------:R0:W-:Y:S01]  /*eb00*/  STL [R1+0xbc4], R10 ;  /* 0x000bc40a01007387 */ /* 0x0001e20000100800 */
[----:B------:R-:W-:-:S03]  /*eb10*/  LEA.HI.X.SX32 R6, R6, R4, 0x1, P2 ;  /* 0x0000000406067211 */ /* 0x000fc600010f0eff */
[----:B------:R1:W-:Y:S04]  /*eb20*/  STL [R1+0x8a8], R9 ;  /* 0x0008a80901007387 */ /* 0x0003e80000100800 */
[----:B------:R2:W-:Y:S01]  /*eb30*/  STL [R1+0x70c], R7 ;  /* 0x00070c0701007387 */ /* 0x0005e20000100800 */
[C---:B0-----:R-:W-:Y:S01]  /*eb40*/  IADD3 R10, P2, R8.reuse, R5, RZ ;  /* 0x00000005080a7210 */ /* 0x041fe20007f5e0ff */
[C---:B-1----:R-:W-:Y:S02]  /*eb50*/  IMAD R9, R3.reuse, 0x21, RZ ;  /* 0x0000002103097824 */ /* 0x042fe400078e02ff */
[----:B------:R0:W-:Y:S01]  /*eb60*/  STL [R1+0xab8], R6 ;  /* 0x000ab80601007387 */ /* 0x0001e20000100800 */
[----:B--2---:R-:W-:Y:S02]  /*eb70*/  IMAD R7, R3, 0x7c, RZ ;  /* 0x0000007c03077824 */ /* 0x004fe400078e02ff */
[-C--:B------:R-:W-:Y:S01]  /*eb80*/  LEA.HI.X.SX32 R11, R9, R4.reuse, 0x1, P1 ;  /* 0x00000004090b7211 */ /* 0x080fe200008f0eff */
[----:B------:R1:W-:Y:S01]  /*eb90*/  STL [R1+0x8ec], R10 ;  /* 0x0008ec0a01007387 */ /* 0x0003e20000100800 */
[----:B------:R-:W-:Y:S01]  /*eba0*/  LEA.HI.X.SX32 R9, R8, R4, 0x1, P0 ;  /* 0x0000000408097211 */ /* 0x000fe200000f0eff */
[----:B------:R-:W-:-:S02]  /*ebb0*/  IMAD R8, R3, 0x150, RZ ;  /* 0x0000015003087824 */ /* 0x000fc400078e02ff */
[----:B0-----:R-:W-:Y:S01]  /*ebc0*/  IMAD R6, R3, 0x3e, RZ ;  /* 0x0000003e03067824 */ /* 0x001fe200078e02ff */
[----:B------:R-:W-:Y:S01]  /*ebd0*/  STL [R1+0xbc0], R11 ;  /* 0x000bc00b01007387 */ /* 0x000fe20000100800 */
[----:B-1----:R-:W-:-:S05]  /*ebe0*/  IADD3 R10, P1, R7, R5, RZ ;  /* 0x00000005070a7210 */ /* 0x002fca0007f3e0ff */
        /* <DEDUP_REMOVED lines=10> */
[----:B0-----:R-:W-:Y:S01]  /*ec90*/  IADD3 R10, P1, R7, R5, RZ ;  /* 0x00000005070a7210 */ /* 0x001fe20007f3e0ff */
        /* <DEDUP_REMOVED lines=90> */
[----:B0-----:R-:W-:-:S02]  /*f240*/  IMAD R6, R3, 0x2a, RZ ;  /* 0x0000002a03067824 */ /* 0x001fc400078e02ff */
[----:B------:R-:W-:Y:S01]  /*f250*/  STL [R1+0xc10], R11 ;  /* 0x000c100b01007387 */ /* 0x000fe20000100800 */
[----:B-1----:R-:W-:Y:S01]  /*f260*/  IADD3 R10, P3, R8, R5, RZ ;  /* 0x00000005080a7210 */ /* 0x002fe20007f7e0ff */
[----:B------:R-:W-:-:S04]  /*f270*/  IMAD R7, R3, 0x160, RZ ;  /* 0x0000016003077824 */ /* 0x000fc800078e02ff */
[----:B------:R0:W-:Y:S04]  /*f280*/  STL [R1+0xb7c], R10 ;  /* 0x000b7c0a01007387 */ /* 0x0001e80000100800 */
[----:B------:R1:W-:Y:S01]  /*f290*/  STL [R1+0x788], R9 ;  /* 0x0007880901007387 */ /* 0x0003e20000100800 */
[----:B0-----:R-:W-:Y:S02]  /*f2a0*/  IADD3 R10, P2, R6, R5, RZ ;  /* 0x00000005060a7210 */ /* 0x001fe40007f5e0ff */
[----:B-1----:R-:W-:-:S03]  /*f2b0*/  LEA.HI.X.SX32 R9, R8, R4, 0x1, P5 ;  /* 0x0000000408097211 */ /* 0x002fc600028f0eff */
[----:B------:R0:W-:Y:S01]  /*f2c0*/  STL [R1+0xc24], R10 ;  /* 0x000c240a01007387 */ /* 0x0001e20000100800 */
[----:B------:R-:W-:-:S03]  /*f2d0*/  IMAD R8, R3, 0x98, RZ ;  /* 0x0000009803087824 */ /* 0x000fc600078e02ff */
[----:B------:R1:W-:Y:S01]  /*f2e0*/  STL [R1+0xa28], R9 ;  /* 0x000a280901007387 */ /* 0x0003e20000100800 */
[----:B0-----:R-:W-:Y:S02]  /*f2f0*/  IADD3 R10, P5, R7, R5, RZ ;  /* 0x00000005070a7210 */ /* 0x001fe40007fbe0ff */
[----:B------:R-:W-:Y:S01]  /*f300*/  LEA.HI.X.SX32 R7, R6, R4, 0x1, P3 ;  /* 0x0000000406077211 */ /* 0x000fe200018f0eff */
[C---:B------:R-:W-:Y:S02]  /*f310*/  IMAD R6, R3.reuse, 0x4c, RZ ;  /* 0x0000004c03067824 */ /* 0x040fe400078e02ff */
[----:B------:R0:W-:Y:S01]  /*f320*/  STL [R1+0x74c], R10 ;  /* 0x00074c0a01007387 */ /* 0x0001e20000100800 */
[----:B-1----:R-:W-:-:S03]  /*f330*/  IMAD R9, R3, 0x15, RZ ;  /* 0x0000001503097824 */ /* 0x002fc600078e02ff */
[----:B------:R1:W-:Y:S01]  /*f340*/  STL [R1+0xb78], R7 ;  /* 0x000b780701007387 */ /* 0x0003e20000100800 */
[----:B0-----:R-:W-:Y:S02]  /*f350*/  IADD3 R10, P3, R8, R5, RZ ;  /* 0x00000005080a7210 */ /* 0x001fe40007f7e0ff */
[----:B------:R-:W-:-:S03]  /*f360*/  LEA.HI.X.SX32 R11, R9, R4, 0x1, P2 ;  /* 0x00000004090b7211 */ /* 0x000fc600010f0eff */
[----:B------:R0:W-:Y:S01]  /*f370*/  STL [R1+0xa6c], R10 ;  /* 0x000a6c0a01007387 */ /* 0x0001e20000100800 */
[C---:B-1----:R-:W-:Y:S01]  /*f380*/  IMAD R7, R3.reuse, 0x26, RZ ;  /* 0x0000002603077824 */ /* 0x042fe200078e02ff */
        /* <DEDUP_REMOVED lines=25> */
[----:B------:R0:W-:Y:S01]  /*f520*/  STL [R1+0xbbc], R10 ;  /* 0x000bbc0a01007387 */ /* 0x0001e20000100800 */
[----:B------:R-:W-:-:S03]  /*f530*/  LEA.HI.X.SX32 R8, R8, R4, 0x1, P2 ;  /* 0x0000000408087211 */ /* 0x000fc600010f0eff */
[----:B------:R1:W-:Y:S01]  /*f540*/  STL [R1+0x888], R9 ;  /* 0x0008880901007387 */ /* 0x0003e20000100800 */
[----:B0-----:R-:W-:-:S05]  /*f550*/  IADD3 R10, P0, R7, R5, RZ ;  /* 0x00000005070a7210 */ /* 0x001fca0007f1e0ff */
[----:B------:R0:W-:Y:S01]  /*f560*/  STL [R1+0xc44], R10 ;  /* 0x000c440a01007387 */ /* 0x0001e20000100800 */
[----:B-1----:R-:W-:-:S03]  /*f570*/  IMAD R9, R3, 0xf0, RZ ;  /* 0x000000f003097824 */ /* 0x002fc600078e02ff */
[----:B------:R1:W-:Y:S01]  /*f580*/  STL [R1+0xaa8], R8 ;  /* 0x000aa80801007387 */ /* 0x0003e20000100800 */
[----:B0-----:R-:W-:Y:S01]  /*f590*/  IADD3 R10, P2, R6, R5, RZ ;  /* 0x00000005060a7210 */ /* 0x001fe20007f5e0ff */
[----:B------:R-:W-:Y:S01]  /*f5a0*/  IMAD R6, R3, 0x11, RZ ;  /* 0x0000001103067824 */ /* 0x000fe200078e02ff */
[----:B-1----:R-:W-:-:S03]  /*f5b0*/  LEA.HI.X.SX32 R8, R7, R4, 0x1, P1 ;  /* 0x0000000407087211 */ /* 0x002fc600008f0eff */
[----:B------:R0:W-:Y:S01]  /*f5c0*/  STL [R1+0x5cc], R10 ;  /* 0x0005cc0a01007387 */ /* 0x0001e20000100800 */
[----:B------:R-:W-:Y:S01]  /*f5d0*/  IMAD R7, R3, 0x78, RZ ;  /* 0x0000007803077824 */ /* 0x000fe200078e02ff */
[----:B------:R-:W-:Y:S02]  /*f5e0*/  LEA.HI.X.SX32 R6, R6, R4, 0x1, P0 ;  /* 0x0000000406067211 */ /* 0x000fe400000f0eff */
[----:B------:R1:W-:Y:S01]  /*f5f0*/  STL [R1+0xbb8], R8 ;  /* 0x000bb80801007387 */ /* 0x0003e20000100800 */
[----:B0-----:R-:W-:-:S05]  /*f600*/  IADD3 R10, P1, R9, R5, RZ ;  /* 0x00000005090a7210 */ /* 0x001fca0007f3e0ff */
[----:B------:R0:W-:Y:S01]  /*f610*/  STL [R1+0x90c], R10 ;  /* 0x00090c0a01007387 */ /* 0x0001e20000100800 */
[----:B-1----:R-:W-:Y:S01]  /*f620*/  IMAD R8, R3, 0x3c, RZ ;  /* 0x0000003c03087824 */ /* 0x002fe200078e02ff */
[----:B------:R-:W-:Y:S02]  /*f630*/  LEA.HI.X.SX32 R11, R9, R4, 0x1, P4 ;  /* 0x00000004090b7211 */ /* 0x000fe400020f0eff */
[----:B------:R1:W-:Y:S01]  /*f640*/  STL [R1+0xc40], R6 ;  /* 0x000c400601007387 */ /* 0x0003e20000100800 */
[----:B0-----:R-:W-:-:S05]  /*f650*/  IADD3 R10, P0, R7, R5, RZ ;  /* 0x00000005070a7210 */ /* 0x001fca0007f1e0ff */
[----:B------:R0:W-:Y:S01]  /*f660*/  STL [R1+0xaec], R10 ;  /* 0x000aec0a01007387 */ /* 0x0001e20000100800 */
[----:B-1----:R-:W-:Y:S01]  /*f670*/  IMAD R6, R3, 0x1e, RZ ;  /* 0x0000001e03067824 */ /* 0x002fe200078e02ff */
[----:B------:R-:W-:Y:S02]  /*f680*/  LEA.HI.X.SX32 R9, R7, R4, 0x1, P1 ;  /* 0x0000000407097211 */ /* 0x000fe400008f0eff */
[----:B------:R-:W-:Y:S01]  /*f690*/  STL [R1+0x548], R11 ;  /* 0x0005480b01007387 */ /* 0x000fe20000100800 */
[----:B0-----:R-:W-:Y:S01]  /*f6a0*/  IADD3 R10, P4, R8, R5, RZ ;  /* 0x00000005080a7210 */ /* 0x001fe20007f9e0ff */
        /* <DEDUP_REMOVED lines=12> */
[----:B------:R-:W-:-:S03]  /*f770*/  IMAD R6, R3, 0x68, RZ ;  /* 0x0000006803067824 */ /* 0x000fc600078e02ff */
[----:B------:R1:W-:Y:S01]  /*f780*/  STL [R1+0xbd8], R8 ;  /* 0x000bd80801007387 */ /* 0x0003e20000100800 */
[----:B0-----:R-:W-:Y:S02]  /*f790*/  IADD3 R10, P4, R9, R5, RZ ;  /* 0x00000005090a7210 */ /* 0x001fe40007f9e0ff */
        /* <DEDUP_REMOVED lines=28> */
[----:B------:R-:W-:-:S03]  /*f960*/  IMAD R6, R3, 0x2c, RZ ;  /* 0x0000002c03067824 */ /* 0x000fc600078e02ff */
[----:B------:R1:W-:Y:S01]  /*f970*/  STL [R1+0xc60], R9 ;  /* 0x000c600901007387 */ /* 0x0003e20000100800 */
[----:B0-----:R-:W-:Y:S02]  /*f980*/  IADD3 R10, P4, R8, R5, RZ ;  /* 0x00000005080a7210 */ /* 0x001fe40007f9e0ff */
[----:B-1----:R-:W-:-:S03]  /*f990*/  LEA.HI.X.SX32 R9, R7, R4, 0x1, P5 ;  /* 0x0000000407097211 */ /* 0x002fc600028f0eff */
[----:B------:R0:W-:Y:S01]  /*f9a0*/  STL [R1+0xb6c], R10 ;  /* 0x000b6c0a01007387 */ /* 0x0001e20000100800 */
[C---:B------:R-:W-:Y:S01]  /*f9b0*/  IMAD R7, R3.reuse, 0x16, RZ ;  /* 0x0000001603077824 */ /* 0x040fe200078e02ff */
[-C--:B------:R-:W-:Y:S02]  /*f9c0*/  LEA.HI.X.SX32 R8, R8, R4.reuse, 0x1, P6 ;  /* 0x0000000408087211 */ /* 0x080fe400030f0eff */
[----:B------:R1:W-:Y:S01]  /*f9d0*/  STL [R1+0x748], R9 ;  /* 0x0007480901007387 */ /* 0x0003e20000100800 */
[CC--:B0-----:R-:W-:Y:S02]  /*f9e0*/  IADD3 R10, P5, R6.reuse, R5.reuse, RZ ;  /* 0x00000005060a7210 */ /* 0x0c1fe40007fbe0ff */
[----:B------:R-:W-:Y:S01]  /*f9f0*/  LEA.HI.X.SX32 R6, R6, R4, 0x1, P4 ;  /* 0x0000000406067211 */ /* 0x000fe200020f0eff */
[----:B-1----:R-:W-:Y:S02]  /*fa00*/  IMAD R9, R3, 0x90, RZ ;  /* 0x0000009003097824 */ /* 0x002fe400078e02ff */
[----:B------:R0:W-:Y:S04]  /*fa10*/  STL [R1+0xc1c], R10 ;  /* 0x000c1c0a01007387 */ /* 0x0001e80000100800 */
[----:B------:R1:W-:Y:S01]  /*fa20*/  STL [R1+0xa08], R8 ;  /* 0x000a080801007387 */ /* 0x0003e20000100800 */
[----:B------:R-:W-:-:S02]  /*fa30*/  IADD3 R11, P4, R9, R5, RZ ;  /* 0x00000005090b7210 */ /* 0x000fc40007f9e0ff */
[----:B0-----:R-:W-:Y:S01]  /*fa40*/  IADD3 R10, P6, R7, R5, RZ ;  /* 0x00000005070a7210 */ /* 0x001fe20007fde0ff */
[----:B-1----:R-:W-:-:S04]  /*fa50*/  IMAD R8, R3, 0x48, RZ ;  /* 0x0000004803087824 */ /* 0x002fc800078e02ff */
[----:B------:R0:W-:Y:S04]  /*fa60*/  STL [R1+0xc74], R10 ;  /* 0x000c740a01007387 */ /* 0x0001e80000100800 */
[----:B------:R1:W-:Y:S01]  /*fa70*/  STL [R1+0xb68], R6 ;  /* 0x000b680601007387 */ /* 0x0003e20000100800 */
[----:B0-----:R-:W-:-:S03]  /*fa80*/  LEA.HI.X.SX32 R10, R7, R4, 0x1, P5 ;  /* 0x00000004070a7211 */ /* 0x001fc600028f0eff */
[----:B------:R0:W-:Y:S01]  /*fa90*/  STL [R1+0xa8c], R11 ;  /* 0x000a8c0b01007387 */ /* 0x0001e20000100800 */
[----:B-1----:R-:W-:-:S03]  /*faa0*/  IMAD R6, R3, 0xb, RZ ;  /* 0x0000000b03067824 */ /* 0x002fc600078e02ff */
[----:B------:R1:W-:Y:S01]  /*fab0*/  STL [R1+0xc18], R10 ;  /* 0x000c180a01007387 */ /* 0x0003e20000100800 */
[----:B------:R-:W-:Y:S01]  /*fac0*/  IMAD R7, R3, 0x24, RZ ;  /* 0x0000002403077824 */ /* 0x000fe200078e02ff */
        /* <DEDUP_REMOVED lines=10> */
[-C--:B0-----:R-:W-:Y:S02]  /*fb70*/  IADD3 R11, P3, R6, R5.reuse, RZ ;  /* 0x00000005060b7210 */ /* 0x081fe40007f7e0ff */
[----:B-1----:R-:W-:Y:S01]  /*fb80*/  LEA.HI.X.SX32 R10, R8, R4, 0x1, P4 ;  /* 0x00000004080a7211 */ /* 0x002fe200020f0eff */
[----:B------:R-:W-:Y:S02]  /*fb90*/  IMAD R8, R3, 0x70, RZ ;  /* 0x0000007003087824 */ /* 0x000fe400078e02ff */
[----:B------:R0:W-:Y:S04]  /*fba0*/  STL [R1+0xc84], R11 ;  /* 0x000c840b01007387 */ /* 0x0001e80000100800 */
[----:B------:R1:W-:Y:S01]  /*fbb0*/  STL [R1+0xa88], R10 ;  /* 0x000a880a01007387 */ /* 0x0003e20000100800 */
[----:B0-----:R-:W-:-:S02]  /*fbc0*/  IADD3 R11, P4, R9, R5, RZ ;  /* 0x00000005090b7210 */ /* 0x001fc40007f9e0ff */
[-C--:B-1----:R-:W-:Y:S01]  /*fbd0*/  LEA.HI.X.SX32 R10, R7, R4.reuse, 0x1, P5 ;  /* 0x00000004070a7211 */ /* 0x082fe200028f0eff */
[C---:B------:R-:W-:Y:S01]  /*fbe0*/  IMAD R7, R3.reuse, 0x38, RZ ;  /* 0x0000003803077824 */ /* 0x040fe200078e02ff */
[----:B------:R-:W-:Y:S01]  /*fbf0*/  IADD3 R12, P5, R8, R5, RZ ;  /* 0x00000005080c7210 */ /* 0x000fe20007fbe0ff */
[----:B------:R0:W-:Y:S04]  /*fc00*/  STL [R1+0x94c], R11 ;  /* 0x00094c0b01007387 */ /* 0x0001e80000100800 */
[----:B------:R1:W-:Y:S04]  /*fc10*/  STL [R1+0xba8], R10 ;  /* 0x000ba80a01007387 */ /* 0x0003e80000100800 */
[----:B------:R2:W-:Y:S01]  /*fc20*/  STL [R1+0xb0c], R12 ;  /* 0x000b0c0c01007387 */ /* 0x0005e20000100800 */
[----:B0-----:R-:W-:Y:S01]  /*fc30*/  LEA.HI.X.SX32 R11, R6, R4, 0x1, P6 ;  /* 0x00000004060b7211 */ /* 0x001fe200030f0eff */
[----:B------:R-:W-:-:S02]  /*fc40*/  IMAD R6, R3, 0x1c, RZ ;  /* 0x0000001c03067824 */ /* 0x000fc400078e02ff */
[----:B-1----:R-:W-:Y:S01]  /*fc50*/  IMAD R10, R3, 0x9, RZ ;  /* 0x00000009030a7824 */ /* 0x002fe200078e02ff */
[-C--:B--2---:R-:W-:Y:S01]  /*fc60*/  IADD3 R12, P6, R7, R5.reuse, RZ ;  /* 0x00000005070c7210 */ /* 0x084fe20007fde0ff */
[----:B------:R0:W-:Y:S03]  /*fc70*/  STL [R1+0xc38], R11 ;  /* 0x000c380b01007387 */ /* 0x0001e60000100800 */
[-C--:B------:R-:W-:Y:S01]  /*fc80*/  LEA.HI.X.SX32 R10, R10, R4.reuse, 0x1, P3 ;  /* 0x000000040a0a7211 */ /* 0x080fe200018f0eff */
[----:B------:R1:W-:Y:S01]  /*fc90*/  STL [R1+0xbec], R12 ;  /* 0x000bec0c01007387 */ /* 0x0003e20000100800 */
[----:B0-----:R-:W-:Y:S01]  /*fca0*/  IMAD R11, R3, 0xe, RZ ;  /* 0x0000000e030b7824 */ /* 0x001fe200078e02ff */
[-C--:B-1----:R-:W-:Y:S02]  /*fcb0*/  IADD3 R12, P3, R6, R5.reuse, RZ ;  /* 0x00000005060c7210 */ /* 0x082fe40007f7e0ff */
[----:B------:R0:W-:Y:S04]  /*fcc0*/  STL [R1+0xc80], R10 ;  /* 0x000c800a01007387 */ /* 0x0001e80000100800 */
[----:B------:R1:W-:Y:S01]  /*fcd0*/  STL [R1+0xc5c], R12 ;  /* 0x000c5c0c01007387 */ /* 0x0003e20000100800 */
[----:B0-----:R-:W-:Y:S01]  /*fce0*/  LEA.HI.X.SX32 R10, R9, R4, 0x1, P2 ;  /* 0x00000004090a7211 */ /* 0x001fe200010f0eff */
[----:B------:R-:W-:Y:S01]  /*fcf0*/  IMAD R9, R3, 0xa0, RZ ;  /* 0x000000a003097824 */ /* 0x000fe200078e02ff */
[----:B-1----:R-:W-:-:S03]  /*fd00*/  IADD3 R12, P2, R11, R5, RZ ;  /* 0x000000050b0c7210 */ /* 0x002fc60007f5e0ff */
        /* <DEDUP_REMOVED lines=15> */
[----:B------:R0:W-:Y:S01]  /*fe00*/  STL [R1+0xbe8], R10 ;  /* 0x000be80a01007387 */ /* 0x0001e20000100800 */
[-C--:B------:R-:W-:Y:S01]  /*fe10*/  LEA.HI.X.SX32 R11, R11, R4.reuse, 0x1, P3 ;  /* 0x000000040b0b7211 */ /* 0x080fe200018f0eff */
[C---:B------:R-:W-:Y:S02]  /*fe20*/  IMAD R13, R3.reuse, 0xa, RZ ;  /* 0x0000000a030d7824 */ /* 0x040fe400078e02ff */
[----:B------:R1:W-:Y:S01]  /*fe30*/  STL [R1+0xc2c], R12 ;  /* 0x000c2c0c01007387 */ /* 0x0003e20000100800 */
[----:B0-----:R-:W-:Y:S01]  /*fe40*/  IMAD R10, R3, 0x7, RZ ;  /* 0x00000007030a7824 */ /* 0x001fe200078e02ff */
[----:B-1----:R-:W-:Y:S02]  /*fe50*/  IADD3 R12, P3, R6, R5, RZ ;  /* 0x00000005060c7210 */ /* 0x002fe40007f7e0ff */
[----:B------:R0:W-:Y:S02]  /*fe60*/  STL [R1+0xc58], R11 ;  /* 0x000c580b01007387 */ /* 0x0001e40000100800 */
[----:B------:R-:W-:-:S02]  /*fe70*/  LEA.HI.X.SX32 R10, R10, R4, 0x1, P2 ;  /* 0x000000040a0a7211 */ /* 0x000fc400010f0eff */
[----:B------:R1:W-:Y:S01]  /*fe80*/  STL [R1+0xc7c], R12 ;  /* 0x000c7c0c01007387 */ /* 0x0003e20000100800 */
[-C--:B------:R-:W-:Y:S01]  /*fe90*/  LEA.HI.X.SX32 R9, R9, R4.reuse, 0x1, P0 ;  /* 0x0000000409097211 */ /* 0x080fe200000f0eff */
[----:B0-----:R-:W-:Y:S01]  /*fea0*/  IMAD R11, R3, 0xc0, RZ ;  /* 0x000000c0030b7824 */ /* 0x001fe200078e02ff */
[----:B-1----:R-:W-:Y:S01]  /*feb0*/  IADD3 R12, P2, R13, R5, RZ ;  /* 0x000000050d0c7210 */ /* 0x002fe20007f5e0ff */
[----:B------:R0:W-:Y:S01]  /*fec0*/  STL [R1+0xc90], R10 ;  /* 0x000c900a01007387 */ /* 0x0001e20000100800 */
[----:B------:R-:W-:-:S03]  /*fed0*/  LEA.HI.X.SX32 R8, R8, R4, 0x1, P4 ;  /* 0x0000000408087211 */ /* 0x000fc600020f0eff */
[----:B------:R1:W-:Y:S01]  /*fee0*/  STL [R1+0xca4], R12 ;  /* 0x000ca40c01007387 */ /* 0x0003e20000100800 */
[----:B0-----:R-:W-:Y:S01]  /*fef0*/  IMAD R10, R3, 0x60, RZ ;  /* 0x00000060030a7824 */ /* 0x001fe200078e02ff */
[-C--:B-1----:R-:W-:Y:S02]  /*ff00*/  IADD3 R12, P0, R11, R5.reuse, RZ ;  /* 0x000000050b0c7210 */ /* 0x082fe40007f1e0ff */
[----:B------:R0:W-:Y:S04]  /*ff10*/  STL [R1+0x7c8], R9 ;  /* 0x0007c80901007387 */ /* 0x0001e80000100800 */
[----:B------:R1:W-:Y:S04]  /*ff20*/  STL [R1+0x9cc], R12 ;  /* 0x0009cc0c01007387 */ /* 0x0003e80000100800 */
[----:B------:R2:W-:Y:S01]  /*ff30*/  STL [R1+0xa48], R8 ;  /* 0x000a480801007387 */ /* 0x0005e20000100800 */
[----:B0-----:R-:W-:Y:S01]  /*ff40*/  IMAD R9, R3, 0x30, RZ ;  /* 0x0000003003097824 */ /* 0x001fe200078e02ff */
[----:B-1----:R-:W-:-:S02]  /*ff50*/  IADD3 R12, P4, R10, R5, RZ ;  /* 0x000000050a0c7210 */ /* 0x002fc40007f9e0ff */
[-C--:B--2---:R-:W-:Y:S01]  /*ff60*/  LEA.HI.X.SX32 R8, R7, R4.reuse, 0x1, P5 ;  /* 0x0000000407087211 */ /* 0x084fe200028f0eff */
[----:B------:R-:W-:Y:S02]  /*ff70*/  IMAD R7, R3, 0x18, RZ ;  /* 0x0000001803077824 */ /* 0x000fe400078e02ff */
[----:B------:R0:W-:Y:S04]  /*ff80*/  STL [R1+0xb4c], R12 ;  /* 0x000b4c0c01007387 */ /* 0x0001e80000100800 */
[----:B------:R1:W-:Y:S01]  /*ff90*/  STL [R1+0xb88], R8 ;  /* 0x000b880801007387 */ /* 0x0003e20000100800 */
[----:B0-----:R-:W-:Y:S02]  /*ffa0*/  IADD3 R12, P5, R9, R5, RZ ;  /* 0x00000005090c7210 */ /* 0x001fe40007fbe0ff */
[----:B-1----:R-:W-:-:S02]  /*ffb0*/  LEA.HI.X.SX32 R8, R6, R4, 0x1, P6 ;  /* 0x0000000406087211 */ /* 0x002fc400030f0eff */
[----:B------:R-:W-:Y:S01]  /*ffc0*/  IADD3 R14, P6, R7, R5, RZ ;  /* 0x00000005070e7210 */ /* 0x000fe20007fde0ff */
[C---:B------:R-:W-:Y:S01]  /*ffd0*/  IMAD R6, R3.reuse, 0xc, RZ ;  /* 0x0000000c03067824 */ /* 0x040fe200078e02ff */
[----:B------:R0:W-:Y:S04]  /*ffe0*/  STL [R1+0xc0c], R12 ;  /* 0x000c0c0c01007387 */ /* 0x0001e80000100800 */
[----:B------:R1:W-:Y:S04]  /*fff0*/  STL [R1+0xc28], R8 ;  /* 0x000c280801007387 */ /* 0x0003e80000100800 */
[----:B------:R2:W-:Y:S01]  /*10000*/  STL [R1+0xc6c], R14 ;  /* 0x000c6c0e01007387 */ /* 0x0005e20000100800 */
[----:B0-----:R-:W-:-:S02]  /*10010*/  IMAD R12, R3, 0x5, RZ ;  /* 0x00000005030c7824 */ /* 0x001fc400078e02ff */
[----:B-1----:R-:W-:Y:S01]  /*10020*/  IMAD R8, R3, 0x6, RZ ;  /* 0x0000000603087824 */ /* 0x002fe200078e02ff */
[-C--:B--2---:R-:W-:Y:S02]  /*10030*/  LEA.HI.X.SX32 R14, R13, R4.reuse, 0x1, P3 ;  /* 0x000000040d0e7211 */ /* 0x084fe400018f0eff */
[----:B------:R-:W-:Y:S02]  /*10040*/  IADD3 R15, P3, R6, R5, RZ ;  /* 0x00000005060f7210 */ /* 0x000fe40007f7e0ff */
[-C--:B------:R-:W-:Y:S01]  /*10050*/  LEA.HI.X.SX32 R13, R12, R4.reuse, 0x1, P2 ;  /* 0x000000040c0d7211 */ /* 0x080fe200010f0eff */
[----:B------:R0:W-:Y:S01]  /*10060*/  STL [R1+0xc78], R14 ;  /* 0x000c780e01007387 */ /* 0x0001e20000100800 */
[----:B------:R-:W-:-:S03]  /*10070*/  LEA.HI.X.SX32 R12, R11, R4, 0x1, P1 ;  /* 0x000000040b0c7211 */ /* 0x000fc600008f0eff */
[----:B------:R-:W-:Y:S01]  /*10080*/  STL [R1+0xc9c], R15 ;  /* 0x000c9c0f01007387 */ /* 0x000fe20000100800 */
[----:B------:R-:W-:-:S03]  /*10090*/  LEA.HI.X.SX32 R11, R10, R4, 0x1, P0 ;  /* 0x000000040a0b7211 */ /* 0x000fc600000f0eff */
[----:B------:R1:W-:Y:S01]  /*100a0*/  STL [R1+0xca0], R13 ;  /* 0x000ca00d01007387 */ /* 0x0003e20000100800 */
[----:B0-----:R-:W-:Y:S02]  /*100b0*/  IADD3 R14, P2, R8, R5, RZ ;  /* 0x00000005080e7210 */ /* 0x001fe40007f5e0ff */
[----:B------:R-:W-:-:S03]  /*100c0*/  LEA.HI.X.SX32 R10, R9, R4, 0x1, P4 ;  /* 0x00000004090a7211 */ /* 0x000fc600020f0eff */
[----:B------:R-:W-:Y:S01]  /*100d0*/  STL [R1+0xcb4], R14 ;  /* 0x000cb40e01007387 */ /* 0x000fe20000100800 */
[----:B-1----:R-:W-:-:S03]  /*100e0*/  LEA R13, P1, R3, R5, 0x8 ;  /* 0x00000005030d7211 */ /* 0x002fc600078240ff */
[----:B------:R0:W-:Y:S01]  /*100f0*/  STL [R1+0x6c8], R12 ;  /* 0x0006c80c01007387 */ /* 0x0001e20000100800 */
[----:B------:R-:W-:-:S03]  /*10100*/  LEA.HI.X.SX32 R9, R7, R4, 0x1, P5 ;  /* 0x0000000407097211 */ /* 0x000fc600028f0eff */
[----:B------:R-:W-:Y:S04]  /*10110*/  STL [R1+0x8cc], R13 ;  /* 0x0008cc0d01007387 */ /* 0x000fe80000100800 */
[----:B------:R1:W-:Y:S01]  /*10120*/  STL [R1+0x9c8], R11 ;  /* 0x0009c80b01007387 */ /* 0x0003e20000100800 */
[----:B0-----:R-:W-:Y:S02]  /*10130*/  LEA R12, P0, R3, R5, 0x7 ;  /* 0x00000005030c7211 */ /* 0x001fe400078038ff */
[----:B------:R-:W-:-:S03]  /*10140*/  LEA.HI.X.SX32 R7, R6, R4, 0x1, P6 ;  /* 0x0000000406077211 */ /* 0x000fc600030f0eff */
[----:B------:R-:W-:Y:S01]  /*10150*/  STL [R1+0xacc], R12 ;  /* 0x000acc0c01007387 */ /* 0x000fe20000100800 */
[----:B-1----:R-:W-:-:S03]  /*10160*/  LEA R11, P4, R3, R5, 0x6 ;  /* 0x00000005030b7211 */ /* 0x002fc600078830ff */
[----:B------:R0:W-:Y:S04]  /*10170*/  STL [R1+0xb48], R10 ;  /* 0x000b480a01007387 */ /* 0x0001e80000100800 */
[----:B------:R-:W-:Y:S04]  /*10180*/  STL [R1+0xbcc], R11 ;  /* 0x000bcc0b01007387 */ /* 0x000fe80000100800 */
[----:B------:R1:W-:Y:S01]  /*10190*/  STL [R1+0xc08], R9 ;  /* 0x000c080901007387 */ /* 0x0003e20000100800 */
[----:B0-----:R-:W-:-:S05]  /*101a0*/  LEA R10, P5, R3, R5, 0x5 ;  /* 0x00000005030a7211 */ /* 0x001fca00078a28ff */
[----:B------:R-:W-:Y:S01]  /*101b0*/  STL [R1+0xc4c], R10 ;  /* 0x000c4c0a01007387 */ /* 0x000fe20000100800 */
[----:B-1----:R-:W-:-:S03]  /*101c0*/  LEA R9, P6, R3, R5, 0x4 ;  /* 0x0000000503097211 */ /* 0x002fc600078c20ff */
[----:B------:R0:W-:Y:S04]  /*101d0*/  STL [R1+0xc68], R7 ;  /* 0x000c680701007387 */ /* 0x0001e80000100800 */
[----:B------:R1:W-:Y:S01]  /*101e0*/  STL [R1+0xc8c], R9 ;  /* 0x000c8c0901007387 */ /* 0x0003e20000100800 */
[C---:B------:R-:W-:Y:S02]  /*101f0*/  IMAD.SHL.U32 R6, R3.reuse, 0x2, RZ ;  /* 0x0000000203067824 */ /* 0x040fe400078e00ff */
[C---:B0-----:R-:W-:Y:S01]  /*10200*/  IMAD R7, R3.reuse, 0x3, RZ ;  /* 0x0000000303077824 */ /* 0x041fe200078e02ff */
[----:B-1----:R-:W-:Y:S02]  /*10210*/  LEA.HI.X.SX32 R9, R8, R4, 0x1, P3 ;  /* 0x0000000408097211 */ /* 0x002fe400018f0eff */
[C---:B------:R-:W-:Y:S01]  /*10220*/  LEA R10, P3, R3.reuse, R5, 0x3 ;  /* 0x00000005030a7211 */ /* 0x040fe200078618ff */
[----:B------:R-:W-:-:S02]  /*10230*/  IMAD.SHL.U32 R8, R3, 0x80, RZ ;  /* 0x0000008003087824 */ /* 0x000fc400078e00ff */
[----:B------:R0:W-:Y:S04]  /*10240*/  STL [R1+0xc98], R9 ;  /* 0x000c980901007387 */ /* 0x0001e80000100800 */
[----:B------:R1:W-:Y:S01]  /*10250*/  STL [R1+0xcac], R10 ;  /* 0x000cac0a01007387 */ /* 0x0003e20000100800 */
[----:B0-----:R-:W-:Y:S01]  /*10260*/  LEA.HI.X.SX32 R9, R7, R4, 0x1, P2 ;  /* 0x0000000407097211 */ /* 0x001fe200010f0eff */
[----:B------:R-:W-:Y:S01]  /*10270*/  IMAD.SHL.U32 R7, R3, 0x40, RZ ;  /* 0x0000004003077824 */ /* 0x000fe200078e00ff */
[----:B-1----:R-:W-:-:S03]  /*10280*/  IADD3 R10, P2, R6, R5, RZ ;  /* 0x00000005060a7210 */ /* 0x002fc60007f5e0ff */
[----:B------:R0:W-:Y:S04]  /*10290*/  STL [R1+0xcb0], R9 ;  /* 0x000cb00901007387 */ /* 0x0001e80000100800 */
[----:B------:R-:W-:Y:S01]  /*102a0*/  STL [R1+0xcbc], R10 ;  /* 0x000cbc0a01007387 */ /* 0x000fe20000100800 */
[-C--:B0-----:R-:W-:Y:S02]  /*102b0*/  LEA.HI.X.SX32 R9, R8, R4.reuse, 0x1, P1 ;  /* 0x0000000408097211 */ /* 0x081fe400008f0eff */
[----:B------:R-:W-:Y:S02]  /*102c0*/  LEA R8, P1, R3, R5, 0x2 ;  /* 0x0000000503087211 */ /* 0x000fe400078210ff */
[----:B------:R-:W-:Y:S01]  /*102d0*/  LEA.HI.X.SX32 R5, R7, R4, 0x1, P0 ;  /* 0x0000000407057211 */ /* 0x000fe200000f0eff */
[----:B------:R0:W-:Y:S01]  /*102e0*/  STL [R1+0x8c8], R9 ;  /* 0x0008c80901007387 */ /* 0x0001e20000100800 */
[----:B------:R-:W-:-:S03]  /*102f0*/  IMAD.SHL.U32 R7, R3, 0x4, RZ ;  /* 0x0000000403077824 */ /* 0x000fc600078e00ff */
[----:B------:R1:W-:Y:S04]  /*10300*/  STL [R1+0xcb8], R8 ;  /* 0x000cb80801007387 */ /* 0x0003e80000100800 */
[----:B------:R2:W-:Y:S01]  /*10310*/  STL [R1+0xac8], R5 ;  /* 0x000ac80501007387 */ /* 0x0005e20000100800 */
[C---:B0-----:R-:W-:Y:S02]  /*10320*/  IMAD.SHL.U32 R9, R3.reuse, 0x20, RZ ;  /* 0x0000002003097824 */ /* 0x041fe400078e00ff */
[----:B-1----:R-:W-:-:S03]  /*10330*/  IMAD.SHL.U32 R8, R3, 0x10, RZ ;  /* 0x0000001003087824 */ /* 0x002fc600078e00ff */
[-C--:B------:R-:W-:Y:S01]  /*10340*/  LEA.HI.X.SX32 R10, R9, R4.reuse, 0x1, P4 ;  /* 0x00000004090a7211 */ /* 0x080fe200020f0eff */
[----:B--2---:R-:W-:Y:S01]  /*10350*/  IMAD.SHL.U32 R5, R3, 0x8, RZ ;  /* 0x0000000803057824 */ /* 0x004fe200078e00ff */
[-C--:B------:R-:W-:Y:S02]  /*10360*/  LEA.HI.X.SX32 R9, R8, R4.reuse, 0x1, P5 ;  /* 0x0000000408097211 */ /* 0x080fe400028f0eff */
[-C--:B------:R-:W-:Y:S02]  /*10370*/  LEA.HI.X.SX32 R7, R7, R4.reuse, 0x1, P3 ;  /* 0x0000000407077211 */ /* 0x080fe400018f0eff */
[-C--:B------:R-:W-:Y:S01]  /*10380*/  LEA.HI.X.SX32 R8, R5, R4.reuse, 0x1, P6 ;  /* 0x0000000405087211 */ /* 0x080fe200030f0eff */
[----:B------:R-:W-:Y:S01]  /*10390*/  STL [R1+0xbc8], R10 ;  /* 0x000bc80a01007387 */ /* 0x000fe20000100800 */
[-C--:B------:R-:W-:Y:S02]  /*103a0*/  LEA.HI.X.SX32 R5, R3, R4.reuse, 0x1, P2 ;  /* 0x0000000403057211 */ /* 0x080fe400010f0eff */
[----:B------:R-:W-:Y:S01]  /*103b0*/  LEA.HI.X.SX32 R3, R6, R4, 0x1, P1 ;  /* 0x0000000406037211 */ /* 0x000fe200008f0eff */
[----:B------:R-:W-:Y:S04]  /*103c0*/  STL [R1+0xc48], R9 ;  /* 0x000c480901007387 */ /* 0x000fe80000100800 */
[----:B------:R-:W-:Y:S04]  /*103d0*/  STL [R1+0xc88], R8 ;  /* 0x000c880801007387 */ /* 0x000fe80000100800 */
[----:B------:R0:W-:Y:S04]  /*103e0*/  STL [R1+0xca8], R7 ;  /* 0x000ca80701007387 */ /* 0x0001e80000100800 */
[----:B------:R1:W-:Y:S04]  /*103f0*/  STL [R1+0x4c8], R5 ;  /* 0x0004c80501007387 */ /* 0x0003e80000100800 */
[----:B------:R-:W-:Y:S04]  /*10400*/  STL [R1+0x274], RZ ;  /* 0x000274ff01007387 */ /* 0x000fe80000100800 */
[----:B------:R2:W-:Y:S04]  /*10410*/  STL [R1+0x4c4], R3 ;  /* 0x0004c40301007387 */ /* 0x0005e80000100800 */
[----:B------:R3:W-:Y:S04]  /*10420*/  STL [R1+0x278], RZ ;  /* 0x000278ff01007387 */ /* 0x0007e80000100800 */
        /* <DEDUP_REMOVED lines=17> */
[----:B------:R-:W4:Y:S04]  /*10540*/  LDL R6, [R1+0x1f4] ;  /* 0x0001f40001067983 */ /* 0x000f280000100800 */
[----:B0-----:R-:W3:Y:S04]  /*10550*/  LDL R7, [R1+0x1fc] ;  /* 0x0001fc0001077983 */ /* 0x001ee80000100800 */
[----:B-1----:R-:W0:Y:S04]  /*10560*/  S2R R5, SR_TID.X ;  /* 0x0000000000057919 */ /* 0x002e280000002100 */
[----:B------:R1:W-:Y:S04]  /*10570*/  STL [R1+0x210], RZ ;  /* 0x000210ff01007387 */ /* 0x0003e80000100800 */
[----:B------:R1:W-:Y:S04]  /*10580*/  STL [R1+0x214], RZ ;  /* 0x000214ff01007387 */ /* 0x0003e80000100800 */
[----:B------:R1:W-:Y:S04]  /*10590*/  STL [R1+0x218], RZ ;  /* 0x000218ff01007387 */ /* 0x0003e80000100800 */
[----:B------:R1:W-:Y:S04]  /*105a0*/  STL [R1+0x21c], RZ ;  /* 0x00021cff01007387 */ /* 0x0003e80000100800 */
[----:B------:R1:W-:Y:S04]  /*105b0*/  STL [R1+0x1e0], RZ ;  /* 0x0001e0ff01007387 */ /* 0x0003e80000100800 */
[----:B------:R1:W-:Y:S01]  /*105c0*/  STL [R1+0x1e4], RZ ;  /* 0x0001e4ff01007387 */ /* 0x0003e20000100800 */
[----:B0-----:R-:W-:-:S03]  /*105d0*/  LOP3.LUT R5, R5, 0x7f, RZ, 0xc0, !PT ;  /* 0x0000007f05057812 */ /* 0x001fc600078ec0ff */
[----:B------:R1:W-:Y:S04]  /*105e0*/  STL [R1+0x1e8], RZ ;  /* 0x0001e8ff01007387 */ /* 0x0003e80000100800 */
[----:B------:R1:W-:Y:S04]  /*105f0*/  STL [R1+0x1ec], RZ ;  /* 0x0001ecff01007387 */ /* 0x0003e80000100800 */
[----:B------:R1:W-:Y:S01]  /*10600*/  STL [R1+0x1d0], RZ ;  /* 0x0001d0ff01007387 */ /* 0x0003e20000100800 */
[----:B------:R-:W-:-:S03]  /*10610*/  IMAD.SHL.U32 R5, R5, 0x2, RZ ;  /* 0x0000000205057824 */ /* 0x000fc600078e00ff */
[----:B------:R1:W-:Y:S04]  /*10620*/  STL [R1+0x1d4], RZ ;  /* 0x0001d4ff01007387 */ /* 0x0003e80000100800 */
[----:B------:R1:W-:Y:S04]  /*10630*/  STL [R1+0x1d8], RZ ;  /* 0x0001d8ff01007387 */ /* 0x0003e80000100800 */
[----:B------:R1:W-:Y:S04]  /*10640*/  STL [R1+0x1dc], RZ ;  /* 0x0001dcff01007387 */ /* 0x0003e80000100800 */
[----:B------:R1:W-:Y:S04]  /*10650*/  STL [R1+0x1c0], RZ ;  /* 0x0001c0ff01007387 */ /* 0x0003e80000100800 */
[----:B------:R1:W-:Y:S01]  /*10660*/  STL [R1+0x1c4], RZ ;  /* 0x0001c4ff01007387 */ /* 0x0003e20000100800 */
[----:B--2---:R-:W-:-:S03]  /*10670*/  LOP3.LUT R3, R5, 0x30, RZ, 0x3c, !PT ;  /* 0x0000003005037812 */ /* 0x004fc600078e3cff */
[----:B------:R1:W-:Y:S01]  /*10680*/  STL [R1+0x1c8], RZ ;  /* 0x0001c8ff01007387 */ /* 0x0003e20000100800 */
[----:B------:R-:W-:-:S03]  /*10690*/  LOP3.LUT R4, R5, 0x20, RZ, 0x3c, !PT ;  /* 0x0000002005047812 */ /* 0x000fc600078e3cff */
[----:B------:R1:W-:Y:S01]  /*106a0*/  STL [R1+0x1cc], RZ ;  /* 0x0001ccff01007387 */ /* 0x0003e20000100800 */
[----:B------:R-:W-:-:S03]  /*106b0*/  LOP3.LUT R3, R5, 0x60, RZ, 0x3c, !PT ;  /* 0x0000006005037812 */ /* 0x000fc600078e3cff */
[----:B------:R1:W-:Y:S01]  /*106c0*/  STL [R1+0x140], RZ ;  /* 0x000140ff01007387 */ /* 0x0003e20000100800 */
[----:B------:R-:W-:-:S03]  /*106d0*/  LOP3.LUT R4, R5, 0x50, RZ, 0x3c, !PT ;  /* 0x0000005005047812 */ /* 0x000fc600078e3cff */
[----:B------:R1:W-:Y:S04]  /*106e0*/  STL [R1+0x144], RZ ;  /* 0x000144ff01007387 */ /* 0x0003e80000100800 */
[----:B------:R1:W-:Y:S04]  /*106f0*/  STL [R1+0x148], RZ ;  /* 0x000148ff01007387 */ /* 0x0003e80000100800 */
[----:B------:R1:W-:Y:S04]  /*10700*/  STL [R1+0x14c], RZ ;  /* 0x00014cff01007387 */ /* 0x0003e80000100800 */
[----:B------:R1:W-:Y:S04]  /*10710*/  STL [R1+0x130], RZ ;  /* 0x000130ff01007387 */ /* 0x0003e80000100800 */
[----:B------:R1:W-:Y:S04]  /*10720*/  STL [R1+0x134], RZ ;  /* 0x000134ff01007387 */ /* 0x0003e80000100800 */
[----:B------:R1:W-:Y:S04]  /*10730*/  STL [R1+0x138], RZ ;  /* 0x000138ff01007387 */ /* 0x0003e80000100800 */
[----:B------:R1:W-:Y:S01]  /*10740*/  STL [R1+0x13c], RZ ;  /* 0x00013cff01007387 */ /* 0x0003e20000100800 */
[----:B------:R-:W-:-:S02]  /*10750*/  LOP3.LUT R8, R5, 0x10, RZ, 0x3c, !PT ;  /* 0x0000001005087812 */ /* 0x000fc400078e3cff */
[C---:B------:R-:W-:Y:S02]  /*10760*/  LOP3.LUT R8, R5.reuse, 0x40, RZ, 0x3c, !PT ;  /* 0x0000004005087812 */ /* 0x040fe400078e3cff */
[----:B------:R-:W-:Y:S02]  /*10770*/  LOP3.LUT R5, R5, 0x70, RZ, 0x3c, !PT ;  /* 0x0000007005057812 */ /* 0x000fe400078e3cff */
[----:B----4-:R-:W-:Y:S02]  /*10780*/  LOP3.LUT R3, R6, 0x40, RZ, 0x3c, !PT ;  /* 0x0000004006037812 */ /* 0x010fe400078e3cff */
[----:B---3--:R-:W-:-:S03]  /*10790*/  LOP3.LUT R4, R7, 0x40, RZ, 0x3c, !PT ;  /* 0x0000004007047812 */ /* 0x008fc600078e3cff */
[----:B------:R1:W-:Y:S04]  /*107a0*/  STL [R1+0x10d8], R3 ;  /* 0x0010d80301007387 */ /* 0x0003e80000100800 */
[----:B------:R1:W-:Y:S02]  /*107b0*/  STL [R1+0x10e0], R4 ;  /* 0x0010e00401007387 */ /* 0x0003e40000100800 */
.L_x_2:
[----:B0-----:R-:W2:Y:S04]  /*107c0*/  LDL R5, [R1+0x4bc] ;  /* 0x0004bc0001057983 */ /* 0x001ea80000100800 */
[----:B-1---5:R-:W3:Y:S04]  /*107d0*/  LDL R4, [R1+0x200] ;  /* 0x0002000001047983 */ /* 0x022ee80000100800 */
[----:B------:R-:W-:Y:S04]  /*107e0*/  STL [R1+0x26cc], R15 ;  /* 0x0026cc0f01007387 */ /* 0x000fe80000100800 */
        /* <DEDUP_REMOVED lines=212> */
[----:B------:R0:W-:Y:S04]  /*11530*/  STL [R1+0x12a0], R0 ;  /* 0x0012a00001007387 */ /* 0x0001e80000100800 */
[----:B0-----:R-:W4:Y:S01]  /*11540*/  LDL.LU R0, [R1+0x204] ;  /* 0x0002040001007983 */ /* 0x001f220000300800 */
[----:B------:R-:W-:Y:S01]  /*11550*/  IMAD.MOV.U32 R3, RZ, RZ, c[0x0][0x180] ;  /* 0x00006000ff037624 */ /* 0x000fe200078e00ff */
[----:B------:R-:W-:-:S02]  /*11560*/  PRMT R26, RZ, 0x7610, R26 ;  /* 0x00007610ff1a7816 */ /* 0x000fc4000000001a */
[----:B------:R-:W-:Y:S01]  /*11570*/  STL [R1+0x1298], R2 ;  /* 0x0012980201007387 */ /* 0x000fe20000100800 */
[----:B--2---:R-:W-:Y:S01]  /*11580*/  IMAD R3, R5, -0x100, R3 ;  /* 0xffffff0005037824 */ /* 0x004fe200078e0203 */
[----:B------:R-:W-:Y:S02]  /*11590*/  PRMT R14, RZ, 0x7610, R14 ;  /* 0x00007610ff0e7816 */ /* 0x000fe4000000000e */
[----:B------:R-:W-:Y:S01]  /*115a0*/  STL [R1+0x258c], R2 ;  /* 0x00258c0201007387 */ /* 0x000fe20000100800 */
[----:B------:R-:W-:Y:S02]  /*115b0*/  PRMT R15, RZ, 0x7610, R15 ;  /* 0x00007610ff0f7816 */ /* 0x000fe4000000000f */
[C---:B------:R-:W-:Y:S01]  /*115c0*/  ISETP.GT.AND P2, PT, R3.reuse, RZ, PT ;  /* 0x000000ff0300720c */ /* 0x040fe20003f44270 */
[----:B------:R-:W-:Y:S01]  /*115d0*/  STL [R1+0x2594], R2 ;  /* 0x0025940201007387 */ /* 0x000fe20000100800 */
[C---:B------:R-:W-:Y:S02]  /*115e0*/  ISETP.GT.AND P3, PT, R3.reuse, 0x1, PT ;  /* 0x000000010300780c */ /* 0x040fe40003f64270 */
[C---:B------:R-:W-:Y:S01]  /*115f0*/  ISETP.GT.AND P4, PT, R3.reuse, 0x2, PT ;  /* 0x000000020300780c */ /* 0x040fe20003f84270 */
[----:B------:R-:W-:Y:S01]  /*11600*/  STL [R1+0x2598], R2 ;  /* 0x0025980201007387 */ /* 0x000fe20000100800 */
[----:B------:R-:W-:-:S02]  /*11610*/  ISETP.GT.AND P1, PT, R3, 0x3, PT ;  /* 0x000000030300780c */ /* 0x000fc40003f24270 */
[----:B------:R-:W-:-:S05]  /*11620*/  ISETP.GT.AND P0, PT, R3, 0x4, PT ;  /* 0x000000040300780c */ /* 0x000fca0003f04270 */
[----:B---3--:R-:W-:Y:S02]  /*11630*/  @P2 IMAD.MOV.U32 R5, RZ, RZ, R4 ;  /* 0x000000ffff052224 */ /* 0x008fe400078e0004 */
[----:B----4-:R-:W-:Y:S01]  /*11640*/  @P2 IMAD.MOV.U32 R4, RZ, RZ, R0 ;  /* 0x000000ffff042224 */ /* 0x010fe200078e0000 */
[----:B------:R-:W-:Y:S04]  /*11650*/  STL [R1+0x13b0], R0 ;  /* 0x0013b00001007387 */ /* 0x000fe80000100800 */
[----:B------:R-:W2:Y:S04]  /*11660*/  @P2 LDG.E.U16 R26, [R4.64] ;  /* 0x00000004041a2981 */ /* 0x000ea8000c1e1500 */
[----:B------:R-:W-:Y:S04]  /*11670*/  STL [R1+0x259c], R0 ;  /* 0x00259c0001007387 */ /* 0x000fe80000100800 */
[----:B--2---:R0:W-:Y:S04]  /*11680*/  STL [R1+0x418], R26 ;  /* 0x0004181a01007387 */ /* 0x0041e80000100800 */
[----:B0-----:R-:W2:Y:S04]  /*11690*/  LDL.LU R26, [R1+0x29c0] ;  /* 0x0029c000011a7983 */ /* 0x001ea80000300800 */
[----:B------:R-:W3:Y:S04]  /*116a0*/  LDL R4, [R1+0x4c8] ;  /* 0x0004c80001047983 */ /* 0x000ee80000100800 */
[----:B------:R-:W3:Y:S02]  /*116b0*/  LDL R5, [R1+0xcbc] ;  /* 0x000cbc0001057983 */ /* 0x000ee40000100800 */
[----:B---3--:R-:W-:-:S04]  /*116c0*/  @P3 LOP3.LUT R5, R5, R4, RZ, 0x3c, !PT ;  /* 0x0000000405053212 */ /* 0x008fc800078e3cff */
[----:B------:R-:W-:-:S04]  /*116d0*/  @P3 LOP3.LUT R4, R5, R4, RZ, 0x3c, !PT ;  /* 0x0000000405043212 */ /* 0x000fc800078e3cff */
[----:B------:R-:W-:-:S05]  /*116e0*/  @P3 LOP3.LUT R5, R5, R4, RZ, 0x3c, !PT ;  /* 0x0000000405053212 */ /* 0x000fca00078e3cff */
[----:B------:R-:W3:Y:S04]  /*116f0*/  @P3 LDG.E.U16 R14, [R4.64] ;  /* 0x00000004040e3981 */ /* 0x000ee8000c1e1500 */
[----:B---3--:R0:W-:Y:S04]  /*11700*/  STL [R1+0x414], R14 ;  /* 0x0004140e01007387 */ /* 0x0081e80000100800 */
[----:B0-----:R-:W3:Y:S04]  /*11710*/  LDL.LU R14, [R1+0x29bc] ;  /* 0x0029bc00010e7983 */ /* 0x001ee80000300800 */
[----:B------:R-:W4:Y:S04]  /*11720*/  LDL R4, [R1+0x4c4] ;  /* 0x0004c40001047983 */ /* 0x000f280000100800 */
[----:B------:R-:W4:Y:S02]  /*11730*/  LDL R5, [R1+0xcb8] ;  /* 0x000cb80001057983 */ /* 0x000f240000100800 */
[----:B----4-:R-:W-:-:S04]  /*11740*/  @P4 LOP3.LUT R5, R5, R4, RZ, 0x3c, !PT ;  /* 0x0000000405054212 */ /* 0x010fc800078e3cff */
[----:B------:R-:W-:-:S04]  /*11750*/  @P4 LOP3.LUT R4, R5, R4, RZ, 0x3c, !PT ;  /* 0x0000000405044212 */ /* 0x000fc800078e3cff */
[----:B------:R-:W-:-:S05]  /*11760*/  @P4 LOP3.LUT R5, R5, R4, RZ, 0x3c, !PT ;  /* 0x0000000405054212 */ /* 0x000fca00078e3cff */
[----:B------:R-:W4:Y:S04]  /*11770*/  @P4 LDG.E.U16 R15, [R4.64] ;  /* 0x00000004040f4981 */ /* 0x000f28000c1e1500 */
[----:B----4-:R0:W-:Y:S04]  /*11780*/  STL [R1+0x410], R15 ;  /* 0x0004100f01007387 */ /* 0x0101e80000100800 */
[----:B0-----:R-:W4:Y:S04]  /*11790*/  LDL.LU R15, [R1+0x29b8] ;  /* 0x0029b800010f7983 */ /* 0x001f280000300800 */
[----:B------:R-:W2:Y:S04]  /*117a0*/  LDL R4, [R1+0xcb0] ;  /* 0x000cb00001047983 */ /* 0x000ea80000100800 */
[----:B------:R-:W2:Y:S01]  /*117b0*/  LDL R5, [R1+0xcb4] ;  /* 0x000cb40001057983 */ /* 0x000ea20000100800 */
[----:B---3--:R-:W-:-:S02]  /*117c0*/  PRMT R14, RZ, 0x7610, R14 ;  /* 0x00007610ff0e7816 */ /* 0x008fc4000000000e */
[----:B--2---:R-:W-:-:S04]  /*117d0*/  @P1 LOP3.LUT R5, R5, R4, RZ, 0x3c, !PT ;  /* 0x0000000405051212 */ /* 0x004fc800078e3cff */
[----:B------:R-:W-:-:S04]  /*117e0*/  @P1 LOP3.LUT R4, R5, R4, RZ, 0x3c, !PT ;  /* 0x0000000405041212 */ /* 0x000fc800078e3cff */
[----:B------:R-:W-:-:S05]  /*117f0*/  @P1 LOP3.LUT R5, R5, R4, RZ, 0x3c, !PT ;  /* 0x0000000405051212 */ /* 0x000fca00078e3cff */
[----:B------:R-:W2:Y:S04]  /*11800*/  @P1 LDG.E.U16 R14, [R4.64] ;  /* 0x00000004040e1981 */ /* 0x000ea8000c1e1500 */
[----:B--2---:R0:W-:Y:S04]  /*11810*/  STL [R1+0x40c], R14 ;  /* 0x00040c0e01007387 */ /* 0x0041e80000100800 */
[----:B0-----:R-:W2:Y:S04]  /*11820*/  LDL.LU R14, [R1+0x29b4] ;  /* 0x0029b400010e7983 */ /* 0x001ea80000300800 */
[----:B------:R-:W3:Y:S04]  /*11830*/  LDL R4, [R1+0xca8] ;  /* 0x000ca80001047983 */ /* 0x000ee80000100800 */
[----:B------:R-:W3:Y:S01]  /*11840*/  LDL R5, [R1+0xcac] ;  /* 0x000cac0001057983 */ /* 0x000ee20000100800 */
[----:B----4-:R-:W-:-:S02]  /*11850*/  PRMT R15, RZ, 0x7610, R15 ;  /* 0x00007610ff0f7816 */ /* 0x010fc4000000000f */
[----:B---3--:R-:W-:-:S04]  /*11860*/  @P0 LOP3.LUT R5, R5, R4, RZ, 0x3c, !PT ;  /* 0x0000000405050212 */ /* 0x008fc800078e3cff */
[----:B------:R-:W-:-:S04]  /*11870*/  @P0 LOP3.LUT R4, R5, R4, RZ, 0x3c, !PT ;  /* 0x0000000405040212 */ /* 0x000fc800078e3cff */
[----:B------:R-:W-:-:S05]  /*11880*/  @P0 LOP3.LUT R5, R5, R4, RZ, 0x3c, !PT ;  /* 0x0000000405050212 */ /* 0x000fca00078e3cff */
[----:B------:R-:W3:Y:S01]  /*11890*/  @P0 LDG.E.U16 R15, [R4.64] ;  /* 0x00000004040f0981 */ /* 0x000ee2000c1e1500 */
[----:B------:R-:W-:-:S03]  /*118a0*/  ISETP.GT.AND P2, PT, R3, 0x5, PT ;  /* 0x000000050300780c */ /* 0x000fc60003f44270 */
[----:B---3--:R0:W-:Y:S04]  /*118b0*/  STL [R1+0x408], R15 ;  /* 0x0004080f01007387 */ /* 0x0081e80000100800 */
[----:B0-----:R-:W3:Y:S04]  /*118c0*/  LDL.LU R15, [R1+0x29b0] ;  /* 0x0029b000010f7983 */ /* 0x001ee80000300800 */
[----:B------:R-:W4:Y:S04]  /*118d0*/  LDL R4, [R1+0xca0] ;  /* 0x000ca00001047983 */ /* 0x000f280000100800 */
[----:B------:R-:W4:Y:S01]  /*118e0*/  LDL R5, [R1+0xca4] ;  /* 0x000ca40001057983 */ /* 0x000f220000100800 */
[----:B------:R-:W-:-:S02]  /*118f0*/  PRMT R26, RZ, 0x7610, R26 ;  /* 0x00007610ff1a7816 */ /* 0x000fc4000000001a */
[----:B----4-:R-:W-:-:S04]  /*11900*/  @P2 LOP3.LUT R5, R5, R4, RZ, 0x3c, !PT ;  /* 0x0000000405052212 */ /* 0x010fc800078e3cff */
[----:B------:R-:W-:-:S04]  /*11910*/  @P2 LOP3.LUT R4, R5, R4, RZ, 0x3c, !PT ;  /* 0x0000000405042212 */ /* 0x000fc800078e3cff */
[----:B------:R-:W-:-:S05]  /*11920*/  @P2 LOP3.LUT R5, R5, R4, RZ, 0x3c, !PT ;  /* 0x0000000405052212 */ /* 0x000fca00078e3cff */
[----:B------:R-:W4:Y:S01]  /*11930*/  @P2 LDG.E.U16 R26, [R4.64] ;  /* 0x00000004041a2981 */ /* 0x000f22000c1e1500 */
[----:B------:R-:W-:-:S03]  /*11940*/  ISETP.GT.AND P3, PT, R3, 0x6, PT ;  /* 0x000000060300780c */ /* 0x000fc60003f64270 */
[----:B----4-:R0:W-:Y:S04]  /*11950*/  STL [R1+0x404], R26 ;  /* 0x0004041a01007387 */ /* 0x0101e80000100800 */
[----:B0-----:R-:W4:Y:S04]  /*11960*/  LDL.LU R26, [R1+0x29ac] ;  /* 0x0029ac00011a7983 */ /* 0x001f280000300800 */
[----:B------:R-:W3:Y:S04]  /*11970*/  LDL R4, [R1+0xc98] ;  /* 0x000c980001047983 */ /* 0x000ee80000100800 */
[----:B------:R-:W3:Y:S01]  /*11980*/  LDL R5, [R1+0xc9c] ;  /* 0x000c9c0001057983 */ /* 0x000ee20000100800 */
[----:B--2---:R-:W-:-:S02]  /*11990*/  PRMT R14, RZ, 0x7610, R14 ;  /* 0x00007610ff0e7816 */ /* 0x004fc4000000000e */
[----:B---3--:R-:W-:-:S04]  /*119a0*/  @P3 LOP3.LUT R5, R5, R4, RZ, 0x3c, !PT ;  /* 0x0000000405053212 */ /* 0x008fc800078e3cff */
[----:B------:R-:W-:-:S04]  /*119b0*/  @P3 LOP3.LUT R4, R5, R4, RZ, 0x3c, !PT ;  /* 0x0000000405043212 */ /* 0x000fc800078e3cff */
[----:B------:R-:W-:-:S05]  /*119c0*/  @P3 LOP3.LUT R5, R5, R4, RZ, 0x3c, !PT ;  /* 0x0000000405053212 */ /* 0x000fca00078e3cff */
[----:B------:R-:W2:Y:S01]  /*119d0*/  @P3 LDG.E.U16 R14, [R4.64] ;  /* 0x00000004040e3981 */ /* 0x000ea2000c1e1500 */
[----:B------:R-:W-:-:S03]  /*119e0*/  ISETP.GT.AND P4, PT, R3, 0x7, PT ;  /* 0x000000070300780c */ /* 0x000fc60003f84270 */
[----:B--2---:R0:W-:Y:S04]  /*119f0*/  STL [R1+0x400], R14 ;  /* 0x0004000e01007387 */ /* 0x0041e80000100800 */
[----:B0-----:R-:W2:Y:S04]  /*11a00*/  LDL.LU R14, [R1+0x29a8] ;  /* 0x0029a800010e7983 */ /* 0x001ea80000300800 */
[----:B------:R-:W3:Y:S04]  /*11a10*/  LDL R4, [R1+0xc90] ;  /* 0x000c900001047983 */ /* 0x000ee80000100800 */
[----:B------:R-:W3:Y:S01]  /*11a20*/  LDL R5, [R1+0xc94] ;  /* 0x000c940001057983 */ /* 0x000ee20000100800 */
[----:B------:R-:W-:-:S02]  /*11a30*/  PRMT R15, RZ, 0x7610, R15 ;  /* 0x00007610ff0f7816 */ /* 0x000fc4000000000f */
[----:B---3--:R-:W-:-:S04]  /*11a40*/  @P4 LOP3.LUT R5, R5, R4, RZ, 0x3c, !PT ;  /* 0x0000000405054212 */ /* 0x008fc800078e3cff */
[----:B------:R-:W-:-:S04]  /*11a50*/  @P4 LOP3.LUT R4, R5, R4, RZ, 0x3c, !PT ;  /* 0x0000000405044212 */ /* 0x000fc800078e3cff */
[----:B------:R-:W-:-:S05]  /*11a60*/  @P4 LOP3.LUT R5, R5, R4, RZ, 0x3c, !PT ;  /* 0x0000000405054212 */ /* 0x000fca00078e3cff */
[----:B------:R-:W3:Y:S01]  /*11a70*/  @P4 LDG.E.U16 R15, [R4.64] ;  /* 0x00000004040f4981 */ /* 0x000ee2000c1e1500 */
[----:B------:R-:W-:-:S03]  /*11a80*/  ISETP.GT.AND P1, PT, R3, 0x8, PT ;  /* 0x000000080300780c */ /* 0x000fc60003f24270 */
[----:B---3--:R0:W-:Y:S04]  /*11a90*/  STL [R1+0x4b8], R15 ;  /* 0x0004b80f01007387 */ /* 0x0081e80000100800 */
[----:B0-----:R-:W3:Y:S04]  /*11aa0*/  LDL.LU R15, [R1+0x29a4] ;  /* 0x0029a400010f7983 */ /* 0x001ee80000300800 */
        /* <DEDUP_REMOVED lines=20> */
[----:B------:R-:W2:Y:S04]  /*11bf0*/  LDL R4, [R1+0xc78] ;  /* 0x000c780001047983 */ /* 0x000ea80000100800 */
[----:B------:R-:W2:Y:S01]  /*11c00*/  LDL R5, [R1+0xc7c] ;  /* 0x000c7c0001057983 */ /* 0x000ea20000100800 */
[----:B----4-:R-:W-:-:S02]  /*11c10*/  PRMT R26, RZ, 0x7610, R26 ;  /* 0x00007610ff1a7816 */ /* 0x010fc4000000001a */
[----:B--2---:R-:W-:-:S04]  /*11c20*/  @P2 LOP3.LUT R5, R5, R4, RZ, 0x3c, !PT ;  /* 0x0000000405052212 */ /* 0x004fc800078e3cff */
[----:B------:R-:W-:-:S04]  /*11c30*/  @P2 LOP3.LUT R4, R5, R4, RZ, 0x3c, !PT ;  /* 0x0000000405042212 */ /* 0x000fc800078e3cff */
[----:B------:R-:W-:-:S05]  /*11c40*/  @P2 LOP3.LUT R5, R5, R4, RZ, 0x3c, !PT ;  /* 0x0000000405052212 */ /* 0x000fca00078e3cff */
[----:B------:R-:W2:Y:S01]  /*11c50*/  @P2 LDG.E.U16 R26, [R4.64] ;  /* 0x00000004041a2981 */ /* 0x000ea2000c1e1500 */
[----:B------:R-:W-:-:S03]  /*11c60*/  ISETP.GT.AND P3, PT, R3, 0xb, PT ;  /* 0x0000000b0300780c */ /* 0x000fc60003f64270 */
[----:B--2---:R0:W-:Y:S04]  /*11c70*/  STL [R1+0x3ec], R26 ;  /* 0x0003ec1a01007387 */ /* 0x0041e80000100800 */
[----:B0-----:R-:W2:Y:S04]  /*11c80*/  LDL.LU R26, [R1+0x2998] ;  /* 0x00299800011a7983 */ /* 0x001ea80000300800 */
        /* <DEDUP_REMOVED lines=32> */
[----:B--2---:R-:W-:-:S02]  /*11e90*/  PRMT R15, RZ, 0x7610, R15 ;  /* 0x00007610ff0f7816 */ /* 0x004fc4000000000f */
[----:B----4-:R-:W-:-:S04]  /*11ea0*/  @P0 LOP3.LUT R5, R5, R4, RZ, 0x3c, !PT ;  /* 0x0000000405050212 */ /* 0x010fc800078e3cff */
        /* <DEDUP_REMOVED lines=478> */
[----:B------:R-:W-:-:S02]  /*13c90*/  PRMT R2, RZ, 0x7610, R2 ;  /* 0x00007610ff027816 */ /* 0x000fc40000000002 */
[----:B--2---:R-:W-:-:S04]  /*13ca0*/  @P4 LOP3.LUT R5, R5, R4, RZ, 0x3c, !PT ;  /* 0x0000000405054212 */ /* 0x004fc800078e3cff */
[----:B------:R-:W-:-:S04]  /*13cb0*/  @P4 LOP3.LUT R4, R5, R4, RZ, 0x3c, !PT ;  /* 0x0000000405044212 */ /* 0x000fc800078e3cff */
[----:B------:R-:W-:-:S05]  /*13cc0*/  @P4 LOP3.LUT R5, R5, R4, RZ, 0x3c, !PT ;  /* 0x0000000405054212 */ /* 0x000fca00078e3cff */
[----:B------:R0:W2:Y:S04]  /*13cd0*/  @P4 LDG.E.U16 R2, [R4.64] ;  /* 0x0000000404024981 */ /* 0x0000a8000c1e1500 */
[----:B0-----:R-:W2:Y:S04]  /*13ce0*/  LDL R4, [R1+0xad0] ;  /* 0x000ad00001047983 */ /* 0x001ea80000100800 */
[----:B------:R-:W2:Y:S01]  /*13cf0*/  LDL R5, [R1+0xad4] ;  /* 0x000ad40001057983 */ /* 0x000ea20000100800 */
[----:B------:R-:W-:Y:S02]  /*13d00*/  ISETP.GT.AND P1, PT, R3, 0x3f, PT ;  /* 0x0000003f0300780c */ /* 0x000fe40003f24270 */
[----:B------:R-:W-:-:S11]  /*13d10*/  PRMT R14, RZ, 0x7610, R14 ;  /* 0x00007610ff0e7816 */ /* 0x000fd6000000000e */
[----:B--2---:R-:W-:-:S04]  /*13d20*/  @P1 LOP3.LUT R5, R5, R4, RZ, 0x3c, !PT ;  /* 0x0000000405051212 */ /* 0x004fc800078e3cff */
[----:B------:R-:W-:-:S04]  /*13d30*/  @P1 LOP3.LUT R4, R5, R4, RZ, 0x3c, !PT ;  /* 0x0000000405041212 */ /* 0x000fc800078e3cff */
[----:B------:R-:W-:-:S05]  /*13d40*/  @P1 LOP3.LUT R5, R5, R4, RZ, 0x3c, !PT ;  /* 0x0000000405051212 */ /* 0x000fca00078e3cff */
[----:B------:R-:W2:Y:S04]  /*13d50*/  @P1 LDG.E.U16 R14, [R4.64] ;  /* 0x00000004040e1981 */ /* 0x000ea8000c1e1500 */
[----:B------:R-:W-:Y:S01]  /*13d60*/  STL [R1+0x25a0], R2 ;  /* 0x0025a00201007387 */ /* 0x000fe20000100800 */
[----:B------:R-:W-:-:S03]  /*13d70*/  ISETP.GT.AND P0, PT, R3, 0x40, PT ;  /* 0x000000400300780c */ /* 0x000fc60003f04270 */
[----:B--2---:R0:W-:Y:S04]  /*13d80*/  STL [R1+0x49c], R14 ;  /* 0x00049c0e01007387 */ /* 0x0041e80000100800 */
[----:B0-----:R-:W2:Y:S04]  /*13d90*/  LDL.LU R14, [R1+0x28c8] ;  /* 0x0028c800010e7983 */ /* 0x001ea80000300800 */
        /* <DEDUP_REMOVED lines=300> */
[----:B---3--:R-:W-:-:S11]  /*15060*/  PRMT R15, RZ, 0x7610, R15 ;  /* 0x00007610ff0f7816 */ /* 0x008fd6000000000f */
        /* <DEDUP_REMOVED lines=647> */
[----:B0-----:R-:W3:Y:S01]  /*178e0*/  LDL.LU R14, [R1+0x2750] ;  /* 0x00275000010e7983 */ /* 0x001ee20000300800 */
[----:B------:R-:W4:Y:S02]  /*178f0*/  LDL R4, [R1+0x7d0] ;  /* 0x0007d00001047983 */ /* 0x000f240000100800 */
[----:B------:R-:W4:Y:S01]  /*17900*/  LDL R5, [R1+0x7d4] ;  /* 0x0007d40001057983 */ /* 0x000f220000100800 */
[----:B--2---:R-:W-:Y:S02]  /*17910*/  PRMT R15, RZ, 0x7610, R15 ;  /* 0x00007610ff0f7816 */ /* 0x004fe4000000000f */
[----:B----4-:R-:W-:-:S04]  /*17920*/  @P0 LOP3.LUT R5, R5, R4, RZ, 0x3c, !PT ;  /* 0x0000000405050212 */ /* 0x010fc800078e3cff */
[----:B------:R-:W-:-:S04]  /*17930*/  @P0 LOP3.LUT R4, R5, R4, RZ, 0x3c, !PT ;  /* 0x0000000405040212 */ /* 0x000fc800078e3cff */
[----:B------:R-:W-:-:S05]  /*17940*/  @P0 LOP3.LUT R5, R5, R4, RZ, 0x3c, !PT ;  /* 0x0000000405050212 */ /* 0x000fca00078e3cff */
[----:B------:R-:W2:Y:S01]  /*17950*/  @P0 LDG.E.U16 R15, [R4.64] ;  /* 0x00000004040f0981 */ /* 0x000ea2000c1e1500 */
[----:B------:R-:W-:-:S03]  /*17960*/  ISETP.GT.AND P2, PT, R3, 0xa0, PT ;  /* 0x000000a00300780c */ /* 0x000fc60003f44270 */
[----:B--2---:R0:W-:Y:S04]  /*17970*/  STL [R1+0x43c], R15 ;  /* 0x00043c0f01007387 */ /* 0x0041e80000100800 */
[----:B0-----:R-:W2:Y:S01]  /*17980*/  LDL.LU R15, [R1+0x274c] ;  /* 0x00274c00010f7983 */ /* 0x001ea20000300800 */
[----:B------:R-:W4:Y:S02]  /*17990*/  LDL R4, [R1+0x7c8] ;  /* 0x0007c80001047983 */ /* 0x000f240000100800 */
[----:B------:R-:W4:Y:S01]  /*179a0*/  LDL R5, [R1+0x7cc] ;  /* 0x0007cc0001057983 */ /* 0x000f220000100800 */
[----:B------:R-:W-:Y:S02]  /*179b0*/  PRMT R26, RZ, 0x7610, R26 ;  /* 0x00007610ff1a7816 */ /* 0x000fe4000000001a */
[----:B----4-:R-:W-:-:S04]  /*179c0*/  @P2 LOP3.LUT R5, R5, R4, RZ, 0x3c, !PT ;  /* 0x0000000405052212 */ /* 0x010fc800078e3cff */
[----:B------:R-:W-:-:S04]  /*179d0*/  @P2 LOP3.LUT R4, R5, R4, RZ, 0x3c, !PT ;  /* 0x0000000405042212 */ /* 0x000fc800078e3cff */
[----:B------:R-:W-:-:S05]  /*179e0*/  @P2 LOP3.LUT R5, R5, R4, RZ, 0x3c, !PT ;  /* 0x0000000405052212 */ /* 0x000fca00078e3cff */
[----:B------:R-:W4:Y:S01]  /*179f0*/  @P2 LDG.E.U16 R26, [R4.64] ;  /* 0x00000004041a2981 */ /* 0x000f22000c1e1500 */
[----:B------:R-:W-:-:S03]  /*17a00*/  ISETP.GT.AND P3, PT, R3, 0xa1, PT ;  /* 0x000000a10300780c */ /* 0x000fc60003f64270 */
[----:B----4-:R0:W-:Y:S04]  /*17a10*/  STL [R1+0xbc], R26 ;  /* 0x0000bc1a01007387 */ /* 0x0101e80000100800 */
[----:B0-----:R-:W4:Y:S01]  /*17a20*/  LDL.LU R26, [R1+0x2748] ;  /* 0x00274800011a7983 */ /* 0x001f220000300800 */
[----:B------:R-:W2:Y:S02]  /*17a30*/  LDL R4, [R1+0x7c0] ;  /* 0x0007c00001047983 */ /* 0x000ea40000100800 */
[----:B------:R-:W2:Y:S01]  /*17a40*/  LDL R5, [R1+0x7c4] ;  /* 0x0007c40001057983 */ /* 0x000ea20000100800 */
[----:B---3--:R-:W-:Y:S02]  /*17a50*/  PRMT R14, RZ, 0x7610, R14 ;  /* 0x00007610ff0e7816 */ /* 0x008fe4000000000e */
[----:B--2---:R-:W-:-:S04]  /*17a60*/  @P3 LOP3.LUT R5, R5, R4, RZ, 0x3c, !PT ;  /* 0x0000000405053212 */ /* 0x004fc800078e3cff */
[----:B------:R-:W-:-:S04]  /*17a70*/  @P3 LOP3.LUT R4, R5, R4, RZ, 0x3c, !PT ;  /* 0x0000000405043212 */ /* 0x000fc800078e3cff */
[----:B------:R-:W-:-:S05]  /*17a80*/  @P3 LOP3.LUT R5, R5, R4, RZ, 0x3c, !PT ;  /* 0x0000000405053212 */ /* 0x000fca00078e3cff */
[----:B------:R-:W2:Y:S01]  /*17a90*/  @P3 LDG.E.U16 R14, [R4.64] ;  /* 0x00000004040e3981 */ /* 0x000ea2000c1e1500 */
[----:B------:R-:W-:-:S03]  /*17aa0*/  ISETP.GT.AND P4, PT, R3, 0xa2, PT ;  /* 0x000000a20300780c */ /* 0x000fc60003f84270 */
[----:B--2---:R0:W-:Y:S04]  /*17ab0*/  STL [R1+0xb8], R14 ;  /* 0x0000b80e01007387 */ /* 0x0041e80000100800 */
[----:B0-----:R-:W2:Y:S01]  /*17ac0*/  LDL.LU R14, [R1+0x2744] ;  /* 0x00274400010e7983 */ /* 0x001ea20000300800 */
[----:B------:R-:W3:Y:S02]  /*17ad0*/  LDL R4, [R1+0x7b8] ;  /* 0x0007b80001047983 */ /* 0x000ee40000100800 */
[----:B------:R-:W3:Y:S01]  /*17ae0*/  LDL R5, [R1+0x7bc] ;  /* 0x0007bc0001057983 */ /* 0x000ee20000100800 */
[----:B------:R-:W-:Y:S02]  /*17af0*/  PRMT R15, RZ, 0x7610, R15 ;  /* 0x00007610ff0f7816 */ /* 0x000fe4000000000f */
[----:B---3--:R-:W-:-:S04]  /*17b00*/  @P4 LOP3.LUT R5, R5, R4, RZ, 0x3c, !PT ;  /* 0x0000000405054212 */ /* 0x008fc800078e3cff */
[----:B------:R-:W-:-:S04]  /*17b10*/  @P4 LOP3.LUT R4, R5, R4, RZ, 0x3c, !PT ;  /* 0x0000000405044212 */ /* 0x000fc800078e3cff */
[----:B------:R-:W-:-:S05]  /*17b20*/  @P4 LOP3.LUT R5, R5, R4, RZ, 0x3c, !PT ;  /* 0x0000000405054212 */ /* 0x000fca00078e3cff */
[----:B------:R-:W3:Y:S01]  /*17b30*/  @P4 LDG.E.U16 R15, [R4.64] ;  /* 0x00000004040f4981 */ /* 0x000ee2000c1e1500 */
[----:B------:R-:W-:-:S03]  /*17b40*/  ISETP.GT.AND P1, PT, R3, 0xa3, PT ;  /* 0x000000a30300780c */ /* 0x000fc60003f24270 */
[----:B---3--:R0:W-:Y:S04]  /*17b50*/  STL [R1+0xb4], R15 ;  /* 0x0000b40f01007387 */ /* 0x0081e80000100800 */
[----:B0-----:R-:W3:Y:S01]  /*17b60*/  LDL.LU R15, [R1+0x2740] ;  /* 0x00274000010f7983 */ /* 0x001ee20000300800 */
[----:B------:R-:W3:Y:S02]  /*17b70*/  LDL R4, [R1+0x7b0] ;  /* 0x0007b00001047983 */ /* 0x000ee40000100800 */
[----:B------:R-:W3:Y:S01]  /*17b80*/  LDL R5, [R1+0x7b4] ;  /* 0x0007b40001057983 */ /* 0x000ee20000100800 */
[----:B--2---:R-:W-:Y:S02]  /*17b90*/  PRMT R14, RZ, 0x7610, R14 ;  /* 0x00007610ff0e7816 */ /* 0x004fe4000000000e */
[----:B---3--:R-:W-:-:S04]  /*17ba0*/  @P1 LOP3.LUT R5, R5, R4, RZ, 0x3c, !PT ;  /* 0x0000000405051212 */ /* 0x008fc800078e3cff */
        /* <DEDUP_REMOVED lines=16> */
[----:B------:R-:W2:Y:S02]  /*17cb0*/  LDL R4, [R1+0x7a0] ;  /* 0x0007a00001047983 */ /* 0x000ea40000100800 */
[----:B------:R-:W2:Y:S01]  /*17cc0*/  LDL R5, [R1+0x7a4] ;  /* 0x0007a40001057983 */ /* 0x000ea20000100800 */
[----:B----4-:R-:W-:Y:S02]  /*17cd0*/  PRMT R26, RZ, 0x7610, R26 ;  /* 0x00007610ff1a7816 */ /* 0x010fe4000000001a */
[----:B--2---:R-:W-:-:S04]  /*17ce0*/  @P2 LOP3.LUT R5, R5, R4, RZ, 0x3c, !PT ;  /* 0x0000000405052212 */ /* 0x004fc800078e3cff */
        /* <DEDUP_REMOVED lines=28> */
[----:B----4-:R-:W-:Y:S02]  /*17eb0*/  PRMT R14, RZ, 0x7610, R14 ;  /* 0x00007610ff0e7816 */ /* 0x010fe4000000000e */
        /* <DEDUP_REMOVED lines=218> */
[----:B------:R-:W4:Y:S03]  /*18c60*/  LDL R5, [R1+0x6dc] ;  /* 0x0006dc0001057983 */ /* 0x000f260000100800 */
[----:B----4-:R-:W-:-:S02]  /*18c70*/  @P2 LOP3.LUT R5, R5, R4, RZ, 0x3c, !PT ;  /* 0x0000000405052212 */ /* 0x010fc400078e3cff */
[----:B--2---:R-:W-:Y:S02]  /*18c80*/  PRMT R15, RZ, 0x7610, R15 ;  /* 0x00007610ff0f7816 */ /* 0x004fe4000000000f */
        /* <DEDUP_REMOVED lines=18> */
[----:B---3--:R-:W-:Y:S02]  /*18db0*/  PRMT R14, RZ, 0x7610, R14 ;  /* 0x00007610ff0e7816 */ /* 0x008fe4000000000e */
[----:B----4-:R-:W-:-:S04]  /*18dc0*/  @P1 LOP3.LUT R5, R5, R4, RZ, 0x3c, !PT ;  /* 0x0000000405051212 */ /* 0x010fc800078e3cff */
        /* <DEDUP_REMOVED lines=18> */
[----:B------:R-:W-:Y:S02]  /*18ef0*/  PRMT R17, RZ, 0x7610, R17 ;  /* 0x00007610ff117816 */ /* 0x000fe40000000011 */
[----:B--2---:R-:W-:-:S04]  /*18f00*/  @P1 LOP3.LUT R5, R5, R4, RZ, 0x3c, !PT ;  /* 0x0000000405051212 */ /* 0x004fc800078e3cff */
[----:B------:R-:W-:-:S04]  /*18f10*/  @P1 LOP3.LUT R4, R5, R4, RZ, 0x3c, !PT ;  /* 0x0000000405041212 */ /* 0x000fc800078e3cff */
[----:B------:R-:W-:-:S05]  /*18f20*/  @P1 LOP3.LUT R5, R5, R4, RZ, 0x3c, !PT ;  /* 0x0000000405051212 */ /* 0x000fca00078e3cff */
[----:B------:R-:W2:Y:S01]  /*18f30*/  @P1 LDG.E.U16 R17, [R4.64] ;  /* 0x0000000404111981 */ /* 0x000ea2000c1e1500 */
[----:B------:R-:W-:-:S03]  /*18f40*/  ISETP.GT.AND P0, PT, R3, 0xc3, PT ;  /* 0x000000c30300780c */ /* 0x000fc60003f04270 */
[----:B--2---:R0:W-:Y:S04]  /*18f50*/  STL [R1+0x54], R17 ;  /* 0x0000541101007387 */ /* 0x0041e80000100800 */
[----:B0-----:R-:W2:Y:S01]  /*18f60*/  LDL.LU R17, [R1+0x26c0] ;  /* 0x0026c00001117983 */ /* 0x001ea20000300800 */
        /* <DEDUP_REMOVED lines=203> */
[----:B------:R-:W-:Y:S01]  /*19c20*/  @P0 LOP3.LUT R5, R5, R4, RZ, 0x3c, !PT ;  /* 0x0000000405050212 */ /* 0x000fe200078e3cff */
[----:B------:R0:W-:Y:S04]  /*19c30*/  STL [R1+0xc], R15 ;  /* 0x00000c0f01007387 */ /* 0x0001e80000100800 */
[----:B------:R1:W2:Y:S01]  /*19c40*/  @P0 LDG.E.U16 R14, [R4.64] ;  /* 0x00000004040e0981 */ /* 0x0002a2000c1e1500 */
[----:B------:R-:W-:Y:S02]  /*19c50*/  ISETP.GT.AND P1, PT, R3, 0xe0, PT ;  /* 0x000000e00300780c */ /* 0x000fe40003f24270 */
[----:B------:R-:W-:Y:S01]  /*19c60*/  PRMT R18, RZ, 0x7610, R18 ;  /* 0x00007610ff127816 */ /* 0x000fe20000000012 */
[----:B0-----:R-:W3:Y:S04]  /*19c70*/  LDL R15, [R1+0x54c] ;  /* 0x00054c00010f7983 */ /* 0x001ee80000100800 */
[----:B-1----:R-:W2:Y:S04]  /*19c80*/  LDL R4, [R1+0x5c8] ;  /* 0x0005c80001047983 */ /* 0x002ea80000100800 */
[----:B------:R-:W2:Y:S02]  /*19c90*/  LDL R5, [R1+0x5cc] ;  /* 0x0005cc0001057983 */ /* 0x000ea40000100800 */
[----:B--2---:R-:W-:-:S04]  /*19ca0*/  @P1 LOP3.LUT R5, R5, R4, RZ, 0x3c, !PT ;  /* 0x0000000405051212 */ /* 0x004fc800078e3cff */
[----:B------:R-:W-:-:S04]  /*19cb0*/  @P1 LOP3.LUT R4, R5, R4, RZ, 0x3c, !PT ;  /* 0x0000000405041212 */ /* 0x000fc800078e3cff */
[----:B------:R-:W-:-:S05]  /*19cc0*/  @P1 LOP3.LUT R5, R5, R4, RZ, 0x3c, !PT ;  /* 0x0000000405051212 */ /* 0x000fca00078e3cff */
[----:B------:R-:W2:Y:S04]  /*19cd0*/  @P1 LDG.E.U16 R18, [R4.64] ;  /* 0x0000000404121981 */ /* 0x000ea8000c1e1500 */
[----:B------:R0:W-:Y:S04]  /*19ce0*/  STL [R1+0x8], R14 ;  /* 0x0000080e01007387 */ /* 0x0001e80000100800 */
[----:B0-----:R-:W3:Y:S04]  /*19cf0*/  LDL R14, [R1+0x50c] ;  /* 0x00050c00010e7983 */ /* 0x001ee80000100800 */
[----:B--2---:R0:W-:Y:S04]  /*19d00*/  STL [R1], R18 ;  /* 0x0000001201007387 */ /* 0x0041e80000100800 */
[----:B0-----:R-:W2:Y:S01]  /*19d10*/  LDL.LU R18, [R1+0x2670] ;  /* 0x0026700001127983 */ /* 0x001ea20000300800 */
[----:B------:R-:W2:Y:S02]  /*19d20*/  LDL R4, [R1+0x588] ;  /* 0x0005880001047983 */ /* 0x000ea40000100800 */
[----:B------:R-:W2:Y:S01]  /*19d30*/  LDL R5, [R1+0x58c] ;  /* 0x00058c0001057983 */ /* 0x000ea20000100800 */
[----:B------:R-:W-:-:S02]  /*19d40*/  ISETP.GT.AND P0, PT, R3, 0xe8, PT ;  /* 0x000000e80300780c */ /* 0x000fc40003f04270 */
[----:B----4-:R-:W-:Y:S02]  /*19d50*/  PRMT R26, RZ, 0x7610, R26 ;  /* 0x00007610ff1a7816 */ /* 0x010fe4000000001a */
[----:B------:R-:W-:-:S09]  /*19d60*/  ISETP.GT.AND P1, PT, R3, 0xf0, PT ;  /* 0x000000f00300780c */ /* 0x000fd20003f24270 */
[----:B--2---:R-:W-:-:S04]  /*19d70*/  @P0 LOP3.LUT R5, R5, R4, RZ, 0x3c, !PT ;  /* 0x0000000405050212 */ /* 0x004fc800078e3cff */
[----:B------:R-:W-:-:S04]  /*19d80*/  @P0 LOP3.LUT R4, R5, R4, RZ, 0x3c, !PT ;  /* 0x0000000405040212 */ /* 0x000fc800078e3cff */
[----:B------:R-:W-:-:S05]  /*19d90*/  @P0 LOP3.LUT R5, R5, R4, RZ, 0x3c, !PT ;  /* 0x0000000405050212 */ /* 0x000fca00078e3cff */
[----:B------:R0:W2:Y:S04]  /*19da0*/  @P0 LDG.E.U16 R26, [R4.64] ;  /* 0x00000004041a0981 */ /* 0x0000a8000c1e1500 */
[----:B0-----:R-:W4:Y:S01]  /*19db0*/  LDL R5, [R1+0x548] ;  /* 0x0005480001057983 */ /* 0x001f220000100800 */
[----:B------:R-:W-:Y:S01]  /*19dc0*/  PRMT R17, RZ, 0x7610, R17 ;  /* 0x00007610ff117816 */ /* 0x000fe20000000011 */
[----:B---3--:R-:W-:Y:S01]  /*19dd0*/  @P1 IMAD.MOV.U32 R4, RZ, RZ, R15 ;  /* 0x000000ffff041224 */ /* 0x008fe200078e000f */
[C---:B------:R-:W-:Y:S01]  /*19de0*/  ISETP.GT.AND P2, PT, R3.reuse, 0xf8, PT ;  /* 0x000000f80300780c */ /* 0x040fe20003f44270 */
[----:B--2---:R0:W-:Y:S01]  /*19df0*/  STL [R1+0x2660], R26 ;  /* 0x0026601a01007387 */ /* 0x0041e20000100800 */
[----:B------:R-:W-:Y:S01]  /*19e00*/  PRMT R13, RZ, 0x7610, R13 ;  /* 0x00007610ff0d7816 */ /* 0x000fe2000000000d */
[----:B------:R-:W2:Y:S02]  /*19e10*/  LDL R15, [R1+0x584] ;  /* 0x00058400010f7983 */ /* 0x000ea40000100800 */
[----:B----4-:R1:W3:Y:S04]  /*19e20*/  @P1 LDG.E.U16 R17, [R4.64] ;  /* 0x0000000404111981 */ /* 0x0102e8000c1e1500 */
[----:B0-----:R-:W4:Y:S04]  /*19e30*/  LDL R26, [R1+0x5c4] ;  /* 0x0005c400011a7983 */ /* 0x001f280000100800 */
[----:B-1----:R-:W2:Y:S01]  /*19e40*/  LDL R5, [R1+0x508] ;  /* 0x0005080001057983 */ /* 0x002ea20000100800 */
[----:B------:R-:W-:Y:S01]  /*19e50*/  @P2 IMAD.MOV.U32 R4, RZ, RZ, R14 ;  /* 0x000000ffff042224 */ /* 0x000fe200078e000e */
[----:B------:R-:W-:-:S02]  /*19e60*/  ISETP.GT.AND P0, PT, R3, 0xe1, PT ;  /* 0x000000e10300780c */ /* 0x000fc40003f04270 */
[----:B---3--:R-:W-:Y:S01]  /*19e70*/  STL [R1+0x2664], R17 ;  /* 0x0026641101007387 */ /* 0x008fe20000100800 */
[----:B------:R-:W-:Y:S01]  /*19e80*/  PRMT R29, RZ, 0x7610, R29 ;  /* 0x00007610ff1d7816 */ /* 0x000fe2000000001d */
[----:B------:R-:W3:Y:S02]  /*19e90*/  LDL R14, [R1+0x544] ;  /* 0x00054400010e7983 */ /* 0x000ee40000100800 */
[----:B--2---:R0:W2:Y:S04]  /*19ea0*/  @P2 LDG.E.U16 R13, [R4.64] ;  /* 0x00000004040d2981 */ /* 0x0040a8000c1e1500 */
[----:B0-----:R-:W2:Y:S03]  /*19eb0*/  LDL R5, [R1+0x5c0] ;  /* 0x0005c00001057983 */ /* 0x001ea60000100800 */
[----:B----4-:R-:W-:-:S05]  /*19ec0*/  @P0 IMAD.MOV.U32 R4, RZ, RZ, R26 ;  /* 0x000000ffff040224 */ /* 0x010fca00078e001a */
[----:B--2---:R0:W2:Y:S04]  /*19ed0*/  @P0 LDG.E.U16 R29, [R4.64] ;  /* 0x00000004041d0981 */ /* 0x0040a8000c1e1500 */
[----:B------:R1:W-:Y:S01]  /*19ee0*/  STL [R1+0x2668], R13 ;  /* 0x0026680d01007387 */ /* 0x0003e20000100800 */
[----:B------:R-:W4:Y:S03]  /*19ef0*/  LDL R26, [R1+0x500] ;  /* 0x00050000011a7983 */ /* 0x000f260000100800 */
[----:B0-----:R-:W3:Y:S04]  /*19f00*/  LDL R5, [R1+0x580] ;  /* 0x0005800001057983 */ /* 0x001ee80000100800 */
[----:B-1----:R-:W3:Y:S01]  /*19f10*/  LDL R13, [R1+0x504] ;  /* 0x00050400010d7983 */ /* 0x002ee20000100800 */
[----:B------:R-:W-:-:S02]  /*19f20*/  ISETP.GT.AND P1, PT, R3, 0xe9, PT ;  /* 0x000000e90300780c */ /* 0x000fc40003f24270 */
[----:B------:R-:W-:-:S11]  /*19f30*/  PRMT R25, RZ, 0x7610, R25 ;  /* 0x00007610ff197816 */ /* 0x000fd60000000019 */
[----:B------:R-:W-:Y:S01]  /*19f40*/  @P1 IMAD.MOV.U32 R4, RZ, RZ, R15 ;  /* 0x000000ffff041224 */ /* 0x000fe200078e000f */
[----:B--2---:R0:W-:Y:S01]  /*19f50*/  STL [R1+0x264c], R29 ;  /* 0x00264c1d01007387 */ /* 0x0041e20000100800 */
[----:B------:R-:W-:Y:S02]  /*19f60*/  ISETP.GT.AND P0, PT, R3, 0xf1, PT ;  /* 0x000000f10300780c */ /* 0x000fe40003f04270 */
[----:B------:R-:W-:Y:S01]  /*19f70*/  PRMT R16, RZ, 0x7610, R16 ;  /* 0x00007610ff107816 */ /* 0x000fe20000000010 */
[----:B------:R-:W2:Y:S01]  /*19f80*/  LDL R15, [R1+0x5ec] ;  /* 0x0005ec00010f7983 */ /* 0x000ea20000100800 */
[----:B0-----:R-:W2:Y:S04]  /*19f90*/  LDL R29, [R1+0x540] ;  /* 0x00054000011d7983 */ /* 0x001ea80000100800 */
[----:B---3--:R0:W3:Y:S05]  /*19fa0*/  @P1 LDG.E.U16 R25, [R4.64] ;  /* 0x0000000404191981 */ /* 0x0080ea000c1e1500 */
[----:B0-----:R-:W-:-:S02]  /*19fb0*/  @P0 IMAD.MOV.U32 R4, RZ, RZ, R14 ;  /* 0x000000ffff040224 */ /* 0x001fc400078e000e */
[----:B--2---:R-:W-:-:S05]  /*19fc0*/  @P0 IMAD.MOV.U32 R5, RZ, RZ, R29 ;  /* 0x000000ffff050224 */ /* 0x004fca00078e001d */
[----:B------:R0:W2:Y:S04]  /*19fd0*/  @P0 LDG.E.U16 R16, [R4.64] ;  /* 0x0000000404100981 */ /* 0x0000a8000c1e1500 */
[----:B---3--:R1:W-:Y:S01]  /*19fe0*/  STL [R1+0x2650], R25 ;  /* 0x0026501901007387 */ /* 0x0083e20000100800 */
[----:B------:R-:W3:Y:S02]  /*19ff0*/  LDL R29, [R1+0x5b8] ;  /* 0x0005b800011d7983 */ /* 0x000ee40000100800 */
[----:B------:R-:W3:Y:S01]  /*1a000*/  LDL R14, [R1+0x5bc] ;  /* 0x0005bc00010e7983 */ /* 0x000ee20000100800 */
[----:B-1----:R-:W3:Y:S01]  /*1a010*/  LDL R25, [R1+0x5e8] ;  /* 0x0005e80001197983 */ /* 0x002ee20000100800 */
[----:B------:R-:W-:Y:S02]  /*1a020*/  ISETP.GT.AND P1, PT, R3, 0xf9, PT ;  /* 0x000000f90300780c */ /* 0x000fe40003f24270 */
[----:B------:R-:W-:-:S02]  /*1a030*/  PRMT R12, RZ, 0x7610, R12 ;  /* 0x00007610ff0c7816 */ /* 0x000fc4000000000c */
[----:B------:R-:W-:-:S09]  /*1a040*/  ISETP.GT.AND P0, PT, R3, 0xdc, PT ;  /* 0x000000dc0300780c */ /* 0x000fd20003f04270 */
[----:B0-----:R-:W-:Y:S02]  /*1a050*/  @P1 IMAD.MOV.U32 R4, RZ, RZ, R13 ;  /* 0x000000ffff041224 */ /* 0x001fe400078e000d */
[----:B----4-:R-:W-:-:S05]  /*1a060*/  @P1 IMAD.MOV.U32 R5, RZ, RZ, R26 ;  /* 0x000000ffff051224 */ /* 0x010fca00078e001a */
[----:B------:R0:W4:Y:S01]  /*1a070*/  @P1 LDG.E.U16 R12, [R4.64] ;  /* 0x00000004040c1981 */ /* 0x000122000c1e1500 */
[----:B------:R-:W-:Y:S02]  /*1a080*/  PRMT R2, RZ, 0x7610, R2 ;  /* 0x00007610ff027816 */ /* 0x000fe40000000002 */
[----:B------:R-:W-:Y:S01]  /*1a090*/  ISETP.GT.AND P1, PT, R3, 0xe2, PT ;  /* 0x000000e20300780c */ /* 0x000fe20003f24270 */
[----:B0-----:R-:W-:Y:S01]  /*1a0a0*/  @P0 IMAD.MOV.U32 R4, RZ, RZ, R15 ;  /* 0x000000ffff040224 */ /* 0x001fe200078e000f */
[----:B------:R-:W-:Y:S01]  /*1a0b0*/  PRMT R28, RZ, 0x7610, R28 ;  /* 0x00007610ff1c7816 */ /* 0x000fe2000000001c */
[----:B--2---:R-:W-:Y:S01]  /*1a0c0*/  STL [R1+0x2654], R16 ;  /* 0x0026541001007387 */ /* 0x004fe20000100800 */
[----:B------:R-:W2:Y:S02]  /*1a0d0*/  LDL R26, [R1+0x578] ;  /* 0x00057800011a7983 */ /* 0x000ea40000100800 */
[----:B------:R-:W2:Y:S02]  /*1a0e0*/  LDL R13, [R1+0x57c] ;  /* 0x00057c00010d7983 */ /* 0x000ea40000100800 */
[----:B---3--:R-:W-:-:S05]  /*1a0f0*/  @P0 IMAD.MOV.U32 R5, RZ, RZ, R25 ;  /* 0x000000ffff050224 */ /* 0x008fca00078e0019 */
[----:B------:R0:W3:Y:S02]  /*1a100*/  @P0 LDG.E.U16 R2, [R4.64] ;  /* 0x0000000404020981 */ /* 0x0000e4000c1e1500 */
[----:B0-----:R-:W-:Y:S02]  /*1a110*/  @P1 IMAD.MOV.U32 R4, RZ, RZ, R14 ;  /* 0x000000ffff041224 */ /* 0x001fe400078e000e */
[----:B------:R-:W-:-:S05]  /*1a120*/  @P1 IMAD.MOV.U32 R5, RZ, RZ, R29 ;  /* 0x000000ffff051224 */ /* 0x000fca00078e001d */
[----:B------:R2:W3:Y:S01]  /*1a130*/  @P1 LDG.E.U16 R28, [R4.64] ;  /* 0x00000004041c1981 */ /* 0x0004e2000c1e1500 */
[----:B------:R-:W-:Y:S02]  /*1a140*/  ISETP.GT.AND P0, PT, R3, 0xea, PT ;  /* 0x000000ea0300780c */ /* 0x000fe40003f04270 */
[----:B------:R-:W-:Y:S01]  /*1a150*/  PRMT R23, RZ, 0x7610, R23 ;  /* 0x00007610ff177816 */ /* 0x000fe20000000017 */
[----:B----4-:R-:W-:Y:S01]  /*1a160*/  STL [R1+0x2658], R12 ;  /* 0x0026580c01007387 */ /* 0x010fe20000100800 */
[----:B------:R-:W4:Y:S02]  /*1a170*/  LDL R25, [R1+0x538] ;  /* 0x0005380001197983 */ /* 0x000f240000100800 */
[----:B------:R-:W4:Y:S07]  /*1a180*/  LDL R15, [R1+0x53c] ;  /* 0x00053c00010f7983 */ /* 0x000f2e0000100800 */
[----:B--2---:R-:W-:-:S02]  /*1a190*/  @P0 IMAD.MOV.U32 R5, RZ, RZ, R26 ;  /* 0x000000ffff050224 */ /* 0x004fc400078e001a */
[----:B------:R-:W-:-:S05]  /*1a1a0*/  @P0 IMAD.MOV.U32 R4, RZ, RZ, R13 ;  /* 0x000000ffff040224 */ /* 0x000fca00078e000d */
[----:B------:R4:W2:Y:S04]  /*1a1b0*/  @P0 LDG.E.U16 R23, [R4.64] ;  /* 0x0000000404170981 */ /* 0x0008a8000c1e1500 */
[----:B---3--:R0:W-:Y:S01]  /*1a1c0*/  STL [R1+0x2604], R2 ;  /* 0x0026040201007387 */ /* 0x0081e20000100800 */
[----:B------:R-:W3:Y:S03]  /*1a1d0*/  LDL R14, [R1+0x4f8] ;  /* 0x0004f800010e7983 */ /* 0x000ee60000100800 */
[----:B0-----:R-:W3:Y:S04]  /*1a1e0*/  LDL R2, [R1+0x4fc] ;  /* 0x0004fc0001027983 */ /* 0x001ee80000100800 */
[----:B------:R-:W-:Y:S01]  /*1a1f0*/  STL [R1+0x2634], R28 ;  /* 0x0026341c01007387 */ /* 0x000fe20000100800 */
[----:B------:R-:W3:Y:S02]  /*1a200*/  LDL R13, [R1+0x5b0] ;  /* 0x0005b000010d7983 */ /* 0x000ee40000100800 */
[----:B------:R-:W3:Y:S01]  /*1a210*/  LDL R12, [R1+0x5b4] ;  /* 0x0005b400010c7983 */ /* 0x000ee20000100800 */
[----:B------:R-:W-:-:S02]  /*1a220*/  ISETP.GT.AND P1, PT, R3, 0xf2, PT ;  /* 0x000000f20300780c */ /* 0x000fc40003f24270 */
[----:B------:R-:W-:Y:S02]  /*1a230*/  PRMT R11, RZ, 0x7610, R11 ;  /* 0x00007610ff0b7816 */ /* 0x000fe4000000000b */
[----:B------:R-:W-:-:S09]  /*1a240*/  ISETP.GT.AND P2, PT, R3, 0xfa, PT ;  /* 0x000000fa0300780c */ /* 0x000fd20003f44270 */
[----:B----4-:R-:W-:Y:S02]  /*1a250*/  @P1 IMAD.MOV.U32 R4, RZ, RZ, R15 ;  /* 0x000000ffff041224 */ /* 0x010fe400078e000f */
[----:B------:R-:W-:-:S05]  /*1a260*/  @P1 IMAD.MOV.U32 R5, RZ, RZ, R25 ;  /* 0x000000ffff051224 */ /* 0x000fca00078e0019 */
[----:B------:R3:W4:Y:S01]  /*1a270*/  @P1 LDG.E.U16 R11, [R4.64] ;  /* 0x00000004040b1981 */ /* 0x000722000c1e1500 */
[----:B------:R-:W-:Y:S02]  /*1a280*/  PRMT R10, RZ, 0x7610, R10 ;  /* 0x00007610ff0a7816 */ /* 0x000fe4000000000a */
[----:B------:R-:W-:Y:S02]  /*1a290*/  ISETP.GT.AND P0, PT, R3, 0xe3, PT ;  /* 0x000000e30300780c */ /* 0x000fe40003f04270 */
[----:B------:R-:W-:Y:S01]  /*1a2a0*/  PRMT R27, RZ, 0x7610, R27 ;  /* 0x00007610ff1b7816 */ /* 0x000fe2000000001b */
[----:B--2---:R-:W-:Y:S01]  /*1a2b0*/  STL [R1+0x2638], R23 ;  /* 0x0026381701007387 */ /* 0x004fe20000100800 */
[----:B------:R-:W2:Y:S02]  /*1a2c0*/  LDL R25, [R1+0x570] ;  /* 0x0005700001197983 */ /* 0x000ea40000100800 */
[----:B------:R-:W2:Y:S02]  /*1a2d0*/  LDL R15, [R1+0x574] ;  /* 0x00057400010f7983 */ /* 0x000ea40000100800 */
[----:B---3--:R-:W-:-:S02]  /*1a2e0*/  @P2 IMAD.MOV.U32 R5, RZ, RZ, R14 ;  /* 0x000000ffff052224 */ /* 0x008fc400078e000e */
[----:B------:R-:W-:-:S05]  /*1a2f0*/  @P2 IMAD.MOV.U32 R4, RZ, RZ, R2 ;  /* 0x000000ffff042224 */ /* 0x000fca00078e0002 */
        /* <DEDUP_REMOVED lines=12> */
[----:B---3--:R-:W-:Y:S01]  /*1a3c0*/  STL [R1+0x2640], R10 ;  /* 0x0026400a01007387 */ /* 0x008fe20000100800 */
[----:B------:R-:W3:Y:S02]  /*1a3d0*/  LDL R13, [R1+0x4f0] ;  /* 0x0004f000010d7983 */ /* 0x000ee40000100800 */
[----:B------:R-:W3:Y:S01]  /*1a3e0*/  LDL R12, [R1+0x4f4] ;  /* 0x0004f400010c7983 */ /* 0x000ee20000100800 */
        /* <DEDUP_REMOVED lines=23> */
[----:B----4-:R0:W-:Y:S01]  /*1a560*/  STL [R1+0x2620], R9 ;  /* 0x0026200901007387 */ /* 0x0101e20000100800 */
[----:B------:R-:W4:Y:S02]  /*1a570*/  LDL R13, [R1+0x528] ;  /* 0x00052800010d7983 */ /* 0x000f240000100800 */
[----:B------:R-:W4:Y:S07]  /*1a580*/  LDL R12, [R1+0x52c] ;  /* 0x00052c00010c7983 */ /* 0x000f2e0000100800 */
[----:B--2---:R-:W-:-:S02]  /*1a590*/  @P1 IMAD.MOV.U32 R5, RZ, RZ, R14 ;  /* 0x000000ffff051224 */ /* 0x004fc400078e000e */
[----:B------:R-:W-:-:S05]  /*1a5a0*/  @P1 IMAD.MOV.U32 R4, RZ, RZ, R2 ;  /* 0x000000ffff041224 */ /* 0x000fca00078e0002 */
[----:B------:R4:W2:Y:S04]  /*1a5b0*/  @P1 LDG.E.U16 R21, [R4.64] ;  /* 0x0000000404151981 */ /* 0x0008a8000c1e1500 */
[----:B---3--:R-:W-:Y:S01]  /*1a5c0*/  STL [R1+0x2624], R8 ;  /* 0x0026240801007387 */ /* 0x008fe20000100800 */
[----:B------:R-:W3:Y:S02]  /*1a5d0*/  LDL R15, [R1+0x4e8] ;  /* 0x0004e800010f7983 */ /* 0x000ee40000100800 */
[----:B0-----:R-:W3:Y:S01]  /*1a5e0*/  LDL R9, [R1+0x4ec] ;  /* 0x0004ec0001097983 */ /* 0x001ee20000100800 */
        /* <DEDUP_REMOVED lines=24> */
[----:B------:R-:W4:Y:S03]  /*1a770*/  LDL R9, [R1+0x560] ;  /* 0x0005600001097983 */ /* 0x000f260000100800 */
[----:B0-----:R-:W4:Y:S06]  /*1a780*/  LDL R7, [R1+0x564] ;  /* 0x0005640001077983 */ /* 0x001f2c0000100800 */
[----:B--2---:R-:W-:-:S02]  /*1a790*/  @P1 IMAD.MOV.U32 R5, RZ, RZ, R13 ;  /* 0x000000ffff051224 */ /* 0x004fc400078e000d */
[----:B------:R-:W-:-:S05]  /*1a7a0*/  @P1 IMAD.MOV.U32 R4, RZ, RZ, R12 ;  /* 0x000000ffff041224 */ /* 0x000fca00078e000c */
[----:B------:R4:W2:Y:S04]  /*1a7b0*/  @P1 LDG.E.U16 R19, [R4.64] ;  /* 0x0000000404131981 */ /* 0x0008a8000c1e1500 */
[----:B---3--:R-:W-:Y:S01]  /*1a7c0*/  STL [R1+0x2614], R6 ;  /* 0x0026140601007387 */ /* 0x008fe20000100800 */
[----:B------:R-:W3:Y:S02]  /*1a7d0*/  LDL R14, [R1+0x520] ;  /* 0x00052000010e7983 */ /* 0x000ee40000100800 */
[----:B------:R-:W3:Y:S01]  /*1a7e0*/  LDL R2, [R1+0x524] ;  /* 0x0005240001027983 */ /* 0x000ee20000100800 */
[----:B------:R0:W-:Y:S01]  /*1a7f0*/  STL [R1+0x25c0], R20 ;  /* 0x0025c01401007387 */ /* 0x0001e20000100800 */
        /* <DEDUP_REMOVED lines=8> */
[----:B------:R-:W-:Y:S02]  /*1a880*/  ISETP.GT.AND P2, PT, R3, 0xfd, PT ;  /* 0x000000fd0300780c */ /* 0x000fe40003f44270 */
[----:B-1----:R-:W-:Y:S02]  /*1a890*/  PRMT R5, RZ, 0x7610, R5 ;  /* 0x00007610ff057816 */ /* 0x002fe40000000005 */
[----:B------:R-:W-:Y:S01]  /*1a8a0*/  PRMT R4, RZ, 0x7610, R4 ;  /* 0x00007610ff047816 */ /* 0x000fe20000000004 */
[----:B--2---:R-:W-:Y:S01]  /*1a8b0*/  STL [R1+0x25c4], R19 ;  /* 0x0025c41301007387 */ /* 0x004fe20000100800 */
[----:B------:R-:W2:Y:S02]  /*1a8c0*/  LDL R9, [R1+0x658] ;  /* 0x0006580001097983 */ /* 0x000ea40000100800 */
[----:B------:R-:W2:Y:S02]  /*1a8d0*/  LDL R7, [R1+0x65c] ;  /* 0x00065c0001077983 */ /* 0x000ea40000100800 */
[----:B---3--:R-:W-:-:S02]  /*1a8e0*/  @P1 IMAD.MOV.U32 R15, RZ, RZ, R14 ;  /* 0x000000ffff0f1224 */ /* 0x008fc400078e000e */
[----:B------:R-:W-:-:S05]  /*1a8f0*/  @P1 IMAD.MOV.U32 R14, RZ, RZ, R2 ;  /* 0x000000ffff0e1224 */ /* 0x000fca00078e0002 */
[----:B------:R1:W3:Y:S02]  /*1a900*/  @P1 LDG.E.U16 R5, [R14.64] ;  /* 0x000000040e051981 */ /* 0x0002e4000c1e1500 */
[----:B-1----:R-:W-:Y:S02]  /*1a910*/  @P2 IMAD.MOV.U32 R15, RZ, RZ, R13 ;  /* 0x000000ffff0f2224 */ /* 0x002fe400078e000d */
[----:B------:R-:W-:-:S05]  /*1a920*/  @P2 IMAD.MOV.U32 R14, RZ, RZ, R12 ;  /* 0x000000ffff0e2224 */ /* 0x000fca00078e000c */
[----:B------:R2:W3:Y:S01]  /*1a930*/  @P2 LDG.E.U16 R4, [R14.64] ;  /* 0x000000040e042981 */ /* 0x0004e2000c1e1500 */
[----:B------:R-:W-:Y:S02]  /*1a940*/  ISETP.GT.AND P0, PT, R3, 0xce, PT ;  /* 0x000000ce0300780c */ /* 0x000fe40003f04270 */
[----:B------:R-:W-:Y:S01]  /*1a950*/  PRMT R21, RZ, 0x7610, R21 ;  /* 0x00007610ff157816 */ /* 0x000fe20000000015 */
[----:B----4-:R-:W-:Y:S01]  /*1a960*/  STL [R1+0x25c8], R18 ;  /* 0x0025c81201007387 */ /* 0x010fe20000100800 */
[----:B0-----:R-:W4:Y:S02]  /*1a970*/  LDL R20, [R1+0x650] ;  /* 0x0006500001147983 */ /* 0x001f240000100800 */
[----:B------:R-:W4:Y:S07]  /*1a980*/  LDL R2, [R1+0x654] ;  /* 0x0006540001027983 */ /* 0x000f2e0000100800 */
        /* <DEDUP_REMOVED lines=10> */
[----:B------:R-:W-:Y:S02]  /*1aa30*/  ISETP.GT.AND P0, PT, R3, 0xd6, PT ;  /* 0x000000d60300780c */ /* 0x000fe40003f04270 */
[----:B------:R-:W-:-:S09]  /*1aa40*/  PRMT R24, RZ, 0x7610, R24 ;  /* 0x00007610ff187816 */ /* 0x000fd20000000018 */
[----:B----4-:R-:W-:Y:S02]  /*1aa50*/  @P1 IMAD.MOV.U32 R15, RZ, RZ, R20 ;  /* 0x000000ffff0f1224 */ /* 0x010fe400078e0014 */
[----:B------:R-:W-:-:S05]  /*1aa60*/  @P1 IMAD.MOV.U32 R14, RZ, RZ, R2 ;  /* 0x000000ffff0e1224 */ /* 0x000fca00078e0002 */
[----:B------:R3:W4:Y:S01]  /*1aa70*/  @P1 LDG.E.U16 R24, [R14.64] ;  /* 0x000000040e181981 */ /* 0x000722000c1e1500 */
[----:B------:R-:W-:Y:S02]  /*1aa80*/  ISETP.GT.AND P1, PT, R3, 0xd7, PT ;  /* 0x000000d70300780c */ /* 0x000fe40003f24270 */
[----:B------:R-:W-:Y:S01]  /*1aa90*/  PRMT R23, RZ, 0x7610, R23 ;  /* 0x00007610ff177816 */ /* 0x000fe20000000017 */
[----:B--2---:R1:W-:Y:S01]  /*1aaa0*/  STL [R1+0x354], R21 ;  /* 0x0003541501007387 */ /* 0x0043e20000100800 */
[----:B------:R-:W2:Y:S02]  /*1aab0*/  LDL R20, [R1+0x5dc] ;  /* 0x0005dc0001147983 */ /* 0x000ea40000100800 */
[----:B0-----:R-:W4:Y:S02]  /*1aac0*/  LDL R4, [R1+0x5d0] ;  /* 0x0005d00001047983 */ /* 0x001f240000100800 */
[----:B------:R-:W4:Y:S01]  /*1aad0*/  LDL R2, [R1+0x5d4] ;  /* 0x0005d40001027983 */ /* 0x000f220000100800 */
[----:B-1----:R-:W4:Y:S01]  /*1aae0*/  LDL R21, [R1+0x5d8] ;  /* 0x0005d80001157983 */ /* 0x002f220000100800 */
[----:B---3--:R-:W-:-:S02]  /*1aaf0*/  @P0 IMAD.MOV.U32 R15, RZ, RZ, R13 ;  /* 0x000000ffff0f0224 */ /* 0x008fc400078e000d */
[----:B------:R-:W-:Y:S01]  /*1ab00*/  @P0 IMAD.MOV.U32 R14, RZ, RZ, R12 ;  /* 0x000000ffff0e0224 */ /* 0x000fe200078e000c */
[----:B------:R-:W3:Y:S04]  /*1ab10*/  LDL R13, [R1+0x598] ;  /* 0x00059800010d7983 */ /* 0x000ee80000100800 */
[----:B------:R-:W3:Y:S04]  /*1ab20*/  LDL R12, [R1+0x59c] ;  /* 0x00059c00010c7983 */ /* 0x000ee80000100800 */
[----:B------:R0:W3:Y:S02]  /*1ab30*/  @P0 LDG.E.U16 R23, [R14.64] ;  /* 0x000000040e170981 */ /* 0x0000e4000c1e1500 */
[----:B0-----:R-:W-:-:S02]  /*1ab40*/  @P1 IMAD.MOV.U32 R15, RZ, RZ, R9 ;  /* 0x000000ffff0f1224 */ /* 0x001fc400078e0009 */
[----:B------:R-:W-:Y:S01]  /*1ab50*/  @P1 IMAD.MOV.U32 R14, RZ, RZ, R7 ;  /* 0x000000ffff0e1224 */ /* 0x000fe200078e0007 */
[----:B------:R-:W3:Y:S04]  /*1ab60*/  LDL R9, [R1+0x590] ;  /* 0x0005900001097983 */ /* 0x000ee80000100800 */
[----:B------:R-:W3:Y:S01]  /*1ab70*/  LDL R7, [R1+0x594] ;  /* 0x0005940001077983 */ /* 0x000ee20000100800 */
[----:B------:R-:W-:Y:S02]  /*1ab80*/  PRMT R22, RZ, 0x7610, R22 ;  /* 0x00007610ff167816 */ /* 0x000fe40000000016 */
[----:B------:R-:W-:-:S04]  /*1ab90*/  ISETP.GT.AND P0, PT, R3, 0xde, PT ;  /* 0x000000de0300780c */ /* 0x000fc80003f04270 */
[----:B------:R2:W3:Y:S01]  /*1aba0*/  @P1 LDG.E.U16 R22, [R14.64] ;  /* 0x000000040e161981 */ /* 0x0004e2000c1e1500 */
[----:B------:R-:W-:Y:S02]  /*1abb0*/  ISETP.GT.AND P1, PT, R3, 0xdf, PT ;  /* 0x000000df0300780c */ /* 0x000fe40003f24270 */
[----:B------:R-:W-:Y:S02]  /*1abc0*/  PRMT R18, RZ, 0x7610, R18 ;  /* 0x00007610ff127816 */ /* 0x000fe40000000012 */
[----:B------:R-:W-:Y:S02]  /*1abd0*/  PRMT R17, RZ, 0x7610, R17 ;  /* 0x00007610ff117816 */ /* 0x000fe40000000011 */
[----:B------:R-:W-:Y:S02]  /*1abe0*/  PRMT R10, RZ, 0x7610, R10 ;  /* 0x00007610ff0a7816 */ /* 0x000fe4000000000a */
[----:B------:R-:W-:Y:S01]  /*1abf0*/  PRMT R6, RZ, 0x7610, R6 ;  /* 0x00007610ff067816 */ /* 0x000fe20000000006 */
[----:B--2---:R-:W-:-:S02]  /*1ac00*/  @P0 IMAD.MOV.U32 R14, RZ, RZ, R20 ;  /* 0x000000ffff0e0224 */ /* 0x004fc400078e0014 */
[----:B----4-:R-:W-:-:S05]  /*1ac10*/  @P0 IMAD.MOV.U32 R15, RZ, RZ, R21 ;  /* 0x000000ffff0f0224 */ /* 0x010fca00078e0015 */
[----:B------:R0:W2:Y:S01]  /*1ac20*/  @P0 LDG.E.U16 R18, [R14.64] ;  /* 0x000000040e120981 */ /* 0x0000a2000c1e1500 */
[C---:B------:R-:W-:Y:S01]  /*1ac30*/  ISETP.GT.AND P0, PT, R3.reuse, 0xe6, PT ;  /* 0x000000e60300780c */ /* 0x040fe20003f04270 */
[----:B0-----:R-:W-:Y:S02]  /*1ac40*/  @P1 IMAD.MOV.U32 R14, RZ, RZ, R2 ;  /* 0x000000ffff0e1224 */ /* 0x001fe400078e0002 */
[----:B------:R-:W-:Y:S01]  /*1ac50*/  @P1 IMAD.MOV.U32 R15, RZ, RZ, R4 ;  /* 0x000000ffff0f1224 */ /* 0x000fe200078e0004 */
[----:B------:R-:W4:Y:S04]  /*1ac60*/  LDL R2, [R1+0x55c] ;  /* 0x00055c0001027983 */ /* 0x000f280000100800 */
[----:B------:R-:W4:Y:S04]  /*1ac70*/  LDL R4, [R1+0x558] ;  /* 0x0005580001047983 */ /* 0x000f280000100800 */
[----:B------:R3:W4:Y:S01]  /*1ac80*/  @P1 LDG.E.U16 R17, [R14.64] ;  /* 0x000000040e111981 */ /* 0x000722000c1e1500 */
[----:B------:R-:W-:Y:S01]  /*1ac90*/  ISETP.GT.AND P1, PT, R3, 0xe7, PT ;  /* 0x000000e70300780c */ /* 0x000fe20003f24270 */
[----:B---3--:R-:W-:-:S02]  /*1aca0*/  @P0 IMAD.MOV.U32 R14, RZ, RZ, R12 ;  /* 0x000000ffff0e0224 */ /* 0x008fc400078e000c */
[----:B------:R-:W-:-:S05]  /*1acb0*/  @P0 IMAD.MOV.U32 R15, RZ, RZ, R13 ;  /* 0x000000ffff0f0224 */ /* 0x000fca00078e000d */
[----:B------:R0:W3:Y:S05]  /*1acc0*/  @P0 LDG.E.U16 R10, [R14.64] ;  /* 0x000000040e0a0981 */ /* 0x0000ea000c1e1500 */
[----:B0-----:R-:W-:Y:S02]  /*1acd0*/  @P1 IMAD.MOV.U32 R14, RZ, RZ, R7 ;  /* 0x000000ffff0e1224 */ /* 0x001fe400078e0007 */
[----:B------:R-:W-:-:S05]  /*1ace0*/  @P1 IMAD.MOV.U32 R15, RZ, RZ, R9 ;  /* 0x000000ffff0f1224 */ /* 0x000fca00078e0009 */
[----:B------:R-:W3:Y:S01]  /*1acf0*/  @P1 LDG.E.U16 R6, [R14.64] ;  /* 0x000000040e061981 */ /* 0x000ee2000c1e1500 */
[----:B------:R-:W-:-:S03]  /*1ad00*/  ISETP.GT.AND P0, PT, R3, 0xee, PT ;  /* 0x000000ee0300780c */ /* 0x000fc60003f04270 */
[----:B--2---:R0:W-:Y:S04]  /*1ad10*/  STL [R1+0x33c], R18 ;  /* 0x00033c1201007387 */ /* 0x0041e80000100800 */
[----:B0-----:R-:W2:Y:S04]  /*1ad20*/  LDL R18, [R1+0x550] ;  /* 0x0005500001127983 */ /* 0x001ea80000100800 */
[----:B----4-:R0:W-:Y:S04]  /*1ad30*/  STL [R1+0x330], R17 ;  /* 0x0003301101007387 */ /* 0x0101e80000100800 */
[----:B0-----:R-:W4:Y:S01]  /*1ad40*/  LDL R17, [R1+0x554] ;  /* 0x0005540001117983 */ /* 0x001f220000100800 */
[----:B------:R-:W-:Y:S02]  /*1ad50*/  STL [R1+0x350], R24 ;  /* 0x0003501801007387 */ /* 0x000fe40000100800 */
[----:B------:R-:W4:Y:S02]  /*1ad60*/  LDL R13, [R1+0x518] ;  /* 0x00051800010d7983 */ /* 0x000f240000100800 */
[----:B------:R-:W4:Y:S01]  /*1ad70*/  LDL R12, [R1+0x51c] ;  /* 0x00051c00010c7983 */ /* 0x000f220000100800 */
[----:B---3--:R0:W-:Y:S04]  /*1ad80*/  STL [R1+0x32c], R10 ;  /* 0x00032c0a01007387 */ /* 0x0081e80000100800 */
[----:B0-----:R-:W3:Y:S01]  /*1ad90*/  LDL R10, [R1+0x510] ;  /* 0x00051000010a7983 */ /* 0x001ee20000100800 */
[----:B------:R-:W-:Y:S02]  /*1ada0*/  STL [R1+0x34c], R23 ;  /* 0x00034c1701007387 */ /* 0x000fe40000100800 */
[----:B------:R-:W3:Y:S02]  /*1adb0*/  LDL R9, [R1+0x514] ;  /* 0x0005140001097983 */ /* 0x000ee40000100800 */
[----:B------:R-:W3:Y:S01]  /*1adc0*/  LDL R7, [R1+0x4d8] ;  /* 0x0004d80001077983 */ /* 0x000ee20000100800 */
[----:B------:R-:W-:Y:S01]  /*1add0*/  STL [R1+0x340], R22 ;  /* 0x0003401601007387 */ /* 0x000fe20000100800 */
[----:B------:R0:W-:Y:S02]  /*1ade0*/  STL [R1+0x328], R6 ;  /* 0x0003280601007387 */ /* 0x0001e40000100800 */
[----:B------:R-:W-:-:S02]  /*1adf0*/  @P0 IMAD.MOV.U32 R14, RZ, RZ, R2 ;  /* 0x000000ffff0e0224 */ /* 0x000fc400078e0002 */
[----:B------:R-:W-:Y:S01]  /*1ae00*/  @P0 IMAD.MOV.U32 R15, RZ, RZ, R4 ;  /* 0x000000ffff0f0224 */ /* 0x000fe200078e0004 */
[----:B------:R-:W3:Y:S04]  /*1ae10*/  LDL R2, [R1+0x4d4] ;  /* 0x0004d40001027983 */ /* 0x000ee80000100800 */
[----:B------:R-:W3:Y:S04]  /*1ae20*/  LDL R4, [R1+0x4d0] ;  /* 0x0004d00001047983 */ /* 0x000ee80000100800 */
[----:B0-----:R-:W3:Y:S01]  /*1ae30*/  LDL R6, [R1+0x4dc] ;  /* 0x0004dc0001067983 */ /* 0x001ee20000100800 */
[----:B------:R-:W-:-:S02]  /*1ae40*/  ISETP.GT.AND P1, PT, R3, 0xef, PT ;  /* 0x000000ef0300780c */ /* 0x000fc40003f24270 */
[----:B------:R-:W-:Y:S02]  /*1ae50*/  PRMT R19, RZ, 0x7610, R19 ;  /* 0x00007610ff137816 */ /* 0x000fe40000000013 */
[----:B------:R-:W-:-:S04]  /*1ae60*/  PRMT R16, RZ, 0x7610, R16 ;  /* 0x00007610ff107816 */ /* 0x000fc80000000010 */
        /* <DEDUP_REMOVED lines=9> */
[----:B------:R-:W-:Y:S01]  /*1af00*/  ISETP.GT.AND P1, PT, R3, 0xf7, PT ;  /* 0x000000f70300780c */ /* 0x000fe20003f24270 */
[----:B0-----:R-:W-:Y:S02]  /*1af10*/  @P0 IMAD.MOV.U32 R14, RZ, RZ, R12 ;  /* 0x000000ffff0e0224 */ /* 0x001fe400078e000c */
[----:B------:R-:W-:-:S05]  /*1af20*/  @P0 IMAD.MOV.U32 R15, RZ, RZ, R13 ;  /* 0x000000ffff0f0224 */ /* 0x000fca00078e000d */
[----:B------:R3:W4:Y:S01]  /*1af30*/  @P0 LDG.E.U16 R11, [R14.64] ;  /* 0x000000040e0b0981 */ /* 0x000722000c1e1500 */
[----:B------:R-:W-:-:S04]  /*1af40*/  ISETP.GT.AND P0, PT, R3, 0xfe, PT ;  /* 0x000000fe0300780c */ /* 0x000fc80003f04270 */
[----:B---3--:R-:W-:Y:S02]  /*1af50*/  @P1 IMAD.MOV.U32 R14, RZ, RZ, R9 ;  /* 0x000000ffff0e1224 */ /* 0x008fe400078e0009 */
[----:B------:R-:W-:-:S05]  /*1af60*/  @P1 IMAD.MOV.U32 R15, RZ, RZ, R10 ;  /* 0x000000ffff0f1224 */ /* 0x000fca00078e000a */
[----:B------:R0:W3:Y:S01]  /*1af70*/  @P1 LDG.E.U16 R8, [R14.64] ;  /* 0x000000040e081981 */ /* 0x0000e2000c1e1500 */
[----:B------:R-:W-:Y:S01]  /*1af80*/  ISETP.GT.AND P1, PT, R3, 0xff, PT ;  /* 0x000000ff0300780c */ /* 0x000fe20003f24270 */
[----:B0-----:R-:W-:Y:S02]  /*1af90*/  @P0 IMAD.MOV.U32 R14, RZ, RZ, R6 ;  /* 0x000000ffff0e0224 */ /* 0x001fe400078e0006 */
[----:B------:R-:W-:-:S05]  /*1afa0*/  @P0 IMAD.MOV.U32 R15, RZ, RZ, R7 ;  /* 0x000000ffff0f0224 */ /* 0x000fca00078e0007 */
[----:B------:R0:W3:Y:S05]  /*1afb0*/  @P0 LDG.E.U16 R5, [R14.64] ;  /* 0x000000040e050981 */ /* 0x0000ea000c1e1500 */
[----:B0-----:R-:W-:Y:S02]  /*1afc0*/  @P1 IMAD.MOV.U32 R14, RZ, RZ, R2 ;  /* 0x000000ffff0e1224 */ /* 0x001fe400078e0002 */
[----:B------:R-:W-:-:S05]  /*1afd0*/  @P1 IMAD.MOV.U32 R15, RZ, RZ, R4 ;  /* 0x000000ffff0f1224 */ /* 0x000fca00078e0004 */
[----:B------:R-:W3:Y:S04]  /*1afe0*/  @P1 LDG.E.U16 R0, [R14.64] ;  /* 0x000000040e001981 */ /* 0x000ee8000c1e1500 */
[----:B------:R-:W-:Y:S01]  /*1aff0*/  STL [R1+0x2444], R14 ;  /* 0x0024440e01007387 */ /* 0x000fe20000100800 */
[----:B------:R-:W-:Y:S02]  /*1b000*/  STL [R1+0x244c], R14 ;  /* 0x00244c0e01007387 */ /* 0x000fe40000100800 */
[----:B------:R-:W-:Y:S02]  /*1b010*/  STL [R1+0x2454], R14 ;  /* 0x0024540e01007387 */ /* 0x000fe40000100800 */
[----:B------:R-:W-:Y:S01]  /*1b020*/  STL [R1+0x245c], R14 ;  /* 0x00245c0e01007387 */ /* 0x000fe20000100800 */
        /* <DEDUP_REMOVED lines=12> */
[----:B------:R-:W-:Y:S04]  /*1b0f0*/  STL [R1+0x24b8], R14 ;  /* 0x0024b80e01007387 */ /* 0x000fe80000100800 */
[----:B------:R-:W0:Y:S04]  /*1b100*/  S2R R28, SR_TID.X ;  /* 0x00000000001c7919 */ /* 0x000e280000002100 */
[----:B------:R-:W-:Y:S06]  /*1b110*/  BAR.SYNC.DEFER_BLOCKING 0x0 ;  /* 0x0000000000007b1d */ /* 0x000fec0000010000 */
[----:B--2---:R-:W-:Y:S01]  /*1b120*/  STL [R1+0x318], R16 ;  /* 0x0003181001007387 */ /* 0x004fe20000100800 */
[----:B------:R-:W-:Y:S02]  /*1b130*/  STL [R1+0x24c0], R14 ;  /* 0x0024c00e01007387 */ /* 0x000fe40000100800 */
[----:B------:R-:W-:Y:S02]  /*1b140*/  STL [R1+0x24c8], R14 ;  /* 0x0024c80e01007387 */ /* 0x000fe40000100800 */
[----:B------:R-:W-:Y:S01]  /*1b150*/  STL [R1+0x24d0], R14 ;  /* 0x0024d00e01007387 */ /* 0x000fe20000100800 */
[----:B------:R-:W-:Y:S04]  /*1b160*/  STL [R1+0x24d8], R14 ;  /* 0x0024d80e01007387 */ /* 0x000fe80000100800 */
[----:B----4-:R-:W-:Y:S01]  /*1b170*/  STL [R1+0x308], R11 ;  /* 0x0003080b01007387 */ /* 0x010fe20000100800 */
[----:B------:R-:W-:Y:S02]  /*1b180*/  STL [R1+0x24e0], R14 ;  /* 0x0024e00e01007387 */ /* 0x000fe40000100800 */
[----:B------:R-:W-:Y:S02]  /*1b190*/  STL [R1+0x24e8], R14 ;  /* 0x0024e80e01007387 */ /* 0x000fe40000100800 */
[----:B------:R-:W-:Y:S01]  /*1b1a0*/  STL [R1+0x24f0], R14 ;  /* 0x0024f00e01007387 */ /* 0x000fe20000100800 */
[----:B------:R-:W-:Y:S04]  /*1b1b0*/  STL [R1+0x24f8], R14 ;  /* 0x0024f80e01007387 */ /* 0x000fe80000100800 */
[----:B---3--:R-:W-:Y:S01]  /*1b1c0*/  STL [R1+0x304], R8 ;  /* 0x0003040801007387 */ /* 0x008fe20000100800 */
[----:B------:R-:W-:Y:S02]  /*1b1d0*/  STL [R1+0x2500], R14 ;  /* 0x0025000e01007387 */ /* 0x000fe40000100800 */
[----:B------:R-:W-:Y:S02]  /*1b1e0*/  STL [R1+0x2508], R14 ;  /* 0x0025080e01007387 */ /* 0x000fe40000100800 */
[----:B------:R-:W-:Y:S01]  /*1b1f0*/  STL [R1+0x2510], R14 ;  /* 0x0025100e01007387 */ /* 0x000fe20000100800 */
[----:B------:R-:W-:Y:S04]  /*1b200*/  STL [R1+0x2518], R14 ;  /* 0x0025180e01007387 */ /* 0x000fe80000100800 */
[----:B------:R-:W-:Y:S01]  /*1b210*/  STL [R1+0x300], R5 ;  /* 0x0003000501007387 */ /* 0x000fe20000100800 */
[----:B------:R-:W-:Y:S02]  /*1b220*/  STL [R1+0x2520], R14 ;  /* 0x0025200e01007387 */ /* 0x000fe40000100800 */
[----:B------:R-:W-:Y:S02]  /*1b230*/  STL [R1+0x2528], R14 ;  /* 0x0025280e01007387 */ /* 0x000fe40000100800 */
[----:B------:R-:W-:Y:S01]  /*1b240*/  STL [R1+0x2530], R14 ;  /* 0x0025300e01007387 */ /* 0x000fe20000100800 */
[----:B------:R1:W-:Y:S01]  /*1b250*/  STL [R1+0x2f8], R0 ;  /* 0x0002f80001007387 */ /* 0x0003e20000100800 */
        /* <DEDUP_REMOVED lines=54> */
[----:B0-----:R-:W-:Y:S01]  /*1b5c0*/  STL [R1+0x265c], R28 ;  /* 0x00265c1c01007387 */ /* 0x001fe20000100800 */
[----:B------:R-:W-:Y:S01]  /*1b5d0*/  STL [R1+0x2584], R15 ;  /* 0x0025840f01007387 */ /* 0x000fe20000100800 */
[----:B------:R-:W-:Y:S02]  /*1b5e0*/  STL [R1+0x25a8], R15 ;  /* 0x0025a80f01007387 */ /* 0x000fe40000100800 */
[----:B------:R-:W2:Y:S01]  /*1b5f0*/  LDL.LU R13, [R1+0x3f4] ;  /* 0x0003f400010d7983 */ /* 0x000ea20000300800 */
[----:B-1----:R-:W0:Y:S01]  /*1b600*/  S2R R0, SR_TID.X ;  /* 0x0000000000007919 */ /* 0x002e220000002100 */
[----:B------:R-:W-:-:S03]  /*1b610*/  LOP3.LUT R2, R28, 0x7f, RZ, 0xc0, !PT ;  /* 0x0000007f1c027812 */ /* 0x000fc600078ec0ff */
[----:B--2---:R1:W-:Y:S04]  /*1b620*/  STL [R1+0x266c], R13 ;  /* 0x00266c0d01007387 */ /* 0x0043e80000100800 */
[----:B-1----:R-:W2:Y:S01]  /*1b630*/  LDL.LU R13, [R1+0x418] ;  /* 0x00041800010d7983 */ /* 0x002ea20000300800 */
[----:B------:R-:W3:Y:S02]  /*1b640*/  LDL.LU R17, [R1+0x3d8] ;  /* 0x0003d80001117983 */ /* 0x000ee40000300800 */
[----:B------:R-:W4:Y:S02]  /*1b650*/  LDL.LU R26, [R1+0x3bc] ;  /* 0x0003bc00011a7983 */ /* 0x000f240000300800 */
[----:B------:R-:W3:Y:S01]  /*1b660*/  LDL.LU R15, [R1+0x368] ;  /* 0x00036800010f7983 */ /* 0x000ee20000300800 */
[----:B------:R-:W3:Y:S01]  /*1b670*/  LDL.LU R28, [R1+0x338] ;  /* 0x00033800011c7983 */ /* 0x000ee20000300800 */
[----:B------:R-:W3:Y:S02]  /*1b680*/  LDL.LU R14, [R1+0x2fc] ;  /* 0x0002fc00010e7983 */ /* 0x000ee40000300800 */
[----:B------:R-:W3:Y:S02]  /*1b690*/  LDL.LU R4, [R1+0x2e0] ;  /* 0x0002e00001047983 */ /* 0x000ee40000300800 */
[----:B------:R-:W3:Y:S01]  /*1b6a0*/  LDL.LU R5, [R1+0x2c4] ;  /* 0x0002c40001057983 */ /* 0x000ee20000300800 */
[----:B------:R-:W3:Y:S01]  /*1b6b0*/  LDL.LU R18, [R1+0x1b4] ;  /* 0x0001b40001127983 */ /* 0x000ee20000300800 */
[----:B------:R-:W3:Y:S02]  /*1b6c0*/  LDL.LU R19, [R1+0x19c] ;  /* 0x00019c0001137983 */ /* 0x000ee40000300800 */
[----:B------:R-:W3:Y:S02]  /*1b6d0*/  LDL.LU R20, [R1+0x184] ;  /* 0x0001840001147983 */ /* 0x000ee40000300800 */
[----:B------:R-:W3:Y:S01]  /*1b6e0*/  LDL.LU R6, [R1+0x16c] ;  /* 0x00016c0001067983 */ /* 0x000ee20000300800 */
[----:B------:R-:W3:Y:S01]  /*1b6f0*/  LDL.LU R7, [R1+0x154] ;  /* 0x0001540001077983 */ /* 0x000ee20000300800 */
[----:B------:R-:W3:Y:S02]  /*1b700*/  LDL.LU R21, [R1+0x11c] ;  /* 0x00011c0001157983 */ /* 0x000ee40000300800 */
[----:B------:R-:W3:Y:S01]  /*1b710*/  LDL.LU R24, [R1+0x104] ;  /* 0x0001040001187983 */ /* 0x000ee20000300800 */
[----:B0-----:R-:W-:Y:S01]  /*1b720*/  LOP3.LUT R0, R0, 0x7f, RZ, 0xc0, !PT ;  /* 0x0000007f00007812 */ /* 0x001fe200078ec0ff */
[----:B------:R-:W3:Y:S01]  /*1b730*/  LDL.LU R8, [R1+0xec] ;  /* 0x0000ec0001087983 */ /* 0x000ee20000300800 */
[----:B------:R-:W3:Y:S02]  /*1b740*/  LDL.LU R9, [R1+0xd4] ;  /* 0x0000d40001097983 */ /* 0x000ee40000300800 */
[----:B------:R-:W3:Y:S02]  /*1b750*/  LDL.LU R22, [R1+0xbc] ;  /* 0x0000bc0001167983 */ /* 0x000ee40000300800 */
[----:B------:R-:W3:Y:S01]  /*1b760*/  LDL.LU R27, [R1+0xa4] ;  /* 0x0000a400011b7983 */ /* 0x000ee20000300800 */
[----:B------:R-:W-:Y:S01]  /*1b770*/  LOP3.LUT R0, R0, 0x80, RZ, 0xfc, !PT ;  /* 0x0000008000007812 */ /* 0x000fe200078efcff */
[----:B------:R-:W3:Y:S01]  /*1b780*/  LDL.LU R10, [R1+0x8c] ;  /* 0x00008c00010a7983 */ /* 0x000ee20000300800 */
[----:B------:R-:W3:Y:S02]  /*1b790*/  LDL.LU R11, [R1+0x74] ;  /* 0x00007400010b7983 */ /* 0x000ee40000300800 */
[----:B------:R-:W3:Y:S02]  /*1b7a0*/  LDL.LU R29, [R1+0x5c] ;  /* 0x00005c00011d7983 */ /* 0x000ee40000300800 */
[----:B------:R-:W3:Y:S01]  /*1b7b0*/  LDL.LU R23, [R1+0x44] ;  /* 0x0000440001177983 */ /* 0x000ee20000300800 */
[----:B------:R-:W-:Y:S01]  /*1b7c0*/  ISETP.GE.AND P1, PT, R0, R3, PT ;  /* 0x000000030000720c */ /* 0x000fe20003f26270 */
[----:B------:R-:W3:Y:S01]  /*1b7d0*/  LDL.LU R12, [R1+0x2c] ;  /* 0x00002c00010c7983 */ /* 0x000ee20000300800 */
[----:B------:R-:W3:Y:S02]  /*1b7e0*/  LDL.LU R16, [R1+0x14] ;  /* 0x0000140001107983 */ /* 0x000ee40000300800 */
[----:B------:R-:W-:-:S02]  /*1b7f0*/  IMAD.SHL.U32 R0, R2, 0x2, RZ ;  /* 0x0000000202007824 */ /* 0x000fc400078e00ff */
[----:B------:R-:W3:Y:S01]  /*1b800*/  LDL.LU R25, [R1] ;  /* 0x0000000001197983 */ /* 0x000ee20000300800 */
[----:B------:R-:W-:Y:S01]  /*1b810*/  ISETP.GE.AND P0, PT, R2, R3, PT ;  /* 0x000000030200720c */ /* 0x000fe20003f06270 */
[----:B------:R0:W-:Y:S04]  /*1b820*/  STL [R1+0x2644], R2 ;  /* 0x0026440201007387 */ /* 0x0001e80000100800 */
[----:B0-----:R-:W3:Y:S01]  /*1b830*/  LDL.LU R2, [R1+0x384] ;  /* 0x0003840001027983 */ /* 0x001ee20000300800 */
[----:B------:R0:W-:Y:S03]  /*1b840*/  STL [R1+0x25ac], R3 ;  /* 0x0025ac0301007387 */ /* 0x0001e60000100800 */
[----:B0-----:R-:W3:Y:S04]  /*1b850*/  LDL.LU R3, [R1+0x3a0] ;  /* 0x0003a00001037983 */ /* 0x001ee80000300800 */
[----:B--2---:R0:W-:Y:S04]  /*1b860*/  STS.U16 [R0], R13 ;  /* 0x0000000d00007388 */ /* 0x0041e80000000400 */
[----:B0-----:R-:W2:Y:S04]  /*1b870*/  LDL.LU R13, [R1+0x266c] ;  /* 0x00266c00010d7983 */ /* 0x001ea80000300800 */
[----:B--2---:R0:W-:Y:S01]  /*1b880*/  STS.U16 [R0+0x800], R13 ;  /* 0x0008000d00007388 */ /* 0x0041e20000000400 */
[----:B---3--:R1:W-:Y:S02]  /*1b890*/  STS.U16 [R0+0x1000], R17 ;  /* 0x0010001100007388 */ /* 0x0083e40000000400 */
[----:B----4-:R2:W-:Y:S01]  /*1b8a0*/  STS.U16 [R0+0x1800], R26 ;  /* 0x0018001a00007388 */ /* 0x0105e20000000400 */
[----:B0-----:R-:W3:Y:S01]  /*1b8b0*/  LDL.LU R13, [R1+0x2668] ;  /* 0x00266800010d7983 */ /* 0x001ee20000300800 */
[----:B-1----:R-:W4:Y:S02]  /*1b8c0*/  LDL.LU R17, [R1+0x2664] ;  /* 0x0026640001117983 */ /* 0x002f240000300800 */
[----:B--2---:R-:W2:Y:S02]  /*1b8d0*/  LDL.LU R26, [R1+0x2660] ;  /* 0x00266000011a7983 */ /* 0x004ea40000300800 */
[----:B------:R-:W-:Y:S01]  /*1b8e0*/  STS.U16 [R0+0x2000], R3 ;  /* 0x0020000300007388 */ /* 0x000fe20000000400 */
[----:B------:R-:W-:Y:S01]  /*1b8f0*/  STS.U16 [R0+0x2800], R2 ;  /* 0x0028000200007388 */ /* 0x000fe20000000400 */
[----:B------:R-:W-:Y:S02]  /*1b900*/  STS.U16 [R0+0x3000], R15 ;  /* 0x0030000f00007388 */ /* 0x000fe40000000400 */
[----:B------:R-:W-:Y:S02]  /*1b910*/  STS.U16 [R0+0x3800], R28 ;  /* 0x0038001c00007388 */ /* 0x000fe40000000400 */
        /* <DEDUP_REMOVED lines=16> */
[----:B------:R0:W-:Y:S02]  /*1ba20*/  STS.U16 [R0+0xc000], R29 ;  /* 0x00c0001d00007388 */ /* 0x0001e40000000400 */
[----:B0-----:R-:W0:Y:S04]  /*1ba30*/  S2R R29, SR_TID.X ;  /* 0x00000000001d7919 */ /* 0x001e280000002100 */
[----:B------:R-:W-:Y:S01]  /*1ba40*/  STS.U16 [R0+0xc800], R23 ;  /* 0x00c8001700007388 */ /* 0x000fe20000000400 */
[----:B------:R1:W-:Y:S02]  /*1ba50*/  STS.U16 [R0+0xd000], R12 ;  /* 0x00d0000c00007388 */ /* 0x0003e40000000400 */
[----:B------:R0:W-:Y:S02]  /*1ba60*/  STS.U16 [R0+0xd800], R16 ;  /* 0x00d8001000007388 */ /* 0x0001e40000000400 */
[----:B------:R0:W-:Y:S02]  /*1ba70*/  STS.U16 [R0+0xe000], R25 ;  /* 0x00e0001900007388 */ /* 0x0001e40000000400 */
[----:B0-----:R-:W-:-:S05]  /*1ba80*/  LOP3.LUT R29, R29, 0x7f, RZ, 0xc0, !PT ;  /* 0x0000007f1d1d7812 */ /* 0x001fca00078ec0ff */
[----:B------:R-:W-:-:S05]  /*1ba90*/  IMAD.SHL.U32 R29, R29, 0x2, RZ ;  /* 0x000000021d1d7824 */ /* 0x000fca00078e00ff */
[----:B------:R-:W-:Y:S01]  /*1baa0*/  LOP3.LUT R2, R29, 0x10, RZ, 0x3c, !PT ;  /* 0x000000101d027812 */ /* 0x000fe200078e3cff */
[----:B--2---:R-:W-:Y:S01]  /*1bab0*/  STL [R1+0x2438], R26 ;  /* 0x0024381a01007387 */ /* 0x004fe20000100800 */
[----:B------:R-:W-:Y:S02]  /*1bac0*/  STL [R1+0x25b0], R26 ;  /* 0x0025b01a01007387 */ /* 0x000fe40000100800 */
[----:B----4-:R-:W-:Y:S02]  /*1bad0*/  STL [R1+0x25b4], R17 ;  /* 0x0025b41101007387 */ /* 0x010fe40000100800 */
[----:B------:R-:W2:Y:S01]  /*1bae0*/  LDL.LU R28, [R1+0x414] ;  /* 0x00041400011c7983 */ /* 0x000ea20000300800 */
[----:B-1----:R-:W4:Y:S01]  /*1baf0*/  LDL.LU R12, [R1+0x3f0] ;  /* 0x0003f000010c7983 */ /* 0x002f220000300800 */
[----:B------:R-:W4:Y:S02]  /*1bb00*/  LDL.LU R16, [R1+0x3d4] ;  /* 0x0003d40001107983 */ /* 0x000f240000300800 */
[----:B------:R-:W4:Y:S02]  /*1bb10*/  LDL.LU R25, [R1+0x3b8] ;  /* 0x0003b80001197983 */ /* 0x000f240000300800 */
[----:B------:R-:W4:Y:S01]  /*1bb20*/  LDL.LU R29, [R1+0x39c] ;  /* 0x00039c00011d7983 */ /* 0x000f220000300800 */
[----:B------:R-:W-:Y:S01]  /*1bb30*/  STS.U16 [R0+0xe800], R26 ;  /* 0x00e8001a00007388 */ /* 0x000fe20000000400 */
[----:B------:R0:W-:Y:S03]  /*1bb40*/  STS.U16 [R0+0xf000], R17 ;  /* 0x00f0001100007388 */ /* 0x0001e60000000400 */
[----:B0-----:R-:W4:Y:S01]  /*1bb50*/  LDL.LU R17, [R1+0x334] ;  /* 0x0003340001117983 */ /* 0x001f220000300800 */
[----:B------:R-:W4:Y:S02]  /*1bb60*/  LDL.LU R26, [R1+0x2f4] ;  /* 0x0002f400011a7983 */ /* 0x000f240000300800 */
[----:B------:R-:W4:Y:S02]  /*1bb70*/  LDL.LU R3, [R1+0x2dc] ;  /* 0x0002dc0001037983 */ /* 0x000f240000300800 */
[----:B------:R-:W4:Y:S01]  /*1bb80*/  LDL.LU R15, [R1+0x2c0] ;  /* 0x0002c000010f7983 */ /* 0x000f220000300800 */
[----:B------:R-:W4:Y:S01]  /*1bb90*/  LDL.LU R14, [R1+0x1b0] ;  /* 0x0001b000010e7983 */ /* 0x000f220000300800 */
        /* <DEDUP_REMOVED lines=15> */
[----:B------:R-:W4:Y:S04]  /*1bc90*/  LDL.LU R23, [R1+0x10] ;  /* 0x0000100001177983 */ /* 0x000f280000300800 */
[----:B---3--:R-:W-:Y:S01]  /*1bca0*/  STS.U16 [R0+0xf800], R13 ;  /* 0x00f8000d00007388 */ /* 0x008fe20000000400 */
[----:B------:R0:W-:Y:S03]  /*1bcb0*/  STL [R1+0x2628], R0 ;  /* 0x0026280001007387 */ /* 0x0001e60000100800 */
[----:B0-----:R-:W3:Y:S01]  /*1bcc0*/  LDL.LU R0, [R1+0x364] ;  /* 0x0003640001007983 */ /* 0x001ee20000300800 */
[----:B------:R0:W-:Y:S03]  /*1bcd0*/  STL [R1+0x25b8], R13 ;  /* 0x0025b80d01007387 */ /* 0x0001e60000100800 */
[----:B0-----:R-:W3:Y:S04]  /*1bce0*/  LDL.LU R13, [R1+0x380] ;  /* 0x00038000010d7983 */ /* 0x001ee80000300800 */
[----:B--2---:R0:W-:Y:S01]  /*1bcf0*/  STS.U16 [R2+0x100], R28 ;  /* 0x0001001c02007388 */ /* 0x0041e20000000400 */
[----:B----4-:R1:W-:Y:S03]  /*1bd00*/  STS.U16 [R2+0x900], R12 ;  /* 0x0009000c02007388 */ /* 0x0103e60000000400 */
[----:B0-----:R-:W2:Y:S04]  /*1bd10*/  LDL.LU R28, [R1+0x265c] ;  /* 0x00265c00011c7983 */ /* 0x001ea80000300800 */
[----:B-1----:R-:W4:Y:S01]  /*1bd20*/  LDL.LU R12, [R1+0x2658] ;  /* 0x00265800010c7983 */ /* 0x002f220000300800 */
[----:B------:R0:W-:Y:S02]  /*1bd30*/  STS.U16 [R2+0x1100], R16 ;  /* 0x0011001002007388 */ /* 0x0001e40000000400 */
[----:B------:R1:W-:Y:S01]  /*1bd40*/  STS.U16 [R2+0x1900], R25 ;  /* 0x0019001902007388 */ /* 0x0003e20000000400 */
[----:B------:R1:W-:Y:S04]  /*1bd50*/  STS.U16 [R2+0x2100], R29 ;  /* 0x0021001d02007388 */ /* 0x0003e80000000400 */
[----:B0-----:R-:W4:Y:S01]  /*1bd60*/  LDL.LU R16, [R1+0x2654] ;  /* 0x0026540001107983 */ /* 0x001f220000300800 */
[----:B-1----:R-:W4:Y:S02]  /*1bd70*/  LDL.LU R25, [R1+0x2650] ;  /* 0x0026500001197983 */ /* 0x002f240000300800 */
[----:B------:R-:W4:Y:S01]  /*1bd80*/  LDL.LU R29, [R1+0x264c] ;  /* 0x00264c00011d7983 */ /* 0x000f220000300800 */
[----:B---3--:R-:W-:Y:S01]  /*1bd90*/  STS.U16 [R2+0x2900], R13 ;  /* 0x0029000d02007388 */ /* 0x008fe20000000400 */
        /* <DEDUP_REMOVED lines=18> */
[----:B------:R0:W-:Y:S01]  /*1bec0*/  STS.U16 [R2+0xc100], R27 ;  /* 0x00c1001b02007388 */ /* 0x0001e20000000400 */
[----:B------:R-:W-:Y:S01]  /*1bed0*/  STS.U16 [R2+0xc900], R10 ;  /* 0x00c9000a02007388 */ /* 0x000fe20000000400 */
[----:B------:R-:W-:Y:S02]  /*1bee0*/  STS.U16 [R2+0xd100], R11 ;  /* 0x00d1000b02007388 */ /* 0x000fe40000000400 */
[----:B------:R-:W-:Y:S01]  /*1bef0*/  STS.U16 [R2+0xd900], R23 ;  /* 0x00d9001702007388 */ /* 0x000fe20000000400 */
[----:B--2---:R-:W-:-:S05]  /*1bf00*/  LOP3.LUT R28, R28, 0x7f, RZ, 0xc0, !PT ;  /* 0x0000007f1c1c7812 */ /* 0x004fca00078ec0ff */
[----:B0-----:R-:W-:-:S05]  /*1bf10*/  IMAD.SHL.U32 R27, R28, 0x2, RZ ;  /* 0x000000021c1b7824 */ /* 0x001fca00078e00ff */
[C---:B------:R-:W-:Y:S01]  /*1bf20*/  LOP3.LUT R0, R27.reuse, 0x20, RZ, 0x3c, !PT ;  /* 0x000000201b007812 */ /* 0x040fe200078e3cff */
[----:B----4-:R-:W-:Y:S04]  /*1bf30*/  STS.U16 [R2+0xe100], R29 ;  /* 0x00e1001d02007388 */ /* 0x010fe80000000400 */
[----:B------:R-:W-:Y:S01]  /*1bf40*/  STL [R1+0x25bc], R29 ;  /* 0x0025bc1d01007387 */ /* 0x000fe20000100800 */
[----:B------:R-:W-:Y:S02]  /*1bf50*/  STS.U16 [R2+0xe900], R25 ;  /* 0x00e9001902007388 */ /* 0x000fe40000000400 */
[----:B------:R-:W-:Y:S02]  /*1bf60*/  STL [R1+0x25d4], R25 ;  /* 0x0025d41901007387 */ /* 0x000fe40000100800 */
[----:B------:R0:W-:Y:S01]  /*1bf70*/  STS.U16 [R2+0xf100], R16 ;  /* 0x00f1001002007388 */ /* 0x0001e20000000400 */
[----:B------:R1:W-:Y:S04]  /*1bf80*/  STL [R1+0x2648], R0 ;  /* 0x0026480001007387 */ /* 0x0003e80000100800 */
[----:B0-----:R-:W2:Y:S01]  /*1bf90*/  LDL.LU R2, [R1+0x410] ;  /* 0x0004100001027983 */ /* 0x001ea20000300800 */
[----:B------:R-:W3:Y:S02]  /*1bfa0*/  LDL.LU R10, [R1+0x3ec] ;  /* 0x0003ec00010a7983 */ /* 0x000ee40000300800 */
[----:B------:R-:W4:Y:S02]  /*1bfb0*/  LDL.LU R11, [R1+0x3d0] ;  /* 0x0003d000010b7983 */ /* 0x000f240000300800 */
[----:B------:R-:W2:Y:S01]  /*1bfc0*/  LDL.LU R23, [R1+0x3b4] ;  /* 0x0003b40001177983 */ /* 0x000ea20000300800 */
[----:B------:R-:W2:Y:S01]  /*1bfd0*/  LDL.LU R28, [R1+0x398] ;  /* 0x00039800011c7983 */ /* 0x000ea20000300800 */
[----:B------:R-:W2:Y:S02]  /*1bfe0*/  LDL.LU R25, [R1+0x324] ;  /* 0x0003240001197983 */ /* 0x000ea40000300800 */
[----:B------:R-:W2:Y:S02]  /*1bff0*/  LDL.LU R29, [R1+0x2f0] ;  /* 0x0002f000011d7983 */ /* 0x000ea40000300800 */
        /* <DEDUP_REMOVED lines=15> */
[----:B------:R-:W2:Y:S01]  /*1c0f0*/  LDL.LU R8, [R1+0x54] ;  /* 0x0000540001087983 */ /* 0x000ea20000300800 */
[----:B-1----:R-:W-:Y:S01]  /*1c100*/  LOP3.LUT R0, R27, 0x10, RZ, 0x3c, !PT ;  /* 0x000000101b007812 */ /* 0x002fe200078e3cff */
[----:B------:R-:W2:Y:S01]  /*1c110*/  LDL.LU R9, [R1+0x3c] ;  /* 0x00003c0001097983 */ /* 0x000ea20000300800 */
[----:B------:R-:W2:Y:S02]  /*1c120*/  LDL.LU R22, [R1+0x24] ;  /* 0x0000240001167983 */ /* 0x000ea40000300800 */
[----:B------:R-:W2:Y:S02]  /*1c130*/  LDL.LU R27, [R1+0xc] ;  /* 0x00000c00011b7983 */ /* 0x000ea40000300800 */
[----:B------:R0:W-:Y:S01]  /*1c140*/  STL [R1+0x25d8], R16 ;  /* 0x0025d81001007387 */ /* 0x0001e20000100800 */
[----:B------:R1:W-:Y:S04]  /*1c150*/  STS.U16 [R0+0xf900], R12 ;  /* 0x00f9000c00007388 */ /* 0x0003e80000000400 */
[----:B0-----:R-:W2:Y:S01]  /*1c160*/  LDL.LU R16, [R1+0x360] ;  /* 0x0003600001107983 */ /* 0x001ea20000300800 */
[----:B-1----:R-:W2:Y:S02]  /*1c170*/  LDL.LU R0, [R1+0x2648] ;  /* 0x0026480001007983 */ /* 0x002ea40000300800 */
[----:B------:R0:W-:Y:S02]  /*1c180*/  STL [R1+0x25dc], R12 ;  /* 0x0025dc0c01007387 */ /* 0x0001e40000100800 */
[----:B0-----:R-:W4:Y:S04]  /*1c190*/  LDL.LU R12, [R1+0x37c] ;  /* 0x00037c00010c7983 */ /* 0x001f280000300800 */
[----:B--2---:R0:W-:Y:S01]  /*1c1a0*/  STS.U16 [R0+0x200], R2 ;  /* 0x0002000200007388 */ /* 0x0041e20000000400 */
[----:B---3--:R1:W-:Y:S02]  /*1c1b0*/  STS.U16 [R0+0xa00], R10 ;  /* 0x000a000a00007388 */ /* 0x0083e40000000400 */
[----:B----4-:R2:W-:Y:S01]  /*1c1c0*/  STS.U16 [R0+0x1200], R11 ;  /* 0x0012000b00007388 */ /* 0x0105e20000000400 */
[----:B------:R3:W-:Y:S04]  /*1c1d0*/  STS.U16 [R0+0x1a00], R23 ;  /* 0x001a001700007388 */ /* 0x0007e80000000400 */
[----:B------:R3:W-:Y:S04]  /*1c1e0*/  STS.U16 [R0+0x2200], R28 ;  /* 0x0022001c00007388 */ /* 0x0007e80000000400 */
[----:B0-----:R-:W4:Y:S01]  /*1c1f0*/  LDL.LU R2, [R1+0x2644] ;  /* 0x0026440001027983 */ /* 0x001f220000300800 */
[----:B-1----:R-:W4:Y:S03]  /*1c200*/  LDL.LU R10, [R1+0x2640] ;  /* 0x00264000010a7983 */ /* 0x002f260000300800 */
[----:B--2---:R-:W2:Y:S01]  /*1c210*/  LDL.LU R11, [R1+0x263c] ;  /* 0x00263c00010b7983 */ /* 0x004ea20000300800 */
[----:B---3--:R-:W3:Y:S03]  /*1c220*/  LDL.LU R23, [R1+0x2638] ;  /* 0x0026380001177983 */ /* 0x008ee60000300800 */
[----:B------:R-:W2:Y:S04]  /*1c230*/  LDL.LU R28, [R1+0x2634] ;  /* 0x00263400011c7983 */ /* 0x000ea80000300800 */
        /* <DEDUP_REMOVED lines=22> */
[----:B------:R-:W-:Y:S01]  /*1c3a0*/  STS.U16 [R0+0xda00], R27 ;  /* 0x00da001b00007388 */ /* 0x000fe20000000400 */
[----:B--2---:R0:W-:Y:S04]  /*1c3b0*/  STS.U16 [R0+0xe200], R28 ;  /* 0x00e2001c00007388 */ /* 0x0041e80000000400 */
[----:B------:R-:W-:Y:S04]  /*1c3c0*/  STL [R1+0x25e0], R28 ;  /* 0x0025e01c01007387 */ /* 0x000fe80000100800 */
[----:B0-----:R-:W2:Y:S04]  /*1c3d0*/  LDL.LU R0, [R1+0x3e8] ;  /* 0x0003e80001007983 */ /* 0x001ea80000300800 */
[----:B--2---:R0:W-:Y:S04]  /*1c3e0*/  STL [R1+0x262c], R0 ;  /* 0x00262c0001007387 */ /* 0x0041e80000100800 */
[----:B0-----:R-:W2:Y:S01]  /*1c3f0*/  LDL.LU R0, [R1+0x40c] ;  /* 0x00040c0001007983 */ /* 0x001ea20000300800 */
[----:B----4-:R-:W-:-:S02]  /*1c400*/  IMAD.SHL.U32 R5, R2, 0x2, RZ ;  /* 0x0000000202057824 */ /* 0x010fc400078e00ff */
[----:B------:R-:W-:Y:S01]  /*1c410*/  IMAD.SHL.U32 R2, R2, 0x2, RZ ;  /* 0x0000000202027824 */ /* 0x000fe200078e00ff */
[----:B--2---:R0:W-:Y:S01]  /*1c420*/  STL [R1+0x2630], R0 ;  /* 0x0026300001007387 */ /* 0x0041e20000100800 */
[----:B------:R-:W2:Y:S02]  /*1c430*/  LDL.LU R8, [R1+0x3cc] ;  /* 0x0003cc0001087983 */ /* 0x000ea40000300800 */
        /* <DEDUP_REMOVED lines=18> */
[----:B0-----:R-:W-:Y:S01]  /*1c560*/  LOP3.LUT R0, R2, 0x20, RZ, 0x3c, !PT ;  /* 0x0000002002007812 */ /* 0x001fe200078e3cff */
[----:B------:R-:W2:Y:S01]  /*1c570*/  LDL.LU R7, [R1+0x50] ;  /* 0x0000500001077983 */ /* 0x000ea20000300800 */
[----:B------:R-:W2:Y:S02]  /*1c580*/  LDL.LU R21, [R1+0x38] ;  /* 0x0000380001157983 */ /* 0x000ea40000300800 */
[----:B------:R-:W2:Y:S02]  /*1c590*/  LDL.LU R24, [R1+0x20] ;  /* 0x0000200001187983 */ /* 0x000ea40000300800 */
[----:B------:R-:W2:Y:S01]  /*1c5a0*/  LDL.LU R2, [R1+0x8] ;  /* 0x0000080001027983 */ /* 0x000ea20000300800 */
[----:B---3--:R-:W-:Y:S04]  /*1c5b0*/  STS.U16 [R0+0xea00], R23 ;  /* 0x00ea001700007388 */ /* 0x008fe80000000400 */
[----:B------:R0:W-:Y:S01]  /*1c5c0*/  STL [R1+0x25e4], R23 ;  /* 0x0025e41701007387 */ /* 0x0001e20000100800 */
[----:B------:R-:W-:Y:S02]  /*1c5d0*/  STS.U16 [R0+0xf200], R11 ;  /* 0x00f2000b00007388 */ /* 0x000fe40000000400 */
[----:B------:R-:W-:Y:S01]  /*1c5e0*/  STS.U16 [R0+0xfa00], R10 ;  /* 0x00fa000a00007388 */ /* 0x000fe20000000400 */
[----:B0-----:R-:W4:Y:S01]  /*1c5f0*/  LDL.LU R23, [R1+0x2ec] ;  /* 0x0002ec0001177983 */ /* 0x001f220000300800 */
[----:B------:R0:W-:Y:S03]  /*1c600*/  STL [R1+0x25e8], R11 ;  /* 0x0025e80b01007387 */ /* 0x0001e60000100800 */
[----:B0-----:R-:W2:Y:S01]  /*1c610*/  LDL.LU R11, [R1+0x320] ;  /* 0x00032000010b7983 */ /* 0x001ea20000300800 */
[----:B------:R-:W2:Y:S01]  /*1c620*/  LDL.LU R0, [R1+0x2630] ;  /* 0x0026300001007983 */ /* 0x000ea20000300800 */
[C---:B------:R-:W-:Y:S01]  /*1c630*/  LOP3.LUT R3, R5.reuse, 0x30, RZ, 0x3c, !PT ;  /* 0x0000003005037812 */ /* 0x040fe200078e3cff */
[----:B------:R0:W-:Y:S02]  /*1c640*/  STL [R1+0x25ec], R10 ;  /* 0x0025ec0a01007387 */ /* 0x0001e40000100800 */
[----:B0-----:R-:W4:Y:S04]  /*1c650*/  LDL.LU R10, [R1+0x35c] ;  /* 0x00035c00010a7983 */ /* 0x001f280000300800 */
[----:B--2---:R0:W-:Y:S04]  /*1c660*/  STS.U16 [R3+0x300], R0 ;  /* 0x0003000003007388 */ /* 0x0041e80000000400 */
[----:B0-----:R-:W2:Y:S04]  /*1c670*/  LDL.LU R0, [R1+0x262c] ;  /* 0x00262c0001007983 */ /* 0x001ea80000300800 */
[----:B--2---:R0:W-:Y:S01]  /*1c680*/  STS.U16 [R3+0xb00], R0 ;  /* 0x000b000003007388 */ /* 0x0041e20000000400 */
[----:B------:R1:W-:Y:S02]  /*1c690*/  STS.U16 [R3+0x1300], R8 ;  /* 0x0013000803007388 */ /* 0x0003e40000000400 */
[----:B----4-:R2:W-:Y:S02]  /*1c6a0*/  STS.U16 [R3+0x1b00], R9 ;  /* 0x001b000903007388 */ /* 0x0105e40000000400 */
[----:B------:R4:W-:Y:S01]  /*1c6b0*/  STS.U16 [R3+0x2300], R22 ;  /* 0x0023001603007388 */ /* 0x0009e20000000400 */
[----:B------:R4:W-:Y:S04]  /*1c6c0*/  STS.U16 [R3+0x2b00], R27 ;  /* 0x002b001b03007388 */ /* 0x0009e80000000400 */
[----:B0-----:R-:W3:Y:S01]  /*1c6d0*/  LDL.LU R0, [R1+0x2628] ;  /* 0x0026280001007983 */ /* 0x001ee20000300800 */
[----:B-1----:R-:W3:Y:S02]  /*1c6e0*/  LDL.LU R8, [R1+0x2624] ;  /* 0x0026240001087983 */ /* 0x002ee40000300800 */
[----:B--2---:R-:W2:Y:S02]  /*1c6f0*/  LDL.LU R9, [R1+0x2620] ;  /* 0x0026200001097983 */ /* 0x004ea40000300800 */
[----:B----4-:R-:W4:Y:S01]  /*1c700*/  LDL.LU R22, [R1+0x261c] ;  /* 0x00261c0001167983 */ /* 0x010f220000300800 */
        /* <DEDUP_REMOVED lines=18> */
[----:B------:R0:W-:Y:S02]  /*1c830*/  STS.U16 [R3+0xbb00], R6 ;  /* 0x00bb000603007388 */ /* 0x0001e40000000400 */
[----:B------:R1:W-:Y:S02]  /*1c840*/  STS.U16 [R3+0xc300], R7 ;  /* 0x00c3000703007388 */ /* 0x0003e40000000400 */
[----:B------:R1:W-:Y:S01]  /*1c850*/  STS.U16 [R3+0xcb00], R21 ;  /* 0x00cb001503007388 */ /* 0x0003e20000000400 */
[----:B------:R1:W-:Y:S01]  /*1c860*/  STS.U16 [R3+0xd300], R24 ;  /* 0x00d3001803007388 */ /* 0x0003e20000000400 */
[----:B------:R1:W-:Y:S03]  /*1c870*/  STS.U16 [R3+0xdb00], R2 ;  /* 0x00db000203007388 */ /* 0x0003e60000000400 */
[----:B0-----:R-:W3:Y:S01]  /*1c880*/  LDL.LU R6, [R1+0x408] ;  /* 0x0004080001067983 */ /* 0x001ee20000300800 */
[----:B-1----:R-:W3:Y:S03]  /*1c890*/  LDL.LU R7, [R1+0x3e4] ;  /* 0x0003e40001077983 */ /* 0x002ee60000300800 */
[----:B------:R-:W3:Y:S01]  /*1c8a0*/  LDL.LU R21, [R1+0x3c8] ;  /* 0x0003c80001157983 */ /* 0x000ee20000300800 */
[----:B------:R-:W3:Y:S03]  /*1c8b0*/  LDL.LU R24, [R1+0x3ac] ;  /* 0x0003ac0001187983 */ /* 0x000ee60000300800 */
[----:B------:R-:W3:Y:S01]  /*1c8c0*/  LDL.LU R2, [R1+0x390] ;  /* 0x0003900001027983 */ /* 0x000ee20000300800 */
[----:B------:R-:W3:Y:S02]  /*1c8d0*/  LDL.LU R10, [R1+0x2cc] ;  /* 0x0002cc00010a7983 */ /* 0x000ee40000300800 */
[----:B------:R-:W3:Y:S02]  /*1c8e0*/  LDL.LU R18, [R1+0x1bc] ;  /* 0x0001bc0001127983 */ /* 0x000ee40000300800 */
[----:B------:R-:W3:Y:S01]  /*1c8f0*/  LDL.LU R19, [R1+0x1a4] ;  /* 0x0001a40001137983 */ /* 0x000ee20000300800 */
[----:B------:R-:W3:Y:S01]  /*1c900*/  LDL.LU R20, [R1+0x18c] ;  /* 0x00018c0001147983 */ /* 0x000ee20000300800 */
[----:B------:R-:W-:-:S03]  /*1c910*/  LOP3.LUT R4, R5, 0x40, RZ, 0x3c, !PT ;  /* 0x0000004005047812 */ /* 0x000fc600078e3cff */
[----:B--2---:R-:W-:Y:S04]  /*1c920*/  STS.U16 [R3+0xe300], R27 ;  /* 0x00e3001b03007388 */ /* 0x004fe80000000400 */
[----:B------:R0:W-:Y:S01]  /*1c930*/  STL [R1+0x25f0], R27 ;  /* 0x0025f01b01007387 */ /* 0x0001e20000100800 */
[----:B----4-:R-:W-:Y:S02]  /*1c940*/  STS.U16 [R3+0xeb00], R22 ;  /* 0x00eb001603007388 */ /* 0x010fe40000000400 */
[----:B------:R-:W-:Y:S01]  /*1c950*/  STS.U16 [R3+0xf300], R9 ;  /* 0x00f3000903007388 */ /* 0x000fe20000000400 */
[----:B0-----:R-:W2:Y:S01]  /*1c960*/  LDL.LU R27, [R1+0x2e8] ;  /* 0x0002e800011b7983 */ /* 0x001ea20000300800 */
[----:B------:R0:W-:Y:S03]  /*1c970*/  STL [R1+0x25f4], R22 ;  /* 0x0025f41601007387 */ /* 0x0001e60000100800 */
[----:B0-----:R-:W4:Y:S01]  /*1c980*/  LDL.LU R22, [R1+0x310] ;  /* 0x0003100001167983 */ /* 0x001f220000300800 */
[----:B------:R0:W-:Y:S03]  /*1c990*/  STL [R1+0x25f8], R9 ;  /* 0x0025f80901007387 */ /* 0x0001e60000100800 */
[----:B0-----:R-:W2:Y:S01]  /*1c9a0*/  LDL.LU R9, [R1+0x358] ;  /* 0x0003580001097983 */ /* 0x001ea20000300800 */
        /* <DEDUP_REMOVED lines=8> */
[----:B------:R-:W2:Y:S03]  /*1ca30*/  LDL.LU R17, [R1+0x94] ;  /* 0x0000940001117983 */ /* 0x000ea60000300800 */
[----:B---3--:R0:W-:Y:S01]  /*1ca40*/  STS.U16 [R3+0xfb00], R8 ;  /* 0x00fb000803007388 */ /* 0x0081e20000000400 */
[----:B------:R-:W3:Y:S03]  /*1ca50*/  LDL.LU R26, [R1+0x7c] ;  /* 0x00007c00011a7983 */ /* 0x000ee60000300800 */
[----:B0-----:R-:W2:Y:S01]  /*1ca60*/  LDL.LU R3, [R1+0x64] ;  /* 0x0000640001037983 */ /* 0x001ea20000300800 */
[----:B------:R-:W2:Y:S02]  /*1ca70*/  LDL.LU R15, [R1+0x4c] ;  /* 0x00004c00010f7983 */ /* 0x000ea40000300800 */
[----:B------:R-:W2:Y:S02]  /*1ca80*/  LDL.LU R14, [R1+0x34] ;  /* 0x00003400010e7983 */ /* 0x000ea40000300800 */
[----:B------:R-:W2:Y:S01]  /*1ca90*/  LDL.LU R5, [R1+0x1c] ;  /* 0x00001c0001057983 */ /* 0x000ea20000300800 */
[----:B------:R0:W-:Y:S04]  /*1caa0*/  STL [R1+0x2600], R8 ;  /* 0x0026000801007387 */ /* 0x0001e80000100800 */
[----:B0-----:R-:W2:Y:S04]  /*1cab0*/  LDL.LU R8, [R1+0x374] ;  /* 0x0003740001087983 */ /* 0x001ea80000300800 */
[----:B------:R0:W-:Y:S01]  /*1cac0*/  STS.U16 [R4+0x400], R6 ;  /* 0x0004000604007388 */ /* 0x0001e20000000400 */
[----:B------:R1:W-:Y:S02]  /*1cad0*/  STS.U16 [R4+0xc00], R7 ;  /* 0x000c000704007388 */ /* 0x0003e40000000400 */
[----:B------:R1:W-:Y:S02]  /*1cae0*/  STS.U16 [R4+0x1400], R21 ;  /* 0x0014001504007388 */ /* 0x0003e40000000400 */
[----:B------:R1:W-:Y:S01]  /*1caf0*/  STS.U16 [R4+0x1c00], R24 ;  /* 0x001c001804007388 */ /* 0x0003e20000000400 */
[----:B------:R1:W-:Y:S04]  /*1cb00*/  STS.U16 [R4+0x2400], R2 ;  /* 0x0024000204007388 */ /* 0x0003e80000000400 */
[----:B0-----:R-:W3:Y:S01]  /*1cb10*/  LDL.LU R6, [R1+0x2614] ;  /* 0x0026140001067983 */ /* 0x001ee20000300800 */
[----:B-1----:R-:W3:Y:S03]  /*1cb20*/  LDL.LU R7, [R1+0x2610] ;  /* 0x0026100001077983 */ /* 0x002ee60000300800 */
[----:B------:R-:W3:Y:S01]  /*1cb30*/  LDL.LU R21, [R1+0x260c] ;  /* 0x00260c0001157983 */ /* 0x000ee20000300800 */
[----:B------:R-:W3:Y:S03]  /*1cb40*/  LDL.LU R24, [R1+0x2608] ;  /* 0x0026080001187983 */ /* 0x000ee60000300800 */
[----:B------:R-:W3:Y:S04]  /*1cb50*/  LDL.LU R2, [R1+0x2604] ;  /* 0x0026040001027983 */ /* 0x000ee80000300800 */
[----:B--2---:R-:W-:Y:S01]  /*1cb60*/  STS.U16 [R4+0x2c00], R8 ;  /* 0x002c000804007388 */ /* 0x004fe20000000400 */
[----:B------:R-:W-:Y:S02]  /*1cb70*/  STS.U16 [R4+0x3400], R9 ;  /* 0x0034000904007388 */ /* 0x000fe40000000400 */
[----:B----4-:R-:W-:Y:S02]  /*1cb80*/  STS.U16 [R4+0x3c00], R22 ;  /* 0x003c001604007388 */ /* 0x010fe40000000400 */
[----:B------:R-:W-:Y:S01]  /*1cb90*/  STS.U16 [R4+0x4400], R27 ;  /* 0x0044001b04007388 */ /* 0x000fe20000000400 */
[----:B------:R-:W-:Y:S01]  /*1cba0*/  STS.U16 [R4+0x4c00], R10 ;  /* 0x004c000a04007388 */ /* 0x000fe20000000400 */
[----:B------:R0:W-:Y:S02]  /*1cbb0*/  STS.U16 [R4+0x5400], R18 ;  /* 0x0054001204007388 */ /* 0x0001e40000000400 */
[----:B------:R1:W-:Y:S02]  /*1cbc0*/  STS.U16 [R4+0x5c00], R19 ;  /* 0x005c001304007388 */ /* 0x0003e40000000400 */
[----:B------:R2:W-:Y:S01]  /*1cbd0*/  STS.U16 [R4+0x6400], R20 ;  /* 0x0064001404007388 */ /* 0x0005e20000000400 */
        /* <DEDUP_REMOVED lines=9> */
[----:B---3--:R-:W-:Y:S02]  /*1cc70*/  STS.U16 [R4+0xb400], R26 ;  /* 0x00b4001a04007388 */ /* 0x008fe40000000400 */
[----:B------:R-:W-:Y:S01]  /*1cc80*/  STS.U16 [R4+0xbc00], R3 ;  /* 0x00bc000304007388 */ /* 0x000fe20000000400 */
[----:B0-----:R-:W3:Y:S01]  /*1cc90*/  LDL.LU R18, [R1+0x404] ;  /* 0x0004040001127983 */ /* 0x001ee20000300800 */
[----:B------:R-:W-:Y:S02]  /*1cca0*/  STS.U16 [R4+0xc400], R15 ;  /* 0x00c4000f04007388 */ /* 0x000fe40000000400 */
[----:B-1----:R-:W4:Y:S02]  /*1ccb0*/  LDL.LU R19, [R1+0x3e0] ;  /* 0x0003e00001137983 */ /* 0x002f240000300800 */
[----:B------:R-:W-:Y:S01]  /*1ccc0*/  STS.U16 [R4+0xcc00], R14 ;  /* 0x00cc000e04007388 */ /* 0x000fe20000000400 */
[----:B--2---:R-:W2:Y:S04]  /*1ccd0*/  LDL.LU R20, [R1+0x3c4] ;  /* 0x0003c40001147983 */ /* 0x004ea80000300800 */
[----:B------:R-:W-:Y:S01]  /*1cce0*/  STS.U16 [R4+0xd400], R5 ;  /* 0x00d4000504007388 */ /* 0x000fe20000000400 */
[----:B------:R0:W-:Y:S02]  /*1ccf0*/  STS.U16 [R4+0xdc00], R2 ;  /* 0x00dc000204007388 */ /* 0x0001e40000000400 */
[----:B------:R-:W2:Y:S01]  /*1cd00*/  LDL.LU R8, [R1+0x3a8] ;  /* 0x0003a80001087983 */ /* 0x000ea20000300800 */
        /* <DEDUP_REMOVED lines=12> */
[----:B------:R-:W2:Y:S04]  /*1cdd0*/  LDL.LU R23, [R1+0xf0] ;  /* 0x0000f00001177983 */ /* 0x000ea80000300800 */
[----:B------:R-:W-:Y:S01]  /*1cde0*/  STS.U16 [R4+0xe400], R24 ;  /* 0x00e4001804007388 */ /* 0x000fe20000000400 */
[C---:B------:R-:W-:Y:S01]  /*1cdf0*/  LOP3.LUT R29, R0.reuse, 0x50, RZ, 0x3c, !PT ;  /* 0x00000050001d7812 */ /* 0x040fe200078e3cff */
[----:B------:R-:W2:Y:S02]  /*1ce00*/  LDL.LU R28, [R1+0xd8] ;  /* 0x0000d800011c7983 */ /* 0x000ea40000300800 */
[----:B------:R-:W-:Y:S01]  /*1ce10*/  STS.U16 [R4+0xec00], R21 ;  /* 0x00ec001504007388 */ /* 0x000fe20000000400 */
[----:B------:R-:W2:Y:S04]  /*1ce20*/  LDL.LU R12, [R1+0xc0] ;  /* 0x0000c000010c7983 */ /* 0x000ea80000300800 */
[----:B------:R-:W-:Y:S01]  /*1ce30*/  STS.U16 [R4+0xf400], R7 ;  /* 0x00f4000704007388 */ /* 0x000fe20000000400 */
[----:B------:R-:W2:Y:S02]  /*1ce40*/  LDL.LU R16, [R1+0xa8] ;  /* 0x0000a80001107983 */ /* 0x000ea40000300800 */
[----:B------:R0:W-:Y:S02]  /*1ce50*/  STS.U16 [R4+0xfc00], R6 ;  /* 0x00fc000604007388 */ /* 0x0001e40000000400 */
[----:B------:R-:W2:Y:S01]  /*1ce60*/  LDL.LU R25, [R1+0x90] ;  /* 0x0000900001197983 */ /* 0x000ea20000300800 */
[----:B0-----:R-:W2:Y:S01]  /*1ce70*/  LDL.LU R4, [R1+0x78] ;  /* 0x0000780001047983 */ /* 0x001ea20000300800 */
[----:B------:R-:W2:Y:S03]  /*1ce80*/  LDL.LU R5, [R1+0x60] ;  /* 0x0000600001057983 */ /* 0x000ea60000300800 */
[----:B---3--:R0:W-:Y:S01]  /*1ce90*/  STS.U16 [R29+0x500], R18 ;  /* 0x000500121d007388 */ /* 0x0081e20000000400 */
[----:B----4-:R1:W-:Y:S03]  /*1cea0*/  STS.U16 [R29+0xd00], R19 ;  /* 0x000d00131d007388 */ /* 0x0103e60000000400 */
[----:B--2---:R2:W-:Y:S01]  /*1ceb0*/  STS.U16 [R29+0x1500], R20 ;  /* 0x001500141d007388 */ /* 0x0045e20000000400 */
[----:B------:R3:W-:Y:S03]  /*1cec0*/  STS.U16 [R29+0x1d00], R8 ;  /* 0x001d00081d007388 */ /* 0x0007e60000000400 */
[----:B0-----:R-:W4:Y:S01]  /*1ced0*/  LDL.LU R18, [R1+0x48] ;  /* 0x0000480001127983 */ /* 0x001f220000300800 */
[----:B-1----:R-:W4:Y:S03]  /*1cee0*/  LDL.LU R19, [R1+0x30] ;  /* 0x0000300001137983 */ /* 0x002f260000300800 */
[----:B--2---:R-:W2:Y:S01]  /*1cef0*/  LDL.LU R20, [R1+0x18] ;  /* 0x0000180001147983 */ /* 0x004ea20000300800 */
[----:B---3--:R-:W4:Y:S03]  /*1cf00*/  LDL.LU R8, [R1+0x2600] ;  /* 0x0026000001087983 */ /* 0x008f260000300800 */
[----:B------:R0:W-:Y:S04]  /*1cf10*/  STS.U16 [R29+0x2500], R2 ;  /* 0x002500021d007388 */ /* 0x0001e80000000400 */
[----:B0-----:R-:W2:Y:S01]  /*1cf20*/  LDL.LU R2, [R1+0x25fc] ;  /* 0x0025fc0001027983 */ /* 0x001ea20000300800 */
[----:B------:R0:W-:Y:S02]  /*1cf30*/  STS.U16 [R29+0x2d00], R13 ;  /* 0x002d000d1d007388 */ /* 0x0001e40000000400 */
[----:B------:R1:W-:Y:S02]  /*1cf40*/  STS.U16 [R29+0x3500], R17 ;  /* 0x003500111d007388 */ /* 0x0003e40000000400 */
[----:B------:R1:W-:Y:S01]  /*1cf50*/  STS.U16 [R29+0x3d00], R26 ;  /* 0x003d001a1d007388 */ /* 0x0003e20000000400 */
[----:B------:R1:W-:Y:S01]  /*1cf60*/  STS.U16 [R29+0x4500], R3 ;  /* 0x004500031d007388 */ /* 0x0003e20000000400 */
[----:B------:R1:W-:Y:S02]  /*1cf70*/  STS.U16 [R29+0x4d00], R15 ;  /* 0x004d000f1d007388 */ /* 0x0003e40000000400 */
[----:B------:R1:W-:Y:S01]  /*1cf80*/  STS.U16 [R29+0x5500], R14 ;  /* 0x0055000e1d007388 */ /* 0x0003e20000000400 */
[----:B0-----:R-:W4:Y:S01]  /*1cf90*/  LDL.LU R13, [R1+0x400] ;  /* 0x00040000010d7983 */ /* 0x001f220000300800 */
[----:B-1----:R-:W4:Y:S03]  /*1cfa0*/  LDL.LU R17, [R1+0x3dc] ;  /* 0x0003dc0001117983 */ /* 0x002f260000300800 */
[----:B------:R-:W4:Y:S01]  /*1cfb0*/  LDL.LU R26, [R1+0x3c0] ;  /* 0x0003c000011a7983 */ /* 0x000f220000300800 */
[----:B------:R-:W4:Y:S03]  /*1cfc0*/  LDL.LU R3, [R1+0x3a4] ;  /* 0x0003a40001037983 */ /* 0x000f260000300800 */
[----:B------:R-:W4:Y:S01]  /*1cfd0*/  LDL.LU R15, [R1+0x388] ;  /* 0x00038800010f7983 */ /* 0x000f220000300800 */
[----:B------:R-:W4:Y:S03]  /*1cfe0*/  LDL.LU R14, [R1+0x36c] ;  /* 0x00036c00010e7983 */ /* 0x000f260000300800 */
[----:B--2---:R0:W-:Y:S01]  /*1cff0*/  STS.U16 [R29+0x5d00], R2 ;  /* 0x005d00021d007388 */ /* 0x0041e20000000400 */
[----:B------:R1:W-:Y:S02]  /*1d000*/  STS.U16 [R29+0x6500], R9 ;  /* 0x006500091d007388 */ /* 0x0003e40000000400 */
[----:B------:R2:W-:Y:S02]  /*1d010*/  STS.U16 [R29+0x6d00], R22 ;  /* 0x006d00161d007388 */ /* 0x0005e40000000400 */
[----:B------:R4:W-:Y:S01]  /*1d020*/  STS.U16 [R29+0x7500], R27 ;  /* 0x0075001b1d007388 */ /* 0x0009e20000000400 */
[----:B------:R4:W-:Y:S01]  /*1d030*/  STS.U16 [R29+0x7d00], R10 ;  /* 0x007d000a1d007388 */ /* 0x0009e20000000400 */
[----:B------:R4:W-:Y:S03]  /*1d040*/  STS.U16 [R29+0x8500], R11 ;  /* 0x0085000b1d007388 */ /* 0x0009e60000000400 */
[----:B0-----:R-:W3:Y:S01]  /*1d050*/  LDL.LU R2, [R1+0x348] ;  /* 0x0003480001027983 */ /* 0x001ee20000300800 */
[----:B-1----:R-:W3:Y:S02]  /*1d060*/  LDL.LU R9, [R1+0x25f8] ;  /* 0x0025f80001097983 */ /* 0x002ee40000300800 */
[----:B--2---:R-:W2:Y:S02]  /*1d070*/  LDL.LU R22, [R1+0x25f4] ;  /* 0x0025f40001167983 */ /* 0x004ea40000300800 */
[----:B----4-:R-:W4:Y:S01]  /*1d080*/  LDL.LU R27, [R1+0x25f0] ;  /* 0x0025f000011b7983 */ /* 0x010f220000300800 */
[----:B------:R-:W2:Y:S01]  /*1d090*/  LDL.LU R10, [R1+0x25ec] ;  /* 0x0025ec00010a7983 */ /* 0x000ea20000300800 */
[----:B------:R-:W2:Y:S03]  /*1d0a0*/  LDL.LU R11, [R1+0x25e8] ;  /* 0x0025e800010b7983 */ /* 0x000ea60000300800 */
[----:B------:R0:W-:Y:S01]  /*1d0b0*/  STS.U16 [R29+0x8d00], R23 ;  /* 0x008d00171d007388 */ /* 0x0001e20000000400 */
[----:B------:R1:W-:Y:S02]  /*1d0c0*/  STS.U16 [R29+0x9500], R28 ;  /* 0x0095001c1d007388 */ /* 0x0003e40000000400 */
[----:B------:R1:W-:Y:S02]  /*1d0d0*/  STS.U16 [R29+0x9d00], R12 ;  /* 0x009d000c1d007388 */ /* 0x0003e40000000400 */
[----:B------:R1:W-:Y:S01]  /*1d0e0*/  STS.U16 [R29+0xa500], R16 ;  /* 0x00a500101d007388 */ /* 0x0003e20000000400 */
[----:B------:R1:W-:Y:S01]  /*1d0f0*/  STS.U16 [R29+0xad00], R25 ;  /* 0x00ad00191d007388 */ /* 0x0003e20000000400 */
[----:B------:R1:W-:Y:S03]  /*1d100*/  STS.U16 [R29+0xb500], R4 ;  /* 0x00b500041d007388 */ /* 0x0003e60000000400 */
[----:B0-----:R-:W2:Y:S01]  /*1d110*/  LDL.LU R23, [R1+0x25e4] ;  /* 0x0025e40001177983 */ /* 0x001ea20000300800 */
[----:B-1----:R-:W2:Y:S03]  /*1d120*/  LDL.LU R28, [R1+0x25e0] ;  /* 0x0025e000011c7983 */ /* 0x002ea60000300800 */
[----:B------:R-:W2:Y:S01]  /*1d130*/  LDL.LU R12, [R1+0x25dc] ;  /* 0x0025dc00010c7983 */ /* 0x000ea20000300800 */
[----:B------:R-:W2:Y:S03]  /*1d140*/  LDL.LU R16, [R1+0x25d8] ;  /* 0x0025d80001107983 */ /* 0x000ea60000300800 */
[----:B------:R-:W2:Y:S01]  /*1d150*/  LDL.LU R25, [R1+0x25d4] ;  /* 0x0025d40001197983 */ /* 0x000ea20000300800 */
[----:B------:R-:W2:Y:S03]  /*1d160*/  LDL.LU R4, [R1+0x25d0] ;  /* 0x0025d00001047983 */ /* 0x000ea60000300800 */
[----:B------:R0:W-:Y:S01]  /*1d170*/  STS.U16 [R29+0xbd00], R5 ;  /* 0x00bd00051d007388 */ /* 0x0001e20000000400 */
[----:B------:R1:W-:Y:S02]  /*1d180*/  STS.U16 [R29+0xc500], R18 ;  /* 0x00c500121d007388 */ /* 0x0003e40000000400 */
[----:B------:R1:W-:Y:S02]  /*1d190*/  STS.U16 [R29+0xcd00], R19 ;  /* 0x00cd00131d007388 */ /* 0x0003e40000000400 */
[----:B------:R1:W-:Y:S01]  /*1d1a0*/  STS.U16 [R29+0xd500], R20 ;  /* 0x00d500141d007388 */ /* 0x0003e20000000400 */
[----:B0-----:R-:W2:Y:S01]  /*1d1b0*/  LDL.LU R5, [R1+0x25cc] ;  /* 0x0025cc0001057983 */ /* 0x001ea20000300800 */
[----:B-1----:R-:W2:Y:S02]  /*1d1c0*/  LDL.LU R18, [R1+0x25c8] ;  /* 0x0025c80001127983 */ /* 0x002ea40000300800 */
[----:B------:R-:W2:Y:S02]  /*1d1d0*/  LDL.LU R19, [R1+0x25c4] ;  /* 0x0025c40001137983 */ /* 0x000ea40000300800 */
[----:B------:R-:W2:Y:S01]  /*1d1e0*/  LDL.LU R20, [R1+0x25c0] ;  /* 0x0025c00001147983 */ /* 0x000ea20000300800 */
[----:B------:R-:W-:Y:S01]  /*1d1f0*/  LOP3.LUT R0, R0, 0x60, RZ, 0x3c, !PT ;  /* 0x0000006000007812 */ /* 0x000fe200078e3cff */
[----:B--2---:R-:W-:Y:S01]  /*1d200*/  STS.U16 [R29+0xdd00], R20 ;  /* 0x00dd00141d007388 */ /* 0x004fe20000000400 */
[----:B------:R-:W-:Y:S02]  /*1d210*/  STS.U16 [R29+0xe500], R19 ;  /* 0x00e500131d007388 */ /* 0x000fe40000000400 */
[----:B------:R-:W-:Y:S02]  /*1d220*/  STS.U16 [R29+0xed00], R18 ;  /* 0x00ed00121d007388 */ /* 0x000fe40000000400 */
[----:B------:R0:W-:Y:S01]  /*1d230*/  STS.U16 [R29+0xf500], R5 ;  /* 0x00f500051d007388 */ /* 0x0001e20000000400 */
[----:B------:R1:W-:Y:S01]  /*1d240*/  STS.U16 [R29+0xfd00], R4 ;  /* 0x00fd00041d007388 */ /* 0x0003e20000000400 */
[----:B------:R2:W-:Y:S02]  /*1d250*/  STS.U16 [R0+0x600], R13 ;  /* 0x0006000d00007388 */ /* 0x0005e40000000400 */
[----:B------:R2:W-:Y:S01]  /*1d260*/  STS.U16 [R0+0xe00], R17 ;  /* 0x000e001100007388 */ /* 0x0005e20000000400 */
[----:B0-----:R-:W4:Y:S01]  /*1d270*/  LDL R5, [R1+0x10b8] ;  /* 0x0010b80001057983 */ /* 0x001f220000100800 */
[----:B-1----:R-:W4:Y:S02]  /*1d280*/  LDL.LU R29, [R1+0x25bc] ;  /* 0x0025bc00011d7983 */ /* 0x002f240000300800 */
[----:B------:R-:W4:Y:S02]  /*1d290*/  LDL R4, [R1+0x10b0] ;  /* 0x0010b00001047983 */ /* 0x000f240000100800 */
[----:B--2---:R-:W2:Y:S01]  /*1d2a0*/  LDL.LU R13, [R1+0x25b8] ;  /* 0x0025b800010d7983 */ /* 0x004ea20000300800 */
[----:B------:R-:W2:Y:S04]  /*1d2b0*/  LDL.LU R17, [R1+0x25b4] ;  /* 0x0025b40001117983 */ /* 0x000ea80000300800 */
[----:B------:R0:W-:Y:S01]  /*1d2c0*/  STS.U16 [R0+0x1600], R26 ;  /* 0x0016001a00007388 */ /* 0x0001e20000000400 */
[----:B------:R1:W-:Y:S02]  /*1d2d0*/  STS.U16 [R0+0x1e00], R3 ;  /* 0x001e000300007388 */ /* 0x0003e40000000400 */
[----:B------:R1:W-:Y:S02]  /*1d2e0*/  STS.U16 [R0+0x2600], R15 ;  /* 0x0026000f00007388 */ /* 0x0003e40000000400 */
[----:B------:R1:W-:Y:S01]  /*1d2f0*/  STS.U16 [R0+0x2e00], R14 ;  /* 0x002e000e00007388 */ /* 0x0003e20000000400 */
[----:B---3--:R3:W-:Y:S04]  /*1d300*/  STS.U16 [R0+0x3600], R2 ;  /* 0x0036000200007388 */ /* 0x0087e80000000400 */
[----:B0-----:R-:W2:Y:S01]  /*1d310*/  LDL.LU R26, [R1+0x25b0] ;  /* 0x0025b000011a7983 */ /* 0x001ea20000300800 */
[----:B-1----:R-:W2:Y:S02]  /*1d320*/  LDL.LU R3, [R1+0x25ac] ;  /* 0x0025ac0001037983 */ /* 0x002ea40000300800 */
[----:B------:R-:W2:Y:S02]  /*1d330*/  LDL.LU R15, [R1+0x25a8] ;  /* 0x0025a800010f7983 */ /* 0x000ea40000300800 */
[----:B------:R-:W2:Y:S01]  /*1d340*/  LDL.LU R14, [R1+0x25a4] ;  /* 0x0025a400010e7983 */ /* 0x000ea20000300800 */
[----:B---3--:R-:W3:Y:S01]  /*1d350*/  LDL.LU R2, [R1+0x25a0] ;  /* 0x0025a00001027983 */ /* 0x008ee20000300800 */
[----:B----4-:R-:W-:-:S04]  /*1d360*/  @!P1 LOP3.LUT R5, R5, R4, RZ, 0x3c, !PT ;  /* 0x0000000405059212 */ /* 0x010fc800078e3cff */
[----:B------:R-:W-:-:S04]  /*1d370*/  @!P1 LOP3.LUT R4, R5, R4, RZ, 0x3c, !PT ;  /* 0x0000000405049212 */ /* 0x000fc800078e3cff */
[----:B------:R-:W-:Y:S02]  /*1d380*/  @!P1 LOP3.LUT R5, R5, R4, RZ, 0x3c, !PT ;  /* 0x0000000405059212 */ /* 0x000fe400078e3cff */
[----:B--2---:R-:W-:Y:S01]  /*1d390*/  PRMT R3, RZ, 0x7610, R3 ;  /* 0x00007610ff037816 */ /* 0x004fe20000000003 */
[----:B---3--:R0:W-:Y:S05]  /*1d3a0*/  STS.U16 [R0+0x3e00], R2 ;  /* 0x003e000200007388 */ /* 0x0081ea0000000400 */
[----:B------:R1:W2:Y:S04]  /*1d3b0*/  @!P1 LDG.E.U16 R3, [R4.64] ;  /* 0x0000000404039981 */ /* 0x0002a8000c1e1500 */
[----:B0-----:R-:W3:Y:S01]  /*1d3c0*/  LDL.LU R0, [R1+0x259c] ;  /* 0x00259c0001007983 */ /* 0x001ee20000300800 */
[----:B------:R-:W4:Y:S02]  /*1d3d0*/  LDL.LU R2, [R1+0x2598] ;  /* 0x0025980001027983 */ /* 0x000f240000300800 */
[----:B-1----:R-:W2:Y:S02]  /*1d3e0*/  LDL R4, [R1+0x10a8] ;  /* 0x0010a80001047983 */ /* 0x002ea40000100800 */
[----:B------:R-:W2:Y:S02]  /*1d3f0*/  LDL R5, [R1+0x10b4] ;  /* 0x0010b40001057983 */ /* 0x000ea40000100800 */
[----:B--2---:R-:W-:-:S02]  /*1d400*/  @!P0 LOP3.LUT R5, R5, R4, RZ, 0x3c, !PT ;  /* 0x0000000405058212 */ /* 0x004fc400078e3cff */
[----:B---3--:R-:W-:Y:S02]  /*1d410*/  PRMT R0, RZ, 0x7610, R0 ;  /* 0x00007610ff007816 */ /* 0x008fe40000000000 */
[----:B------:R-:W-:-:S04]  /*1d420*/  @!P0 LOP3.LUT R4, R5, R4, RZ, 0x3c, !PT ;  /* 0x0000000405048212 */ /* 0x000fc800078e3cff */
[----:B------:R-:W-:Y:S01]  /*1d430*/  @!P0 LOP3.LUT R5, R5, R4, RZ, 0x3c, !PT ;  /* 0x0000000405058212 */ /* 0x000fe200078e3cff */
[----:B------:R-:W-:Y:S04]  /*1d440*/  STL [R1+0x23c8], R3 ;  /* 0x0023c80301007387 */ /* 0x000fe80000100800 */
[----:B------:R0:W2:Y:S04]  /*1d450*/  @!P0 LDG.E.U16 R0, [R4.64] ;  /* 0x0000000404008981 */ /* 0x0000a8000c1e1500 */
[----:B0-----:R-:W3:Y:S04]  /*1d460*/  LDL R4, [R1+0xf98] ;  /* 0x000f980001047983 */ /* 0x001ee80000100800 */
[----:B------:R-:W3:Y:S01]  /*1d470*/  LDL R5, [R1+0xf9c] ;  /* 0x000f9c0001057983 */ /* 0x000ee20000100800 */
[----:B----4-:R-:W-:-:S02]  /*1d480*/  PRMT R2, RZ, 0x7610, R2 ;  /* 0x00007610ff027816 */ /* 0x010fc40000000002 */
[----:B---3--:R-:W-:-:S04]  /*1d490*/  @!P0 LOP3.LUT R5, R5, R4, RZ, 0x3c, !PT ;  /* 0x0000000405058212 */ /* 0x008fc800078e3cff */
[----:B------:R-:W-:-:S04]  /*1d4a0*/  @!P0 LOP3.LUT R4, R5, R4, RZ, 0x3c, !PT ;  /* 0x0000000405048212 */ /* 0x000fc800078e3cff */
[----:B------:R-:W-:-:S05]  /*1d4b0*/  @!P0 LOP3.LUT R5, R5, R4, RZ, 0x3c, !PT ;  /* 0x0000000405058212 */ /* 0x000fca00078e3cff */
[----:B------:R-:W3:Y:S04]  /*1d4c0*/  @!P0 LDG.E.U16 R2, [R4.64] ;  /* 0x0000000404028981 */ /* 0x000ee8000c1e1500 */
[----:B--2---:R-:W-:Y:S04]  /*1d4d0*/  STL [R1+0x23cc], R0 ;  /* 0x0023cc0001007387 */ /* 0x004fe80000100800 */
[----:B---3--:R0:W-:Y:S04]  /*1d4e0*/  STL [R1+0x1b4], R2 ;  /* 0x0001b40201007387 */ /* 0x0081e80000100800 */
[----:B0-----:R-:W2:Y:S01]  /*1d4f0*/  LDL.LU R2, [R1+0x2594] ;  /* 0x0025940001027983 */ /* 0x001ea20000300800 */
[----:B------:R-:W3:Y:S02]  /*1d500*/  LDL R4, [R1+0xf90] ;  /* 0x000f900001047983 */ /* 0x000ee40000100800 */
[----:B------:R-:W3:Y:S01]  /*1d510*/  LDL R5, [R1+0xf94] ;  /* 0x000f940001057983 */ /* 0x000ee20000100800 */
[----:B------:R-:W-:-:S02]  /*1d520*/  PRMT R14, RZ, 0x7610, R14 ;  /* 0x00007610ff0e7816 */ /* 0x000fc4000000000e */
[----:B---3--:R-:W-:-:S04]  /*1d530*/  @!P1 LOP3.LUT R5, R5, R4, RZ, 0x3c, !PT ;  /* 0x0000000405059212 */ /* 0x008fc800078e3cff */
[----:B------:R-:W-:-:S04]  /*1d540*/  @!P1 LOP3.LUT R4, R5, R4, RZ, 0x3c, !PT ;  /* 0x0000000405049212 */ /* 0x000fc800078e3cff */
[----:B------:R-:W-:-:S05]  /*1d550*/  @!P1 LOP3.LUT R5, R5, R4, RZ, 0x3c, !PT ;  /* 0x0000000405059212 */ /* 0x000fca00078e3cff */
[----:B------:R-:W3:Y:S04]  /*1d560*/  @!P1 LDG.E.U16 R14, [R4.64] ;  /* 0x00000004040e9981 */ /* 0x000ee8000c1e1500 */
[----:B---3--:R0:W-:Y:S04]  /*1d570*/  STL [R1+0x1b0], R14 ;  /* 0x0001b00e01007387 */ /* 0x0081e80000100800 */
[----:B0-----:R-:W3:Y:S01]  /*1d580*/  LDL.LU R14, [R1+0x2590] ;  /* 0x00259000010e7983 */ /* 0x001ee20000300800 */
[----:B------:R-:W4:Y:S02]  /*1d590*/  LDL R4, [R1+0xf18] ;  /* 0x000f180001047983 */ /* 0x000f240000100800 */
[----:B------:R-:W4:Y:S01]  /*1d5a0*/  LDL R5, [R1+0xf1c] ;  /* 0x000f1c0001057983 */ /* 0x000f220000100800 */
[----:B--2---:R-:W-:-:S02]  /*1d5b0*/  PRMT R2, RZ, 0x7610, R2 ;  /* 0x00007610ff027816 */ /* 0x004fc40000000002 */
[----:B----4-:R-:W-:-:S04]  /*1d5c0*/  @!P0 LOP3.LUT R5, R5, R4, RZ, 0x3c, !PT ;  /* 0x0000000405058212 */ /* 0x010fc800078e3cff */
[----:B------:R-:W-:-:S04]  /*1d5d0*/  @!P0 LOP3.LUT R4, R5, R4, RZ, 0x3c, !PT ;  /* 0x0000000405048212 */ /* 0x000fc800078e3cff */
[----:B------:R-:W-:-:S05]  /*1d5e0*/  @!P0 LOP3.LUT R5, R5, R4, RZ, 0x3c, !PT ;  /* 0x0000000405058212 */ /* 0x000fca00078e3cff */
[----:B------:R-:W2:Y:S04]  /*1d5f0*/  @!P0 LDG.E.U16 R2, [R4.64] ;  /* 0x0000000404028981 */ /* 0x000ea8000c1e1500 */
[----:B--2---:R0:W-:Y:S04]  /*1d600*/  STL [R1+0x1ac], R2 ;  /* 0x0001ac0201007387 */ /* 0x0041e80000100800 */
[----:B0-----:R-:W2:Y:S01]  /*1d610*/  LDL.LU R2, [R1+0x258c] ;  /* 0x00258c0001027983 */ /* 0x001ea20000300800 */
[----:B------:R-:W4:Y:S02]  /*1d620*/  LDL R4, [R1+0xf10] ;  /* 0x000f100001047983 */ /* 0x000f240000100800 */
[----:B------:R-:W4:Y:S01]  /*1d630*/  LDL R5, [R1+0xf14] ;  /* 0x000f140001057983 */ /* 0x000f220000100800 */
[----:B---3--:R-:W-:-:S02]  /*1d640*/  PRMT R14, RZ, 0x7610, R14 ;  /* 0x00007610ff0e7816 */ /* 0x008fc4000000000e */
[----:B----4-:R-:W-:-:S04]  /*1d650*/  @!P1 LOP3.LUT R5, R5, R4, RZ, 0x3c, !PT ;  /* 0x0000000405059212 */ /* 0x010fc800078e3cff */
        /* <DEDUP_REMOVED lines=11> */
[----:B------:R0:W2:Y:S04]  /*1d710*/  @!P0 LDG.E.U16 R2, [R4.64] ;  /* 0x0000000404028981 */ /* 0x0000a8000c1e1500 */
[----:B0-----:R-:W4:Y:S04]  /*1d720*/  LDL R4, [R1+0xe90] ;  /* 0x000e900001047983 */ /* 0x001f280000100800 */
[----:B------:R-:W4:Y:S01]  /*1d730*/  LDL R5, [R1+0xe94] ;  /* 0x000e940001057983 */ /* 0x000f220000100800 */
[----:B------:R-:W-:Y:S02]  /*1d740*/  PRMT R15, RZ, 0x7610, R15 ;  /* 0x00007610ff0f7816 */ /* 0x000fe4000000000f */
[----:B----4-:R-:W-:-:S04]  /*1d750*/  @!P1 LOP3.LUT R5, R5, R4, RZ, 0x3c, !PT ;  /* 0x0000000405059212 */ /* 0x010fc800078e3cff */
[----:B------:R-:W-:-:S04]  /*1d760*/  @!P1 LOP3.LUT R4, R5, R4, RZ, 0x3c, !PT ;  /* 0x0000000405049212 */ /* 0x000fc800078e3cff */
[----:B------:R-:W-:-:S05]  /*1d770*/  @!P1 LOP3.LUT R5, R5, R4, RZ, 0x3c, !PT ;  /* 0x0000000405059212 */ /* 0x000fca00078e3cff */
[----:B------:R-:W4:Y:S04]  /*1d780*/  @!P1 LDG.E.U16 R15, [R4.64] ;  /* 0x00000004040f9981 */ /* 0x000f28000c1e1500 */
[----:B--2---:R0:W-:Y:S04]  /*1d790*/  STL [R1+0x1a4], R2 ;  /* 0x0001a40201007387 */ /* 0x0041e80000100800 */
[----:B0-----:R-:W2:Y:S04]  /*1d7a0*/  LDL R2, [R1+0xd1c] ;  /* 0x000d1c0001027983 */ /* 0x001ea80000100800 */
[----:B----4-:R0:W-:Y:S04]  /*1d7b0*/  STL [R1+0x1a0], R15 ;  /* 0x0001a00f01007387 */ /* 0x0101e80000100800 */
[----:B0-----:R-:W4:Y:S01]  /*1d7c0*/  LDL.LU R15, [R1+0x2584] ;  /* 0x00258400010f7983 */ /* 0x001f220000300800 */
[----:B------:R-:W2:Y:S02]  /*1d7d0*/  LDL R4, [R1+0xe18] ;  /* 0x000e180001047983 */ /* 0x000ea40000100800 */
[----:B------:R-:W2:Y:S01]  /*1d7e0*/  LDL R5, [R1+0xe1c] ;  /* 0x000e1c0001057983 */ /* 0x000ea20000100800 */
[----:B---3--:R-:W-:-:S02]  /*1d7f0*/  PRMT R14, RZ, 0x7610, R14 ;  /* 0x00007610ff0e7816 */ /* 0x008fc4000000000e */
[----:B--2---:R-:W-:-:S04]  /*1d800*/  @!P0 LOP3.LUT R5, R5, R4, RZ, 0x3c, !PT ;  /* 0x0000000405058212 */ /* 0x004fc800078e3cff */
[----:B------:R-:W-:-:S04]  /*1d810*/  @!P0 LOP3.LUT R4, R5, R4, RZ, 0x3c, !PT ;  /* 0x0000000405048212 */ /* 0x000fc800078e3cff */
[----:B------:R-:W-:-:S05]  /*1d820*/  @!P0 LOP3.LUT R5, R5, R4, RZ, 0x3c, !PT ;  /* 0x0000000405058212 */ /* 0x000fca00078e3cff */
[----:B------:R-:W2:Y:S04]  /*1d830*/  @!P0 LDG.E.U16 R14, [R4.64] ;  /* 0x00000004040e8981 */ /* 0x000ea8000c1e1500 */
[----:B--2---:R0:W-:Y:S04]  /*1d840*/  STL [R1+0x19c], R14 ;  /* 0x00019c0e01007387 */ /* 0x0041e80000100800 */
[----:B0-----:R-:W2:Y:S01]  /*1d850*/  LDL.LU R14, [R1+0x2580] ;  /* 0x00258000010e7983 */ /* 0x001ea20000300800 */
[----:B------:R-:W3:Y:S02]  /*1d860*/  LDL R4, [R1+0xe10] ;  /* 0x000e100001047983 */ /* 0x000ee40000100800 */
[----:B------:R-:W3:Y:S01]  /*1d870*/  LDL R5, [R1+0xe14] ;  /* 0x000e140001057983 */ /* 0x000ee20000100800 */
[----:B----4-:R-:W-:-:S02]  /*1d880*/  PRMT R15, RZ, 0x7610, R15 ;  /* 0x00007610ff0f7816 */ /* 0x010fc4000000000f */
        /* <DEDUP_REMOVED lines=21> */
[----:B------:R-:W3:Y:S01]  /*1d9e0*/  @!P1 LDG.E.U16 R15, [R4.64] ;  /* 0x00000004040f9981 */ /* 0x000ee2000c1e1500 */
[----:B--2---:R-:W-:-:S03]  /*1d9f0*/  PRMT R14, RZ, 0x7610, R14 ;  /* 0x00007610ff0e7816 */ /* 0x004fc6000000000e */
[----:B---3--:R0:W-:Y:S04]  /*1da00*/  STL [R1+0x190], R15 ;  /* 0x0001900f01007387 */ /* 0x0081e80000100800 */
[----:B0-----:R-:W2:Y:S01]  /*1da10*/  LDL.LU R15, [R1+0x2574] ;  /* 0x00257400010f7983 */ /* 0x001ea20000300800 */
[----:B------:R-:W3:Y:S02]  /*1da20*/  LDL R5, [R1+0xd18] ;  /* 0x000d180001057983 */ /* 0x000ee40000100800 */
[----:B------:R-:W-:Y:S02]  /*1da30*/  @!P0 IMAD.MOV.U32 R4, RZ, RZ, R2 ;  /* 0x000000ffff048224 */ /* 0x000fe400078e0002 */
[----:B------:R-:W4:Y:S04]  /*1da40*/  LDL.LU R2, [R1+0xf8c] ;  /* 0x000f8c0001027983 */ /* 0x000f280000300800 */
[----:B---3--:R-:W3:Y:S04]  /*1da50*/  @!P0 LDG.E.U16 R14, [R4.64] ;  /* 0x00000004040e8981 */ /* 0x008ee8000c1e1500 */
[----:B---3--:R0:W-:Y:S04]  /*1da60*/  STL [R1+0x18c], R14 ;  /* 0x00018c0e01007387 */ /* 0x0081e80000100800 */
[----:B0-----:R-:W3:Y:S01]  /*1da70*/  LDL.LU R14, [R1+0x2570] ;  /* 0x00257000010e7983 */ /* 0x001ee20000300800 */
[----:B------:R-:W3:Y:S02]  /*1da80*/  LDL R4, [R1+0xd10] ;  /* 0x000d100001047983 */ /* 0x000ee40000100800 */
[----:B------:R-:W3:Y:S01]  /*1da90*/  LDL R5, [R1+0xd14] ;  /* 0x000d140001057983 */ /* 0x000ee20000100800 */
[----:B--2---:R-:W-:-:S02]  /*1daa0*/  PRMT R15, RZ, 0x7610, R15 ;  /* 0x00007610ff0f7816 */ /* 0x004fc4000000000f */
[----:B---3--:R-:W-:-:S04]  /*1dab0*/  @!P1 LOP3.LUT R5, R5, R4, RZ, 0x3c, !PT ;  /* 0x0000000405059212 */ /* 0x008fc800078e3cff */
[----:B------:R-:W-:-:S04]  /*1dac0*/  @!P1 LOP3.LUT R4, R5, R4, RZ, 0x3c, !PT ;  /* 0x0000000405049212 */ /* 0x000fc800078e3cff */
[----:B------:R-:W-:-:S05]  /*1dad0*/  @!P1 LOP3.LUT R5, R5, R4, RZ, 0x3c, !PT ;  /* 0x0000000405059212 */ /* 0x000fca00078e3cff */
[----:B------:R-:W2:Y:S04]  /*1dae0*/  @!P1 LDG.E.U16 R15, [R4.64] ;  /* 0x00000004040f9981 */ /* 0x000ea8000c1e1500 */
[----:B--2---:R0:W-:Y:S04]  /*1daf0*/  STL [R1+0x188], R15 ;  /* 0x0001880f01007387 */ /* 0x0041e80000100800 */
        /* <DEDUP_REMOVED lines=34> */
[----:B------:R-:W2:Y:S01]  /*1dd20*/  @!P1 LDG.E.U16 R15, [R4.64] ;  /* 0x00000004040f9981 */ /* 0x000ea2000c1e1500 */
[----:B------:R-:W-:-:S03]  /*1dd30*/  PRMT R14, RZ, 0x7610, R14 ;  /* 0x00007610ff0e7816 */ /* 0x000fc6000000000e */
[----:B--2---:R0:W-:Y:S04]  /*1dd40*/  STL [R1+0x178], R15 ;  /* 0x0001780f01007387 */ /* 0x0041e80000100800 */
[----:B0-----:R-:W2:Y:S01]  /*1dd50*/  LDL.LU R15, [R1+0x255c] ;  /* 0x00255c00010f7983 */ /* 0x001ea20000300800 */
[----:B------:R-:W3:Y:S02]  /*1dd60*/  LDL R5, [R1+0xf88] ;  /* 0x000f880001057983 */ /* 0x000ee40000100800 */
[----:B----4-:R-:W-:Y:S02]  /*1dd70*/  @!P0 IMAD.MOV.U32 R4, RZ, RZ, R2 ;  /* 0x000000ffff048224 */ /* 0x010fe400078e0002 */
[----:B------:R0:W-:Y:S02]  /*1dd80*/  STL [R1+0x129c], R2 ;  /* 0x00129c0201007387 */ /* 0x0001e40000100800 */
[----:B0-----:R-:W4:Y:S04]  /*1dd90*/  LDL.LU R2, [R1+0x4bc] ;  /* 0x0004bc0001027983 */ /* 0x001f280000300800 */
        /* <DEDUP_REMOVED lines=273> */
[----:B------:R-:W2:Y:S02]  /*1eeb0*/  LDL R4, [R1+0x1060] ;  /* 0x0010600001047983 */ /* 0x000ea40000100800 */
[----:B------:R-:W2:Y:S01]  /*1eec0*/  LDL R5, [R1+0x106c] ;  /* 0x00106c0001057983 */ /* 0x000ea20000100800 */
[----:B------:R-:W-:-:S02]  /*1eed0*/  PRMT R13, RZ, 0x7610, R13 ;  /* 0x00007610ff0d7816 */ /* 0x000fc4000000000d */
[----:B--2---:R-:W-:-:S04]  /*1eee0*/  @!P1 LOP3.LUT R5, R5, R4, RZ, 0x3c, !PT ;  /* 0x0000000405059212 */ /* 0x004fc800078e3cff */
[----:B------:R-:W-:-:S04]  /*1eef0*/  @!P1 LOP3.LUT R4, R5, R4, RZ, 0x3c, !PT ;  /* 0x0000000405049212 */ /* 0x000fc800078e3cff */
[----:B------:R-:W-:-:S05]  /*1ef00*/  @!P1 LOP3.LUT R5, R5, R4, RZ, 0x3c, !PT ;  /* 0x0000000405059212 */ /* 0x000fca00078e3cff */
[----:B------:R0:W2:Y:S04]  /*1ef10*/  @!P1 LDG.E.U16 R13, [R4.64] ;  /* 0x00000004040d9981 */ /* 0x0000a8000c1e1500 */
[----:B0-----:R-:W2:Y:S04]  /*1ef20*/  LDL R4, [R1+0xf68] ;  /* 0x000f680001047983 */ /* 0x001ea80000100800 */
[----:B------:R-:W2:Y:S01]  /*1ef30*/  LDL R5, [R1+0xf6c] ;  /* 0x000f6c0001057983 */ /* 0x000ea20000100800 */
[----:B------:R-:W-:Y:S02]  /*1ef40*/  PRMT R15, RZ, 0x7610, R15 ;  /* 0x00007610ff0f7816 */ /* 0x000fe4000000000f */
[----:B--2---:R-:W-:-:S04]  /*1ef50*/  @!P0 LOP3.LUT R5, R5, R4, RZ, 0x3c, !PT ;  /* 0x0000000405058212 */ /* 0x004fc800078e3cff */
[----:B------:R-:W-:-:S04]  /*1ef60*/  @!P0 LOP3.LUT R4, R5, R4, RZ, 0x3c, !PT ;  /* 0x0000000405048212 */ /* 0x000fc800078e3cff */
[----:B------:R-:W-:-:S05]  /*1ef70*/  @!P0 LOP3.LUT R5, R5, R4, RZ, 0x3c, !PT ;  /* 0x0000000405058212 */ /* 0x000fca00078e3cff */
[----:B------:R-:W2:Y:S04]  /*1ef80*/  @!P0 LDG.E.U16 R15, [R4.64] ;  /* 0x00000004040f8981 */ /* 0x000ea8000c1e1500 */
[----:B------:R-:W-:Y:S04]  /*1ef90*/  STL [R1+0x2430], R13 ;  /* 0x0024300d01007387 */ /* 0x000fe80000100800 */
[----:B--2---:R0:W-:Y:S04]  /*1efa0*/  STL [R1+0xe0], R15 ;  /* 0x0000e00f01007387 */ /* 0x0041e80000100800 */
[----:B0-----:R-:W2:Y:S01]  /*1efb0*/  LDL.LU R15, [R1+0x24dc] ;  /* 0x0024dc00010f7983 */ /* 0x001ea20000300800 */
        /* <DEDUP_REMOVED lines=123> */
[----:B------:R0:W3:Y:S04]  /*1f770*/  @!P0 LDG.E.U16 R12, [R4.64] ;  /* 0x00000004040c8981 */ /* 0x0000e8000c1e1500 */
[----:B0-----:R-:W2:Y:S04]  /*1f780*/  LDL R4, [R1+0x1070] ;  /* 0x0010700001047983 */ /* 0x001ea80000100800 */
[----:B------:R-:W2:Y:S01]  /*1f790*/  LDL R5, [R1+0x107c] ;  /* 0x00107c0001057983 */ /* 0x000ea20000100800 */
[----:B------:R-:W-:Y:S02]  /*1f7a0*/  PRMT R11, RZ, 0x7610, R11 ;  /* 0x00007610ff0b7816 */ /* 0x000fe4000000000b */
[----:B--2---:R-:W-:-:S04]  /*1f7b0*/  @!P1 LOP3.LUT R5, R5, R4, RZ, 0x3c, !PT ;  /* 0x0000000405059212 */ /* 0x004fc800078e3cff */
[----:B------:R-:W-:-:S04]  /*1f7c0*/  @!P1 LOP3.LUT R4, R5, R4, RZ, 0x3c, !PT ;  /* 0x0000000405049212 */ /* 0x000fc800078e3cff */
[----:B------:R-:W-:Y:S01]  /*1f7d0*/  @!P1 LOP3.LUT R5, R5, R4, RZ, 0x3c, !PT ;  /* 0x0000000405059212 */ /* 0x000fe200078e3cff */
[----:B---3--:R-:W-:Y:S04]  /*1f7e0*/  STL [R1+0x2420], R12 ;  /* 0x0024200c01007387 */ /* 0x008fe80000100800 */
[----:B------:R0:W2:Y:S04]  /*1f7f0*/  @!P1 LDG.E.U16 R11, [R4.64] ;  /* 0x00000004040b9981 */ /* 0x0000a8000c1e1500 */
[----:B0-----:R-:W3:Y:S04]  /*1f800*/  LDL R4, [R1+0xf58] ;  /* 0x000f580001047983 */ /* 0x001ee80000100800 */
[----:B------:R-:W3:Y:S01]  /*1f810*/  LDL R5, [R1+0xf5c] ;  /* 0x000f5c0001057983 */ /* 0x000ee20000100800 */
[----:B------:R-:W-:-:S02]  /*1f820*/  PRMT R15, RZ, 0x7610, R15 ;  /* 0x00007610ff0f7816 */ /* 0x000fc4000000000f */
        /* <DEDUP_REMOVED lines=136> */
[----:B------:R-:W-:Y:S01]  /*200b0*/  @!P1 LOP3.LUT R5, R5, R4, RZ, 0x3c, !PT ;  /* 0x0000000405059212 */ /* 0x000fe200078e3cff */
[----:B------:R-:W-:Y:S04]  /*200c0*/  STL [R1+0x2428], R10 ;  /* 0x0024280a01007387 */ /* 0x000fe80000100800 */
[----:B------:R0:W2:Y:S04]  /*200d0*/  @!P1 LDG.E.U16 R9, [R4.64] ;  /* 0x0000000404099981 */ /* 0x0000a8000c1e1500 */
[----:B0-----:R-:W2:Y:S04]  /*200e0*/  LDL R4, [R1+0xf48] ;  /* 0x000f480001047983 */ /* 0x001ea80000100800 */
[----:B------:R-:W2:Y:S01]  /*200f0*/  LDL R5, [R1+0xf4c] ;  /* 0x000f4c0001057983 */ /* 0x000ea20000100800 */
[----:B---3--:R-:W-:-:S02]  /*20100*/  PRMT R14, RZ, 0x7610, R14 ;  /* 0x00007610ff0e7816 */ /* 0x008fc4000000000e */
[----:B--2---:R-:W-:-:S04]  /*20110*/  @!P0 LOP3.LUT R5, R5, R4, RZ, 0x3c, !PT ;  /* 0x0000000405058212 */ /* 0x004fc800078e3cff */
[----:B------:R-:W-:-:S04]  /*20120*/  @!P0 LOP3.LUT R4, R5, R4, RZ, 0x3c, !PT ;  /* 0x0000000405048212 */ /* 0x000fc800078e3cff */
[----:B------:R-:W-:-:S05]  /*20130*/  @!P0 LOP3.LUT R5, R5, R4, RZ, 0x3c, !PT ;  /* 0x0000000405058212 */ /* 0x000fca00078e3cff */
[----:B------:R-:W2:Y:S04]  /*20140*/  @!P0 LDG.E.U16 R14, [R4.64] ;  /* 0x00000004040e8981 */ /* 0x000ea8000c1e1500 */
[----:B------:R-:W-:Y:S04]  /*20150*/  STL [R1+0x242c], R9 ;  /* 0x00242c0901007387 */ /* 0x000fe80000100800 */
        /* <DEDUP_REMOVED lines=68> */
[----:B------:R-:W-:-:S05]  /*205a0*/  @!P0 LOP3.LUT R5, R5, R4, RZ, 0x3c, !PT ;  /* 0x0000000405058212 */ /* 0x000fca00078e3cff */
[----:B------:R-:W2:Y:S04]  /*205b0*/  @!P0 LDG.E.U16 R15, [R4.64] ;  /* 0x00000004040f8981 */ /* 0x000ea8000c1e1500 */
[----:B---3--:R0:W-:Y:S04]  /*205c0*/  STL [R1+0x58], R12 ;  /* 0x0000580c01007387 */ /* 0x0081e80000100800 */
[----:B0-----:R-:W3:Y:S04]  /*205d0*/  LDL R12, [R1+0x101c] ;  /* 0x00101c00010c7983 */ /* 0x001ee80000100800 */
[----:B--2---:R0:W-:Y:S04]  /*205e0*/  STL [R1+0x54], R15 ;  /* 0x0000540f01007387 */ /* 0x0041e80000100800 */
[----:B0-----:R-:W2:Y:S01]  /*205f0*/  LDL.LU R15, [R1+0x2450] ;  /* 0x00245000010f7983 */ /* 0x001ea20000300800 */
[----:B------:R-:W2:Y:S02]  /*20600*/  LDL R4, [R1+0xd40] ;  /* 0x000d400001047983 */ /* 0x000ea40000100800 */
[----:B------:R-:W2:Y:S01]  /*20610*/  LDL R5, [R1+0xd44] ;  /* 0x000d440001057983 */ /* 0x000ea20000100800 */
[----:B------:R-:W-:-:S02]  /*20620*/  PRMT R14, RZ, 0x7610, R14 ;  /* 0x00007610ff0e7816 */ /* 0x000fc4000000000e */
[----:B--2---:R-:W-:-:S04]  /*20630*/  @!P1 LOP3.LUT R5, R5, R4, RZ, 0x3c, !PT ;  /* 0x0000000405059212 */ /* 0x004fc800078e3cff */
[----:B------:R-:W-:-:S04]  /*20640*/  @!P1 LOP3.LUT R4, R5, R4, RZ, 0x3c, !PT ;  /* 0x0000000405049212 */ /* 0x000fc800078e3cff */
[----:B------:R-:W-:-:S05]  /*20650*/  @!P1 LOP3.LUT R5, R5, R4, RZ, 0x3c, !PT ;  /* 0x0000000405059212 */ /* 0x000fca00078e3cff */
[----:B------:R-:W2:Y:S04]  /*20660*/  @!P1 LDG.E.U16 R14, [R4.64] ;  /* 0x00000004040e9981 */ /* 0x000ea8000c1e1500 */
        /* <DEDUP_REMOVED lines=16> */
[----:B------:R0:W-:Y:S04]  /*20770*/  STL [R1+0x48], R10 ;  /* 0x0000480a01007387 */ /* 0x0001e80000100800 */
        /* <DEDUP_REMOVED lines=9> */
[----:B------:R-:W2:Y:S01]  /*20810*/  @!P0 LDG.E.U16 R14, [R4.64] ;  /* 0x00000004040e8981 */ /* 0x000ea2000c1e1500 */
[----:B------:R-:W-:-:S03]  /*20820*/  PRMT R9, RZ, 0x7610, R9 ;  /* 0x00007610ff097816 */ /* 0x000fc60000000009 */
[----:B--2---:R0:W-:Y:S04]  /*20830*/  STL [R1+0x38], R14 ;  /* 0x0000380e01007387 */ /* 0x0041e80000100800 */
[----:B0-----:R-:W2:Y:S01]  /*20840*/  LDL.LU R14, [R1+0x2444] ;  /* 0x00244400010e7983 */ /* 0x001ea20000300800 */
[----:B------:R-:W2:Y:S02]  /*20850*/  LDL R5, [R1+0x1010] ;  /* 0x0010100001057983 */ /* 0x000ea40000100800 */
[----:B---3--:R-:W-:Y:S01]  /*20860*/  @!P1 IMAD.MOV.U32 R4, RZ, RZ, R12 ;  /* 0x000000ffff049224 */ /* 0x008fe200078e000c */
[----:B------:R-:W-:Y:S01]  /*20870*/  PRMT R8, RZ, 0x7610, R8 ;  /* 0x00007610ff087816 */ /* 0x000fe20000000008 */
[----:B------:R-:W3:Y:S04]  /*20880*/  LDL R12, [R1+0xeb8] ;  /* 0x000eb800010c7983 */ /* 0x000ee80000100800 */
[----:B--2---:R0:W2:Y:S04]  /*20890*/  @!P1 LDG.E.U16 R9, [R4.64] ;  /* 0x0000000404099981 */ /* 0x0040a8000c1e1500 */
[----:B0-----:R-:W2:Y:S04]  /*208a0*/  LDL R4, [R1+0x1088] ;  /* 0x0010880001047983 */ /* 0x001ea80000100800 */
[----:B------:R-:W2:Y:S02]  /*208b0*/  LDL R5, [R1+0x1094] ;  /* 0x0010940001057983 */ /* 0x000ea40000100800 */
[----:B--2---:R-:W-:-:S04]  /*208c0*/  @!P0 LOP3.LUT R5, R5, R4, RZ, 0x3c, !PT ;  /* 0x0000000405058212 */ /* 0x004fc800078e3cff */
[----:B------:R-:W-:-:S04]  /*208d0*/  @!P0 LOP3.LUT R4, R5, R4, RZ, 0x3c, !PT ;  /* 0x0000000405048212 */ /* 0x000fc800078e3cff */
[----:B------:R-:W-:Y:S01]  /*208e0*/  @!P0 LOP3.LUT R5, R5, R4, RZ, 0x3c, !PT ;  /* 0x0000000405058212 */ /* 0x000fe200078e3cff */
[----:B------:R0:W-:Y:S04]  /*208f0*/  STL [R1+0x4], R9 ;  /* 0x0000040901007387 */ /* 0x0001e80000100800 */
[----:B------:R1:W2:Y:S01]  /*20900*/  @!P0 LDG.E.U16 R8, [R4.64] ;  /* 0x0000000404088981 */ /* 0x0002a2000c1e1500 */
[----:B------:R-:W-:-:S03]  /*20910*/  PRMT R7, RZ, 0x7610, R7 ;  /* 0x00007610ff077816 */ /* 0x000fc60000000007 */
[----:B0-----:R-:W3:Y:S04]  /*20920*/  LDL R9, [R1+0xebc] ;  /* 0x000ebc0001097983 */ /* 0x001ee80000100800 */
[----:B-1----:R-:W3:Y:S01]  /*20930*/  LDL R5, [R1+0x1090] ;  /* 0x0010900001057983 */ /* 0x002ee20000100800 */
[----:B------:R-:W-:-:S03]  /*20940*/  @!P1 IMAD.MOV.U32 R4, RZ, RZ, R10 ;  /* 0x000000ffff049224 */ /* 0x000fc600078e000a */
[----:B--2---:R-:W-:Y:S01]  /*20950*/  STL [R1+0x23e4], R8 ;  /* 0x0023e40801007387 */ /* 0x004fe20000100800 */
[----:B------:R-:W-:Y:S01]  /*20960*/  PRMT R15, RZ, 0x7610, R15 ;  /* 0x00007610ff0f7816 */ /* 0x000fe2000000000f */
[----:B------:R-:W2:Y:S02]  /*20970*/  LDL R10, [R1+0xe3c] ;  /* 0x000e3c00010a7983 */ /* 0x000ea40000100800 */
[----:B---3--:R0:W3:Y:S04]  /*20980*/  @!P1 LDG.E.U16 R7, [R4.64] ;  /* 0x0000000404079981 */ /* 0x0080e8000c1e1500 */
[----:B0-----:R-:W2:Y:S04]  /*20990*/  LDL R4, [R1+0xf38] ;  /* 0x000f380001047983 */ /* 0x001ea80000100800 */
[----:B------:R-:W2:Y:S02]  /*209a0*/  LDL R5, [R1+0xf3c] ;  /* 0x000f3c0001057983 */ /* 0x000ea40000100800 */
[----:B--2---:R-:W-:-:S04]  /*209b0*/  @!P0 LOP3.LUT R5, R5, R4, RZ, 0x3c, !PT ;  /* 0x0000000405058212 */ /* 0x004fc800078e3cff */
[----:B------:R-:W-:-:S04]  /*209c0*/  @!P0 LOP3.LUT R4, R5, R4, RZ, 0x3c, !PT ;  /* 0x0000000405048212 */ /* 0x000fc800078e3cff */
[----:B------:R-:W-:-:S05]  /*209d0*/  @!P0 LOP3.LUT R5, R5, R4, RZ, 0x3c, !PT ;  /* 0x0000000405058212 */ /* 0x000fca00078e3cff */
[----:B------:R-:W2:Y:S04]  /*209e0*/  @!P0 LDG.E.U16 R15, [R4.64] ;  /* 0x00000004040f8981 */ /* 0x000ea8000c1e1500 */
[----:B---3--:R-:W-:Y:S04]  /*209f0*/  STL [R1+0x23e8], R7 ;  /* 0x0023e80701007387 */ /* 0x008fe80000100800 */
        /* <DEDUP_REMOVED lines=8> */
[----:B------:R0:W3:Y:S01]  /*20a80*/  @!P1 LDG.E.U16 R14, [R4.64] ;  /* 0x00000004040e9981 */ /* 0x0000e2000c1e1500 */
[----:B------:R-:W-:Y:S01]  /*20a90*/  PRMT R8, RZ, 0x7610, R8 ;  /* 0x00007610ff087816 */ /* 0x000fe20000000008 */
[----:B0-----:R-:W-:Y:S02]  /*20aa0*/  @!P0 IMAD.MOV.U32 R4, RZ, RZ, R9 ;  /* 0x000000ffff048224 */ /* 0x001fe400078e0009 */
[----:B------:R-:W-:-:S05]  /*20ab0*/  @!P0 IMAD.MOV.U32 R5, RZ, RZ, R12 ;  /* 0x000000ffff058224 */ /* 0x000fca00078e000c */
[----:B------:R0:W4:Y:S04]  /*20ac0*/  @!P0 LDG.E.U16 R8, [R4.64] ;  /* 0x0000000404088981 */ /* 0x000128000c1e1500 */
[----:B---3--:R1:W-:Y:S01]  /*20ad0*/  STL [R1+0x30], R14 ;  /* 0x0000300e01007387 */ /* 0x0083e20000100800 */
[----:B0-----:R-:W3:Y:S02]  /*20ae0*/  LDL R4, [R1+0xeb0] ;  /* 0x000eb00001047983 */ /* 0x001ee40000100800 */
[----:B------:R-:W3:Y:S01]  /*20af0*/  LDL R5, [R1+0xeb4] ;  /* 0x000eb40001057983 */ /* 0x000ee20000100800 */
[----:B--2---:R-:W-:Y:S01]  /*20b00*/  PRMT R15, RZ, 0x7610, R15 ;  /* 0x00007610ff0f7816 */ /* 0x004fe2000000000f */
[----:B------:R-:W2:Y:S04]  /*20b10*/  LDL R12, [R1+0xdbc] ;  /* 0x000dbc00010c7983 */ /* 0x000ea80000100800 */
[----:B------:R-:W2:Y:S04]  /*20b20*/  LDL R9, [R1+0xdb0] ;  /* 0x000db00001097983 */ /* 0x000ea80000100800 */
[----:B-1----:R-:W2:Y:S01]  /*20b30*/  LDL R14, [R1+0xdb8] ;  /* 0x000db800010e7983 */ /* 0x002ea20000100800 */
[----:B---3--:R-:W-:-:S04]  /*20b40*/  @!P1 LOP3.LUT R5, R5, R4, RZ, 0x3c, !PT ;  /* 0x0000000405059212 */ /* 0x008fc800078e3cff */
[----:B------:R-:W-:-:S04]  /*20b50*/  @!P1 LOP3.LUT R4, R5, R4, RZ, 0x3c, !PT ;  /* 0x0000000405049212 */ /* 0x000fc800078e3cff */
[----:B------:R-:W-:-:S05]  /*20b60*/  @!P1 LOP3.LUT R5, R5, R4, RZ, 0x3c, !PT ;  /* 0x0000000405059212 */ /* 0x000fca00078e3cff */
[----:B------:R-:W3:Y:S04]  /*20b70*/  @!P1 LDG.E.U16 R15, [R4.64] ;  /* 0x00000004040f9981 */ /* 0x000ee8000c1e1500 */
[----:B----4-:R0:W-:Y:S04]  /*20b80*/  STL [R1+0x2c], R8 ;  /* 0x00002c0801007387 */ /* 0x0101e80000100800 */
[----:B0-----:R-:W4:Y:S04]  /*20b90*/  LDL R8, [R1+0xdb4] ;  /* 0x000db40001087983 */ /* 0x001f280000100800 */
[----:B---3--:R0:W-:Y:S04]  /*20ba0*/  STL [R1+0x28], R15 ;  /* 0x0000280f01007387 */ /* 0x0081e80000100800 */
[----:B0-----:R-:W3:Y:S01]  /*20bb0*/  LDL.LU R15, [R1+0x243c] ;  /* 0x00243c00010f7983 */ /* 0x001ee20000300800 */
[----:B------:R-:W2:Y:S01]  /*20bc0*/  LDL R5, [R1+0xe38] ;  /* 0x000e380001057983 */ /* 0x000ea20000100800 */
[----:B------:R-:W-:Y:S01]  /*20bd0*/  PRMT R7, RZ, 0x7610, R7 ;  /* 0x00007610ff077816 */ /* 0x000fe20000000007 */
[----:B------:R-:W-:Y:S01]  /*20be0*/  @!P0 IMAD.MOV.U32 R4, RZ, RZ, R10 ;  /* 0x000000ffff048224 */ /* 0x000fe200078e000a */
[----:B------:R-:W-:-:S02]  /*20bf0*/  PRMT R11, RZ, 0x7610, R11 ;  /* 0x00007610ff0b7816 */ /* 0x000fc4000000000b */
[----:B------:R-:W-:Y:S01]  /*20c00*/  PRMT R0, RZ, 0x7610, R0 ;  /* 0x00007610ff007816 */ /* 0x000fe20000000000 */
[----:B------:R-:W3:Y:S04]  /*20c10*/  LDL R10, [R1+0xd38] ;  /* 0x000d3800010a7983 */ /* 0x000ee80000100800 */
[----:B--2---:R0:W2:Y:S04]  /*20c20*/  @!P0 LDG.E.U16 R7, [R4.64] ;  /* 0x0000000404078981 */ /* 0x0040a8000c1e1500 */
[----:B0-----:R-:W2:Y:S04]  /*20c30*/  LDL R4, [R1+0xe30] ;  /* 0x000e300001047983 */ /* 0x001ea80000100800 */
[----:B------:R-:W2:Y:S01]  /*20c40*/  LDL R5, [R1+0xe34] ;  /* 0x000e340001057983 */ /* 0x000ea20000100800 */
[----:B---3--:R-:W-:-:S02]  /*20c50*/  PRMT R15, RZ, 0x7610, R15 ;  /* 0x00007610ff0f7816 */ /* 0x008fc4000000000f */
[----:B--2---:R-:W-:-:S04]  /*20c60*/  @!P1 LOP3.LUT R5, R5, R4, RZ, 0x3c, !PT ;  /* 0x0000000405059212 */ /* 0x004fc800078e3cff */
[----:B------:R-:W-:-:S04]  /*20c70*/  @!P1 LOP3.LUT R4, R5, R4, RZ, 0x3c, !PT ;  /* 0x0000000405049212 */ /* 0x000fc800078e3cff */
[----:B------:R-:W-:-:S05]  /*20c80*/  @!P1 LOP3.LUT R5, R5, R4, RZ, 0x3c, !PT ;  /* 0x0000000405059212 */ /* 0x000fca00078e3cff */
[----:B------:R0:W2:Y:S04]  /*20c90*/  @!P1 LDG.E.U16 R15, [R4.64] ;  /* 0x00000004040f9981 */ /* 0x0000a8000c1e1500 */
[----:B------:R1:W-:Y:S01]  /*20ca0*/  STL [R1+0x24], R7 ;  /* 0x0000240701007387 */ /* 0x0003e20000100800 */
[----:B0-----:R-:W-:Y:S02]  /*20cb0*/  @!P0 IMAD.MOV.U32 R4, RZ, RZ, R12 ;  /* 0x000000ffff048224 */ /* 0x001fe400078e000c */
[----:B------:R-:W-:Y:S01]  /*20cc0*/  @!P0 IMAD.MOV.U32 R5, RZ, RZ, R14 ;  /* 0x000000ffff058224 */ /* 0x000fe200078e000e */
[----:B-1----:R-:W3:Y:S04]  /*20cd0*/  LDL R7, [R1+0xd3c] ;  /* 0x000d3c0001077983 */ /* 0x002ee80000100800 */
[----:B------:R4:W3:Y:S02]  /*20ce0*/  @!P0 LDG.E.U16 R11, [R4.64] ;  /* 0x00000004040b8981 */ /* 0x0008e4000c1e1500 */
[----:B----4-:R-:W-:-:S02]  /*20cf0*/  @!P1 IMAD.MOV.U32 R4, RZ, RZ, R8 ;  /* 0x000000ffff049224 */ /* 0x010fc400078e0008 */
[----:B------:R-:W-:-:S05]  /*20d00*/  @!P1 IMAD.MOV.U32 R5, RZ, RZ, R9 ;  /* 0x000000ffff059224 */ /* 0x000fca00078e0009 */
[----:B------:R0:W4:Y:S01]  /*20d10*/  @!P1 LDG.E.U16 R0, [R4.64] ;  /* 0x0000000404009981 */ /* 0x000122000c1e1500 */
[----:B------:R-:W-:Y:S01]  /*20d20*/  PRMT R3, RZ, 0x7610, R3 ;  /* 0x00007610ff037816 */ /* 0x000fe20000000003 */
[----:B0-----:R-:W-:Y:S02]  /*20d30*/  @!P0 IMAD.MOV.U32 R5, RZ, RZ, R10 ;  /* 0x000000ffff058224 */ /* 0x001fe400078e000a */
[----:B--2---:R0:W-:Y:S01]  /*20d40*/  STL [R1+0x20], R15 ;  /* 0x0000200f01007387 */ /* 0x0041e20000100800 */
[----:B------:R-:W2:Y:S02]  /*20d50*/  LDL R14, [R1+0xfa4] ;  /* 0x000fa400010e7983 */ /* 0x000ea40000100800 */
[----:B------:R-:W2:Y:S02]  /*20d60*/  LDL R9, [R1+0xfa0] ;  /* 0x000fa00001097983 */ /* 0x000ea40000100800 */
[----:B------:R-:W2:Y:S01]  /*20d70*/  LDL R8, [R1+0xfac] ;  /* 0x000fac0001087983 */ /* 0x000ea20000100800 */
[----:B0-----:R-:W2:Y:S01]  /*20d80*/  LDL R15, [R1+0x4cc] ;  /* 0x0004cc00010f7983 */ /* 0x001ea20000100800 */
[----:B---3--:R-:W-:-:S05]  /*20d90*/  @!P0 IMAD.MOV.U32 R4, RZ, RZ, R7 ;  /* 0x000000ffff048224 */ /* 0x008fca00078e0007 */
[----:B------:R0:W3:Y:S04]  /*20da0*/  @!P0 LDG.E.U16 R3, [R4.64] ;  /* 0x0000000404038981 */ /* 0x0000e8000c1e1500 */
[----:B----4-:R-:W-:Y:S01]  /*20db0*/  STL [R1+0x23d0], R0 ;  /* 0x0023d00001007387 */ /* 0x010fe20000100800 */
[----:B------:R-:W4:Y:S02]  /*20dc0*/  LDL R12, [R1+0x1018] ;  /* 0x00101800010c7983 */ /* 0x000f240000100800 */
[----:B------:R1:W-:Y:S02]  /*20dd0*/  STL [R1+0x1c], R11 ;  /* 0x00001c0b01007387 */ /* 0x0003e40000100800 */
[----:B0-----:R-:W2:Y:S01]  /*20de0*/  LDL R4, [R1+0xd30] ;  /* 0x000d300001047983 */ /* 0x001ea20000100800 */
[----:B------:R-:W2:Y:S01]  /*20df0*/  LDL R5, [R1+0xd34] ;  /* 0x000d340001057983 */ /* 0x000ea20000100800 */
[----:B------:R-:W-:-:S02]  /*20e00*/  PRMT R26, RZ, 0x7610, R26 ;  /* 0x00007610ff1a7816 */ /* 0x000fc4000000001a */
[----:B------:R-:W-:Y:S01]  /*20e10*/  PRMT R13, RZ, 0x7610, R13 ;  /* 0x00007610ff0d7816 */ /* 0x000fe2000000000d */
[----:B------:R-:W3:Y:S04]  /*20e20*/  LDL R10, [R1+0x1020] ;  /* 0x00102000010a7983 */ /* 0x000ee80000100800 */
[----:B------:R-:W3:Y:S04]  /*20e30*/  LDL R7, [R1+0x102c] ;  /* 0x00102c0001077983 */ /* 0x000ee80000100800 */
[----:B-1----:R-:W3:Y:S01]  /*20e40*/  LDL R11, [R1+0x1024] ;  /* 0x00102400010b7983 */ /* 0x002ee20000100800 */
[----:B--2---:R-:W-:-:S04]  /*20e50*/  @!P1 LOP3.LUT R5, R5, R4, RZ, 0x3c, !PT ;  /* 0x0000000405059212 */ /* 0x004fc800078e3cff */
[----:B------:R-:W-:-:S04]  /*20e60*/  @!P1 LOP3.LUT R4, R5, R4, RZ, 0x3c, !PT ;  /* 0x0000000405049212 */ /* 0x000fc800078e3cff */
[----:B------:R-:W-:-:S05]  /*20e70*/  @!P1 LOP3.LUT R5, R5, R4, RZ, 0x3c, !PT ;  /* 0x0000000405059212 */ /* 0x000fca00078e3cff */
[----:B------:R0:W2:Y:S04]  /*20e80*/  @!P1 LDG.E.U16 R26, [R4.64] ;  /* 0x00000004041a9981 */ /* 0x0000a8000c1e1500 */
[----:B---3--:R1:W-:Y:S01]  /*20e90*/  STL [R1+0x23d4], R3 ;  /* 0x0023d40301007387 */ /* 0x0083e20000100800 */
[----:B0-----:R-:W-:Y:S02]  /*20ea0*/  @!P0 IMAD.MOV.U32 R4, RZ, RZ, R14 ;  /* 0x000000ffff048224 */ /* 0x001fe400078e000e */
[----:B------:R-:W-:Y:S01]  /*20eb0*/  @!P0 IMAD.MOV.U32 R5, RZ, RZ, R15 ;  /* 0x000000ffff058224 */ /* 0x000fe200078e000f */
[----:B-1----:R-:W-:-:S04]  /*20ec0*/  PRMT R3, RZ, 0x7610, R3 ;  /* 0x00007610ff037816 */ /* 0x002fc80000000003 */
[----:B------:R0:W3:Y:S01]  /*20ed0*/  @!P0 LDG.E.U16 R13, [R4.64] ;  /* 0x00000004040d8981 */ /* 0x0000e2000c1e1500 */
[----:B------:R-:W-:Y:S01]  /*20ee0*/  PRMT R0, RZ, 0x7610, R0 ;  /* 0x00007610ff007816 */ /* 0x000fe20000000000 */
[----:B0-----:R-:W-:Y:S02]  /*20ef0*/  @!P1 IMAD.MOV.U32 R4, RZ, RZ, R8 ;  /* 0x000000ffff049224 */ /* 0x001fe400078e0008 */
[----:B------:R-:W-:-:S05]  /*20f00*/  @!P1 IMAD.MOV.U32 R5, RZ, RZ, R9 ;  /* 0x000000ffff059224 */ /* 0x000fca00078e0009 */
[----:B------:R0:W3:Y:S02]  /*20f10*/  @!P1 LDG.E.U16 R3, [R4.64] ;  /* 0x0000000404039981 */ /* 0x0000e4000c1e1500 */
[----:B0-----:R-:W-:Y:S02]  /*20f20*/  @!P0 IMAD.MOV.U32 R4, RZ, RZ, R11 ;  /* 0x000000ffff048224 */ /* 0x001fe400078e000b */
[----:B----4-:R-:W-:-:S05]  /*20f30*/  @!P0 IMAD.MOV.U32 R5, RZ, RZ, R12 ;  /* 0x000000ffff058224 */ /* 0x010fca00078e000c */
[----:B------:R0:W4:Y:S04]  /*20f40*/  @!P0 LDG.E.U16 R0, [R4.64] ;  /* 0x0000000404008981 */ /* 0x000128000c1e1500 */
[----:B--2---:R1:W-:Y:S04]  /*20f50*/  STL [R1+0x10], R26 ;  /* 0x0000101a01007387 */ /* 0x0043e80000100800 */
[----:B-1----:R-:W2:Y:S01]  /*20f60*/  LDL.LU R26, [R1+0x2438] ;  /* 0x00243800011a7983 */ /* 0x002ea20000300800 */
[----:B------:R-:W2:Y:S02]  /*20f70*/  LDL R9, [R1+0x1098] ;  /* 0x0010980001097983 */ /* 0x000ea40000100800 */
[----:B------:R-:W2:Y:S01]  /*20f80*/  LDL R8, [R1+0x10a4] ;  /* 0x0010a40001087983 */ /* 0x000ea20000100800 */
[----:B------:R-:W-:Y:S01]  /*20f90*/  PRMT R6, RZ, 0x7610, R6 ;  /* 0x00007610ff067816 */ /* 0x000fe20000000006 */
[----:B------:R-:W-:-:S02]  /*20fa0*/  @!P1 IMAD.MOV.U32 R14, RZ, RZ, R7 ;  /* 0x000000ffff0e9224 */ /* 0x000fc400078e0007 */
[----:B------:R-:W-:Y:S01]  /*20fb0*/  @!P1 IMAD.MOV.U32 R15, RZ, RZ, R10 ;  /* 0x000000ffff0f9224 */ /* 0x000fe200078e000a */
[----:B0-----:R-:W-:-:S04]  /*20fc0*/  PRMT R5, RZ, 0x7610, R5 ;  /* 0x00007610ff057816 */ /* 0x001fc80000000005 */
[----:B------:R2:W2:Y:S04]  /*20fd0*/  @!P1 LDG.E.U16 R6, [R14.64] ;  /* 0x000000040e069981 */ /* 0x0004a8000c1e1500 */
[----:B---3--:R0:W-:Y:S04]  /*20fe0*/  STL [R1+0x8], R3 ;  /* 0x0000080301007387 */ /* 0x0081e80000100800 */
[----:B0-----:R-:W3:Y:S04]  /*20ff0*/  LDL R3, [R1+0x10a0] ;  /* 0x0010a00001037983 */ /* 0x001ee80000100800 */
[----:B----4-:R0:W-:Y:S01]  /*21000*/  STL [R1], R0 ;  /* 0x0000000001007387 */ /* 0x0101e20000100800 */
[----:B------:R-:W4:Y:S02]  /*21010*/  LDL R12, [R1+0xf28] ;  /* 0x000f2800010c7983 */ /* 0x000f240000100800 */
[----:B------:R-:W4:Y:S01]  /*21020*/  LDL R11, [R1+0xf2c] ;  /* 0x000f2c00010b7983 */ /* 0x000f220000100800 */
[----:B------:R-:W-:Y:S01]  /*21030*/  PRMT R4, RZ, 0x7610, R4 ;  /* 0x00007610ff047816 */ /* 0x000fe20000000004 */
[----:B------:R-:W4:Y:S04]  /*21040*/  LDL R10, [R1+0xf20] ;  /* 0x000f2000010a7983 */ /* 0x000f280000100800 */
[----:B------:R-:W4:Y:S04]  /*21050*/  LDL R7, [R1+0xf24] ;  /* 0x000f240001077983 */ /* 0x000f280000100800 */
[----:B0-----:R-:W4:Y:S01]  /*21060*/  LDL R0, [R1+0x10ac] ;  /* 0x0010ac0001007983 */ /* 0x001f220000100800 */
[----:B--2---:R-:W-:-:S02]  /*21070*/  @!P0 IMAD.MOV.U32 R15, RZ, RZ, R9 ;  /* 0x000000ffff0f8224 */ /* 0x004fc400078e0009 */
[----:B------:R-:W-:-:S05]  /*21080*/  @!P0 IMAD.MOV.U32 R14, RZ, RZ, R8 ;  /* 0x000000ffff0e8224 */ /* 0x000fca00078e0008 */
[----:B------:R3:W2:Y:S01]  /*21090*/  @!P0 LDG.E.U16 R5, [R14.64] ;  /* 0x000000040e058981 */ /* 0x0006a2000c1e1500 */
[----:B------:R-:W-:-:S03]  /*210a0*/  PRMT R29, RZ, 0x7610, R29 ;  /* 0x00007610ff1d7816 */ /* 0x000fc6000000001d */
[----:B------:R0:W-:Y:S01]  /*210b0*/  STL [R1+0x23d8], R6 ;  /* 0x0023d80601007387 */ /* 0x0001e20000100800 */
[----:B------:R-:W2:Y:S02]  /*210c0*/  LDL R9, [R1+0xea8] ;  /* 0x000ea80001097983 */ /* 0x000ea40000100800 */
[----:B------:R-:W2:Y:S02]  /*210d0*/  LDL R8, [R1+0xeac] ;  /* 0x000eac0001087983 */ /* 0x000ea40000100800 */
[----:B---3--:R-:W-:Y:S02]  /*210e0*/  @!P1 IMAD.MOV.U32 R15, RZ, RZ, R3 ;  /* 0x000000ffff0f9224 */ /* 0x008fe400078e0003 */
[----:B----4-:R-:W-:-:S05]  /*210f0*/  @!P1 IMAD.MOV.U32 R14, RZ, RZ, R0 ;  /* 0x000000ffff0e9224 */ /* 0x010fca00078e0000 */
[----:B------:R1:W3:Y:S02]  /*21100*/  @!P1 LDG.E.U16 R4, [R14.64] ;  /* 0x000000040e049981 */ /* 0x0002e4000c1e1500 */
[----:B-1----:R-:W-:Y:S02]  /*21110*/  @!P0 IMAD.MOV.U32 R14, RZ, RZ, R11 ;  /* 0x000000ffff0e8224 */ /* 0x002fe400078e000b */
[----:B------:R-:W-:-:S05]  /*21120*/  @!P0 IMAD.MOV.U32 R15, RZ, RZ, R12 ;  /* 0x000000ffff0f8224 */ /* 0x000fca00078e000c */
[----:B------:R1:W4:Y:S04]  /*21130*/  @!P0 LDG.E.U16 R29, [R14.64] ;  /* 0x000000040e1d8981 */ /* 0x000328000c1e1500 */
[----:B--2---:R2:W-:Y:S01]  /*21140*/  STL [R1+0x23dc], R5 ;  /* 0x0023dc0501007387 */ /* 0x0045e20000100800 */
[----:B------:R-:W2:Y:S02]  /*21150*/  LDL R3, [R1+0xea0] ;  /* 0x000ea00001037983 */ /* 0x000ea40000100800 */
[----:B------:R-:W2:Y:S01]  /*21160*/  LDL R0, [R1+0xea4] ;  /* 0x000ea40001007983 */ /* 0x000ea20000100800 */
[----:B------:R-:W-:Y:S01]  /*21170*/  PRMT R28, RZ, 0x7610, R28 ;  /* 0x00007610ff1c7816 */ /* 0x000fe2000000001c */
[----:B-1----:R-:W-:Y:S02]  /*21180*/  @!P1 IMAD.MOV.U32 R14, RZ, RZ, R7 ;  /* 0x000000ffff0e9224 */ /* 0x002fe400078e0007 */
[----:B------:R-:W-:Y:S01]  /*21190*/  @!P1 IMAD.MOV.U32 R15, RZ, RZ, R10 ;  /* 0x000000ffff0f9224 */ /* 0x000fe200078e000a */
[----:B------:R-:W-:Y:S01]  /*211a0*/  PRMT R27, RZ, 0x7610, R27 ;  /* 0x00007610ff1b7816 */ /* 0x000fe2000000001b */
[----:B------:R-:W-:Y:S04]  /*211b0*/  STL [R1+0xc], R13 ;  /* 0x00000c0d01007387 */ /* 0x000fe80000100800 */
[----:B------:R1:W2:Y:S01]  /*211c0*/  @!P1 LDG.E.U16 R28, [R14.64] ;  /* 0x000000040e1c9981 */ /* 0x0002a2000c1e1500 */
[----:B------:R-:W-:Y:S01]  /*211d0*/  PRMT R26, RZ, 0x7610, R26 ;  /* 0x00007610ff1a7816 */ /* 0x000fe2000000001a */
[----:B-1----:R-:W-:-:S02]  /*211e0*/  @!P0 IMAD.MOV.U32 R14, RZ, RZ, R8 ;  /* 0x000000ffff0e8224 */ /* 0x002fc400078e0008 */
[----:B------:R-:W-:-:S05]  /*211f0*/  @!P0 IMAD.MOV.U32 R15, RZ, RZ, R9 ;  /* 0x000000ffff0f8224 */ /* 0x000fca00078e0009 */
[----:B------:R2:W2:Y:S04]  /*21200*/  @!P0 LDG.E.U16 R27, [R14.64] ;  /* 0x000000040e1b8981 */ /* 0x0004a8000c1e1500 */
[----:B---3--:R1:W-:Y:S04]  /*21210*/  STL [R1+0x23e0], R4 ;  /* 0x0023e00401007387 */ /* 0x0083e80000100800 */
[----:B----4-:R-:W-:Y:S01]  /*21220*/  STL [R1+0x23ec], R29 ;  /* 0x0023ec1d01007387 */ /* 0x010fe20000100800 */
[----:B------:R-:W3:Y:S02]  /*21230*/  LDL R7, [R1+0xe28] ;  /* 0x000e280001077983 */ /* 0x000ee40000100800 */
[----:B0-----:R-:W4:Y:S02]  /*21240*/  LDL R6, [R1+0xe2c] ;  /* 0x000e2c0001067983 */ /* 0x001f240000100800 */
[----:B--2---:R-:W-:-:S02]  /*21250*/  @!P1 IMAD.MOV.U32 R15, RZ, RZ, R3 ;  /* 0x000000ffff0f9224 */ /* 0x004fc400078e0003 */
[----:B------:R-:W-:-:S05]  /*21260*/  @!P1 IMAD.MOV.U32 R14, RZ, RZ, R0 ;  /* 0x000000ffff0e9224 */ /* 0x000fca00078e0000 */
[----:B------:R3:W2:Y:S04]  /*21270*/  @!P1 LDG.E.U16 R26, [R14.64] ;  /* 0x000000040e1a9981 */ /* 0x0006a8000c1e1500 */
[----:B------:R-:W-:Y:S01]  /*21280*/  STL [R1+0x23f0], R28 ;  /* 0x0023f01c01007387 */ /* 0x000fe20000100800 */
[----:B------:R-:W2:Y:S02]  /*21290*/  LDL R5, [R1+0xe20] ;  /* 0x000e200001057983 */ /* 0x000ea40000100800 */
[----:B-1----:R-:W2:Y:S01]  /*212a0*/  LDL R4, [R1+0xe24] ;  /* 0x000e240001047983 */ /* 0x002ea20000100800 */
[----:B------:R-:W-:Y:S01]  /*212b0*/  PRMT R22, RZ, 0x7610, R22 ;  /* 0x00007610ff167816 */ /* 0x000fe20000000016 */
[----:B------:R-:W-:Y:S01]  /*212c0*/  STL [R1+0x23f4], R27 ;  /* 0x0023f41b01007387 */ /* 0x000fe20000100800 */
[----:B------:R-:W2:Y:S02]  /*212d0*/  LDL R3, [R1+0xda8] ;  /* 0x000da80001037983 */ /* 0x000ea40000100800 */
[----:B------:R-:W2:Y:S02]  /*212e0*/  LDL R0, [R1+0xdac] ;  /* 0x000dac0001007983 */ /* 0x000ea40000100800 */
[----:B---3--:R-:W-:-:S02]  /*212f0*/  @!P0 IMAD.MOV.U32 R15, RZ, RZ, R7 ;  /* 0x000000ffff0f8224 */ /* 0x008fc400078e0007 */
[----:B----4-:R-:W-:-:S05]  /*21300*/  @!P0 IMAD.MOV.U32 R14, RZ, RZ, R6 ;  /* 0x000000ffff0e8224 */ /* 0x010fca00078e0006 */
[----:B------:R0:W3:Y:S04]  /*21310*/  @!P0 LDG.E.U16 R22, [R14.64] ;  /* 0x000000040e168981 */ /* 0x0000e8000c1e1500 */
[----:B--2---:R-:W-:Y:S01]  /*21320*/  STL [R1+0x23f8], R26 ;  /* 0x0023f81a01007387 */ /* 0x004fe20000100800 */
[----:B------:R-:W2:Y:S02]  /*21330*/  LDL R9, [R1+0xda0] ;  /* 0x000da00001097983 */ /* 0x000ea40000100800 */
[----:B------:R-:W4:Y:S02]  /*21340*/  LDL R8, [R1+0xda4] ;  /* 0x000da40001087983 */ /* 0x000f240000100800 */
[----:B------:R-:W4:Y:S01]  /*21350*/  LDL R7, [R1+0xd28] ;  /* 0x000d280001077983 */ /* 0x000f220000100800 */
[----:B------:R-:W4:Y:S01]  /*21360*/  LDL R6, [R1+0xd2c] ;  /* 0x000d2c0001067983 */ /* 0x000f220000100800 */
[----:B------:R-:W-:Y:S01]  /*21370*/  PRMT R20, RZ, 0x7610, R20 ;  /* 0x00007610ff147816 */ /* 0x000fe20000000014 */
[----:B0-----:R-:W-:-:S02]  /*21380*/  @!P1 IMAD.MOV.U32 R14, RZ, RZ, R4 ;  /* 0x000000ffff0e9224 */ /* 0x001fc400078e0004 */
[----:B------:R-:W-:Y:S01]  /*21390*/  @!P1 IMAD.MOV.U32 R15, RZ, RZ, R5 ;  /* 0x000000ffff0f9224 */ /* 0x000fe200078e0005 */
[----:B------:R-:W-:-:S04]  /*213a0*/  PRMT R18, RZ, 0x7610, R18 ;  /* 0x00007610ff127816 */ /* 0x000fc80000000012 */
[----:B------:R0:W4:Y:S01]  /*213b0*/  @!P1 LDG.E.U16 R20, [R14.64] ;  /* 0x000000040e149981 */ /* 0x000122000c1e1500 */
[----:B------:R-:W-:Y:S01]  /*213c0*/  PRMT R16, RZ, 0x7610, R16 ;  /* 0x00007610ff107816 */ /* 0x000fe20000000010 */
[----:B0-----:R-:W-:Y:S02]  /*213d0*/  @!P0 IMAD.MOV.U32 R14, RZ, RZ, R0 ;  /* 0x000000ffff0e8224 */ /* 0x001fe400078e0000 */
[----:B------:R-:W-:-:S05]  /*213e0*/  @!P0 IMAD.MOV.U32 R15, RZ, RZ, R3 ;  /* 0x000000ffff0f8224 */ /* 0x000fca00078e0003 */
[----:B------:R2:W4:Y:S01]  /*213f0*/  @!P0 LDG.E.U16 R18, [R14.64] ;  /* 0x000000040e128981 */ /* 0x000522000c1e1500 */
[----:B------:R-:W-:-:S03]  /*21400*/  PRMT R17, RZ, 0x7610, R17 ;  /* 0x00007610ff117816 */ /* 0x000fc60000000011 */
[----:B---3--:R-:W-:Y:S01]  /*21410*/  STL [R1+0x23fc], R22 ;  /* 0x0023fc1601007387 */ /* 0x008fe20000100800 */
[----:B------:R-:W3:Y:S02]  /*21420*/  LDL R5, [R1+0xd20] ;  /* 0x000d200001057983 */ /* 0x000ee40000100800 */
[----:B------:R-:W3:Y:S02]  /*21430*/  LDL R4, [R1+0xd24] ;  /* 0x000d240001047983 */ /* 0x000ee40000100800 */
[----:B--2---:R-:W-:Y:S02]  /*21440*/  @!P1 IMAD.MOV.U32 R15, RZ, RZ, R9 ;  /* 0x000000ffff0f9224 */ /* 0x004fe400078e0009 */
[----:B----4-:R-:W-:-:S05]  /*21450*/  @!P1 IMAD.MOV.U32 R14, RZ, RZ, R8 ;  /* 0x000000ffff0e9224 */ /* 0x010fca00078e0008 */
[----:B------:R0:W2:Y:S02]  /*21460*/  @!P1 LDG.E.U16 R16, [R14.64] ;  /* 0x000000040e109981 */ /* 0x0000a4000c1e1500 */
[----:B0-----:R-:W-:Y:S02]  /*21470*/  @!P0 IMAD.MOV.U32 R14, RZ, RZ, R6 ;  /* 0x000000ffff0e8224 */ /* 0x001fe400078e0006 */
[----:B------:R-:W-:-:S05]  /*21480*/  @!P0 IMAD.MOV.U32 R15, RZ, RZ, R7 ;  /* 0x000000ffff0f8224 */ /* 0x000fca00078e0007 */
[----:B------:R3:W4:Y:S01]  /*21490*/  @!P0 LDG.E.U16 R17, [R14.64] ;  /* 0x000000040e118981 */ /* 0x000722000c1e1500 */
[----:B------:R-:W-:-:S03]  /*214a0*/  PRMT R19, RZ, 0x7610, R19 ;  /* 0x00007610ff137816 */ /* 0x000fc60000000013 */
[----:B------:R-:W-:Y:S01]  /*214b0*/  STL [R1+0x2400], R20 ;  /* 0x0024001401007387 */ /* 0x000fe20000100800 */
[----:B------:R-:W4:Y:S02]  /*214c0*/  LDL R3, [R1+0xfa8] ;  /* 0x000fa80001037983 */ /* 0x000f240000100800 */
[----:B------:R-:W4:Y:S02]  /*214d0*/  LDL R0, [R1+0xfb4] ;  /* 0x000fb40001007983 */ /* 0x000f240000100800 */
[----:B------:R-:W-:Y:S02]  /*214e0*/  STL [R1+0x2404], R18 ;  /* 0x0024041201007387 */ /* 0x000fe40000100800 */
[----:B---3--:R-:W-:Y:S02]  /*214f0*/  @!P1 IMAD.MOV.U32 R15, RZ, RZ, R5 ;  /* 0x000000ffff0f9224 */ /* 0x008fe400078e0005 */
[----:B------:R-:W-:-:S05]  /*21500*/  @!P1 IMAD.MOV.U32 R14, RZ, RZ, R4 ;  /* 0x000000ffff0e9224 */ /* 0x000fca00078e0004 */
[----:B------:R0:W3:Y:S04]  /*21510*/  @!P1 LDG.E.U16 R19, [R14.64] ;  /* 0x000000040e139981 */ /* 0x0000e8000c1e1500 */
[----:B--2---:R-:W-:Y:S04]  /*21520*/  STL [R1+0x2408], R16 ;  /* 0x0024081001007387 */ /* 0x004fe80000100800 */
[----:B----4-:R1:W-:Y:S01]  /*21530*/  STL [R1+0x240c], R17 ;  /* 0x00240c1101007387 */ /* 0x0103e20000100800 */
[----:B------:R-:W2:Y:S02]  /*21540*/  LDL R5, [R1+0xfb0] ;  /* 0x000fb00001057983 */ /* 0x000ea40000100800 */
[----:B------:R-:W4:Y:S02]  /*21550*/  LDL R4, [R1+0xfbc] ;  /* 0x000fbc0001047983 */ /* 0x000f240000100800 */
[----:B0-----:R-:W-:-:S02]  /*21560*/  @!P0 IMAD.MOV.U32 R15, RZ, RZ, R3 ;  /* 0x000000ffff0f8224 */ /* 0x001fc400078e0003 */
[----:B------:R-:W-:Y:S01]  /*21570*/  @!P0 IMAD.MOV.U32 R14, RZ, RZ, R0 ;  /* 0x000000ffff0e8224 */ /* 0x000fe200078e0000 */
[----:B------:R-:W-:Y:S02]  /*21580*/  PRMT R21, RZ, 0x7610, R21 ;  /* 0x00007610ff157816 */ /* 0x000fe40000000015 */
[----:B------:R-:W-:-:S04]  /*21590*/  PRMT R23, RZ, 0x7610, R23 ;  /* 0x00007610ff177816 */ /* 0x000fc80000000017 */
[----:B------:R2:W4:Y:S04]  /*215a0*/  @!P0 LDG.E.U16 R21, [R14.64] ;  /* 0x000000040e158981 */ /* 0x000528000c1e1500 */
[----:B---3--:R-:W-:Y:S01]  /*215b0*/  STL [R1+0x2410], R19 ;  /* 0x0024101301007387 */ /* 0x008fe20000100800 */
[----:B------:R-:W3:Y:S02]  /*215c0*/  LDL R3, [R1+0x1028] ;  /* 0x0010280001037983 */ /* 0x000ee40000100800 */
[----:B------:R-:W3:Y:S02]  /*215d0*/  LDL R0, [R1+0x1034] ;  /* 0x0010340001007983 */ /* 0x000ee40000100800 */
[----:B-1----:R-:W3:Y:S01]  /*215e0*/  LDL R17, [R1+0x1030] ;  /* 0x0010300001117983 */ /* 0x002ee20000100800 */
[----:B------:R-:W3:Y:S01]  /*215f0*/  LDL R16, [R1+0x103c] ;  /* 0x00103c0001107983 */ /* 0x000ee20000100800 */
[----:B------:R-:W-:Y:S01]  /*21600*/  PRMT R24, RZ, 0x7610, R24 ;  /* 0x00007610ff187816 */ /* 0x000fe20000000018 */
        /* <DEDUP_REMOVED lines=9> */
[----:B--2---:R-:W-:-:S02]  /*216a0*/  @!P1 IMAD.MOV.U32 R15, RZ, RZ, R5 ;  /* 0x000000ffff0f9224 */ /* 0x004fc400078e0005 */
[----:B----4-:R-:W-:-:S05]  /*216b0*/  @!P1 IMAD.MOV.U32 R14, RZ, RZ, R4 ;  /* 0x000000ffff0e9224 */ /* 0x010fca00078e0004 */
[----:B------:R3:W2:Y:S04]  /*216c0*/  @!P1 LDG.E.U16 R23, [R14.64] ;  /* 0x000000040e179981 */ /* 0x0006a8000c1e1500 */
[----:B------:R-:W-:Y:S01]  /*216d0*/  STL [R1+0x2414], R21 ;  /* 0x0024141501007387 */ /* 0x000fe20000100800 */
[----:B------:R-:W4:Y:S02]  /*216e0*/  LDL.LU R10, [R1+0x450] ;  /* 0x00045000010a7983 */ /* 0x000f240000300800 */
[----:B---3--:R-:W-:Y:S02]  /*216f0*/  @!P0 IMAD.MOV.U32 R15, RZ, RZ, R3 ;  /* 0x000000ffff0f8224 */ /* 0x008fe400078e0003 */
[----:B------:R-:W-:-:S05]  /*21700*/  @!P0 IMAD.MOV.U32 R14, RZ, RZ, R0 ;  /* 0x000000ffff0e8224 */ /* 0x000fca00078e0000 */
[----:B------:R0:W3:Y:S04]  /*21710*/  @!P0 LDG.E.U16 R24, [R14.64] ;  /* 0x000000040e188981 */ /* 0x0000e8000c1e1500 */
[----:B------:R-:W1:Y:S04]  /*21720*/  S2R R13, SR_TID.X ;  /* 0x00000000000d7919 */ /* 0x000e680000002100 */
[----:B--2---:R-:W-:Y:S01]  /*21730*/  STL [R1+0x2418], R23 ;  /* 0x0024181701007387 */ /* 0x004fe20000100800 */
[----:B------:R-:W2:Y:S02]  /*21740*/  LDL.LU R11, [R1+0x448] ;  /* 0x00044800010b7983 */ /* 0x000ea40000300800 */
[----:B------:R-:W2:Y:S02]  /*21750*/  LDL.LU R6, [R1+0x440] ;  /* 0x0004400001067983 */ /* 0x000ea40000300800 */
[----:B------:R-:W2:Y:S01]  /*21760*/  LDL.LU R12, [R1+0x438] ;  /* 0x00043800010c7983 */ /* 0x000ea20000300800 */
[----:B-1----:R-:W-:-:S02]  /*21770*/  LOP3.LUT R5, R13, 0x7f, RZ, 0xc0, !PT ;  /* 0x0000007f0d057812 */ /* 0x002fc400078ec0ff */
[----:B------:R-:W-:Y:S01]  /*21780*/  PRMT R25, RZ, 0x7610, R25 ;  /* 0x00007610ff197816 */ /* 0x000fe20000000019 */
[----:B0-----:R-:W-:Y:S02]  /*21790*/  @!P1 IMAD.MOV.U32 R14, RZ, RZ, R16 ;  /* 0x000000ffff0e9224 */ /* 0x001fe400078e0010 */
[----:B------:R-:W-:Y:S01]  /*217a0*/  @!P1 IMAD.MOV.U32 R15, RZ, RZ, R17 ;  /* 0x000000ffff0f9224 */ /* 0x000fe200078e0011 */
[----:B------:R-:W2:Y:S01]  /*217b0*/  LDL.LU R3, [R1+0x430] ;  /* 0x0004300001037983 */ /* 0x000ea20000300800 */
[----:B------:R-:W-:Y:S02]  /*217c0*/  IMAD.SHL.U32 R4, R5, 0x2, RZ ;  /* 0x0000000205047824 */ /* 0x000fe400078e00ff */
[----:B------:R-:W2:Y:S02]  /*217d0*/  LDL.LU R0, [R1+0x428] ;  /* 0x0004280001007983 */ /* 0x000ea40000300800 */
[----:B------:R-:W2:Y:S01]  /*217e0*/  LDL.LU R7, [R1+0x420] ;  /* 0x0004200001077983 */ /* 0x000ea20000300800 */
[----:B------:R0:W2:Y:S04]  /*217f0*/  @!P1 LDG.E.U16 R25, [R14.64] ;  /* 0x000000040e199981 */ /* 0x0000a8000c1e1500 */
[----:B------:R-:W-:Y:S01]  /*21800*/  STL [R1+0x2434], R5 ;  /* 0x0024340501007387 */ /* 0x000fe20000100800 */
[----:B0-----:R-:W-:-:S05]  /*21810*/  LOP3.LUT R15, R4, 0x60, RZ, 0x3c, !PT ;  /* 0x00000060040f7812 */ /* 0x001fca00078e3cff */
[----:B------:R-:W-:Y:S01]  /*21820*/  STS.U16 [R15+0x4600], R18 ;  /* 0x004600120f007388 */ /* 0x000fe20000000400 */
[----:B------:R0:W-:Y:S02]  /*21830*/  STS.U16 [R15+0x4e00], R8 ;  /* 0x004e00080f007388 */ /* 0x0001e40000000400 */
[----:B------:R1:W-:Y:S02]  /*21840*/  STS.U16 [R15+0x5600], R9 ;  /* 0x005600090f007388 */ /* 0x0003e40000000400 */
[----:B------:R-:W-:Y:S01]  /*21850*/  STS.U16 [R15+0x5e00], R20 ;  /* 0x005e00140f007388 */ /* 0x000fe20000000400 */
[----:B------:R-:W-:Y:S01]  /*21860*/  STS.U16 [R15+0x6600], R22 ;  /* 0x006600160f007388 */ /* 0x000fe20000000400 */
[----:B------:R-:W-:Y:S02]  /*21870*/  STS.U16 [R15+0x6e00], R26 ;  /* 0x006e001a0f007388 */ /* 0x000fe40000000400 */
[----:B------:R0:W-:Y:S02]  /*21880*/  STS.U16 [R15+0x7600], R27 ;  /* 0x0076001b0f007388 */ /* 0x0001e40000000400 */
[----:B------:R-:W-:Y:S01]  /*21890*/  STS.U16 [R15+0x7e00], R28 ;  /* 0x007e001c0f007388 */ /* 0x000fe20000000400 */
[----:B------:R-:W-:Y:S01]  /*218a0*/  STS.U16 [R15+0x8600], R29 ;  /* 0x0086001d0f007388 */ /* 0x000fe20000000400 */
[----:B----4-:R4:W-:Y:S03]  /*218b0*/  STS.U16 [R15+0x8e00], R10 ;  /* 0x008e000a0f007388 */ /* 0x0109e60000000400 */
[----:B---3--:R-:W-:Y:S01]  /*218c0*/  STL [R1+0x241c], R24 ;  /* 0x00241c1801007387 */ /* 0x008fe20000100800 */
[----:B0-----:R-:W3:Y:S02]  /*218d0*/  LDL.LU R8, [R1+0x3fc] ;  /* 0x0003fc0001087983 */ /* 0x001ee40000300800 */
[----:B-1----:R-:W3:Y:S02]  /*218e0*/  LDL.LU R9, [R1+0x354] ;  /* 0x0003540001097983 */ /* 0x002ee40000300800 */
[----:B------:R-:W3:Y:S01]  /*218f0*/  LDL.LU R23, [R1+0x34c] ;  /* 0x00034c0001177983 */ /* 0x000ee20000300800 */
[----:B------:R-:W3:Y:S01]  /*21900*/  LDL.LU R21, [R1+0x33c] ;  /* 0x00033c0001157983 */ /* 0x000ee20000300800 */
[----:B------:R-:W3:Y:S02]  /*21910*/  LDL.LU R19, [R1+0x32c] ;  /* 0x00032c0001137983 */ /* 0x000ee40000300800 */
[----:B------:R-:W3:Y:S01]  /*21920*/  LDL.LU R27, [R1+0x31c] ;  /* 0x00031c00011b7983 */ /* 0x000ee20000300800 */
[----:B----4-:R-:W4:Y:S04]  /*21930*/  LDL.LU R10, [R1+0x308] ;  /* 0x00030800010a7983 */ /* 0x010f280000300800 */
[----:B------:R-:W4:Y:S01]  /*21940*/  LDL.LU R28, [R1+0x300] ;  /* 0x00030000011c7983 */ /* 0x000f220000300800 */
[----:B------:R-:W4:Y:S03]  /*21950*/  LDL.LU R29, [R1+0x4b8] ;  /* 0x0004b800011d7983 */ /* 0x000f260000300800 */
[----:B--2---:R0:W-:Y:S01]  /*21960*/  STS.U16 [R15+0x9600], R11 ;  /* 0x0096000b0f007388 */ /* 0x0041e20000000400 */
[----:B------:R-:W-:Y:S02]  /*21970*/  STS.U16 [R15+0x9e00], R6 ;  /* 0x009e00060f007388 */ /* 0x000fe40000000400 */
[----:B------:R1:W-:Y:S01]  /*21980*/  STS.U16 [R15+0xa600], R12 ;  /* 0x00a6000c0f007388 */ /* 0x0003e20000000400 */
[----:B0-----:R-:W2:Y:S01]  /*21990*/  LDL.LU R11, [R1+0x4b4] ;  /* 0x0004b400010b7983 */ /* 0x001ea20000300800 */
[----:B-1----:R-:W2:Y:S02]  /*219a0*/  LDL.LU R12, [R1+0x4b0] ;  /* 0x0004b000010c7983 */ /* 0x002ea40000300800 */
[----:B------:R-:W2:Y:S02]  /*219b0*/  LDL.LU R17, [R1+0x4ac] ;  /* 0x0004ac0001117983 */ /* 0x000ea40000300800 */
[----:B------:R-:W2:Y:S01]  /*219c0*/  LDL.LU R16, [R1+0x4a8] ;  /* 0x0004a80001107983 */ /* 0x000ea20000300800 */
[----:B------:R-:W2:Y:S04]  /*219d0*/  LDL.LU R18, [R1+0x4a4] ;  /* 0x0004a40001127983 */ /* 0x000ea80000300800 */
[----:B------:R-:W-:Y:S01]  /*219e0*/  STS.U16 [R15+0xae00], R3 ;  /* 0x00ae00030f007388 */ /* 0x000fe20000000400 */
[----:B------:R-:W2:Y:S02]  /*219f0*/  LDL.LU R20, [R1+0x4a0] ;  /* 0x0004a00001147983 */ /* 0x000ea40000300800 */
[----:B------:R0:W-:Y:S02]  /*21a00*/  STS.U16 [R15+0xb600], R0 ;  /* 0x00b600000f007388 */ /* 0x0001e40000000400 */
[----:B------:R-:W2:Y:S01]  /*21a10*/  LDL.LU R6, [R1+0x49c] ;  /* 0x00049c0001067983 */ /* 0x000ea20000300800 */
[----:B------:R1:W-:Y:S04]  /*21a20*/  STS.U16 [R15+0xbe00], R7 ;  /* 0x00be00070f007388 */ /* 0x0003e80000000400 */
[----:B0-----:R-:W2:Y:S01]  /*21a30*/  LDL.LU R0, [R1+0x494] ;  /* 0x0004940001007983 */ /* 0x001ea20000300800 */
[----:B------:R-:W2:Y:S02]  /*21a40*/  LDL.LU R22, [R1+0x48c] ;  /* 0x00048c0001167983 */ /* 0x000ea40000300800 */
[----:B------:R-:W2:Y:S02]  /*21a50*/  LDL.LU R26, [R1+0x484] ;  /* 0x00048400011a7983 */ /* 0x000ea40000300800 */
[----:B------:R-:W2:Y:S01]  /*21a60*/  LDL.LU R3, [R1+0x47c] ;  /* 0x00047c0001037983 */ /* 0x000ea20000300800 */
[----:B-1----:R-:W2:Y:S01]  /*21a70*/  LDL.LU R7, [R1+0x474] ;  /* 0x0004740001077983 */ /* 0x002ea20000300800 */
[----:B------:R-:W-:-:S03]  /*21a80*/  LOP3.LUT R14, R4, 0x70, RZ, 0x3c, !PT ;  /* 0x00000070040e7812 */ /* 0x000fc600078e3cff */
[----:B---3--:R0:W-:Y:S01]  /*21a90*/  STS.U16 [R15+0xc600], R8 ;  /* 0x00c600080f007388 */ /* 0x0081e20000000400 */
[----:B------:R1:W-:Y:S02]  /*21aa0*/  STS.U16 [R15+0xce00], R9 ;  /* 0x00ce00090f007388 */ /* 0x0003e40000000400 */
[----:B------:R-:W-:Y:S02]  /*21ab0*/  STS.U16 [R15+0xd600], R23 ;  /* 0x00d600170f007388 */ /* 0x000fe40000000400 */
[----:B------:R-:W-:Y:S01]  /*21ac0*/  STS.U16 [R15+0xde00], R21 ;  /* 0x00de00150f007388 */ /* 0x000fe20000000400 */
[----:B------:R-:W-:Y:S01]  /*21ad0*/  STS.U16 [R15+0xe600], R19 ;  /* 0x00e600130f007388 */ /* 0x000fe20000000400 */
[----:B------:R-:W-:Y:S02]  /*21ae0*/  STS.U16 [R15+0xee00], R27 ;  /* 0x00ee001b0f007388 */ /* 0x000fe40000000400 */
[----:B----4-:R3:W-:Y:S02]  /*21af0*/  STS.U16 [R15+0xf600], R10 ;  /* 0x00f6000a0f007388 */ /* 0x0107e40000000400 */
[----:B------:R-:W-:Y:S01]  /*21b00*/  STS.U16 [R15+0xfe00], R28 ;  /* 0x00fe001c0f007388 */ /* 0x000fe20000000400 */
[----:B------:R-:W-:Y:S04]  /*21b10*/  STS.U16 [R14+0x700], R29 ;  /* 0x0007001d0e007388 */ /* 0x000fe80000000400 */
[----:B0-----:R-:W4:Y:S01]  /*21b20*/  LDL.LU R8, [R1+0x46c] ;  /* 0x00046c0001087983 */ /* 0x001f220000300800 */
[----:B-1----:R-:W4:Y:S03]  /*21b30*/  LDL.LU R9, [R1+0x464] ;  /* 0x0004640001097983 */ /* 0x002f260000300800 */
[----:B---3--:R-:W3:Y:S01]  /*21b40*/  LDL.LU R10, [R1+0x45c] ;  /* 0x00045c00010a7983 */ /* 0x008ee20000300800 */
[----:B------:R-:W3:Y:S03]  /*21b50*/  LDL.LU R27, [R1+0x454] ;  /* 0x00045400011b7983 */ /* 0x000ee60000300800 */
[----:B--2---:R0:W-:Y:S01]  /*21b60*/  STS.U16 [R14+0xf00], R11 ;  /* 0x000f000b0e007388 */ /* 0x0041e20000000400 */
[----:B------:R1:W-:Y:S03]  /*21b70*/  STS.U16 [R14+0x1700], R12 ;  /* 0x0017000c0e007388 */ /* 0x0003e60000000400 */
[----:B0-----:R-:W2:Y:S01]  /*21b80*/  LDL.LU R11, [R1+0x44c] ;  /* 0x00044c00010b7983 */ /* 0x001ea20000300800 */
[----:B------:R-:W2:Y:S02]  /*21b90*/  LDL.LU R28, [R1+0x444] ;  /* 0x00044400011c7983 */ /* 0x000ea40000300800 */
[----:B------:R-:W2:Y:S02]  /*21ba0*/  LDL.LU R29, [R1+0x43c] ;  /* 0x00043c00011d7983 */ /* 0x000ea40000300800 */
[----:B-1----:R-:W2:Y:S01]  /*21bb0*/  LDL.LU R12, [R1+0x434] ;  /* 0x00043400010c7983 */ /* 0x002ea20000300800 */
[----:B------:R-:W-:Y:S01]  /*21bc0*/  STS.U16 [R14+0x1f00], R17 ;  /* 0x001f00110e007388 */ /* 0x000fe20000000400 */
[----:B------:R-:W-:Y:S02]  /*21bd0*/  STS.U16 [R14+0x2700], R16 ;  /* 0x002700100e007388 */ /* 0x000fe40000000400 */
[----:B------:R-:W-:Y:S02]  /*21be0*/  STS.U16 [R14+0x2f00], R18 ;  /* 0x002f00120e007388 */ /* 0x000fe40000000400 */
[----:B------:R-:W-:Y:S01]  /*21bf0*/  STS.U16 [R14+0x3700], R20 ;  /* 0x003700140e007388 */ /* 0x000fe20000000400 */
[----:B------:R0:W-:Y:S01]  /*21c00*/  STS.U16 [R14+0x3f00], R6 ;  /* 0x003f00060e007388 */ /* 0x0001e20000000400 */
[----:B------:R1:W-:Y:S02]  /*21c10*/  STS.U16 [R14+0x4700], R0 ;  /* 0x004700000e007388 */ /* 0x0003e40000000400 */
[----:B------:R-:W-:Y:S02]  /*21c20*/  STS.U16 [R14+0x4f00], R22 ;  /* 0x004f00160e007388 */ /* 0x000fe40000000400 */
[----:B------:R-:W-:Y:S01]  /*21c30*/  STS.U16 [R14+0x5700], R26 ;  /* 0x0057001a0e007388 */ /* 0x000fe20000000400 */
[----:B------:R1:W-:Y:S04]  /*21c40*/  STS.U16 [R14+0x5f00], R3 ;  /* 0x005f00030e007388 */ /* 0x0003e80000000400 */
[----:B0-----:R-:W2:Y:S01]  /*21c50*/  LDL.LU R6, [R1+0x42c] ;  /* 0x00042c0001067983 */ /* 0x001ea20000300800 */
[----:B-1----:R-:W2:Y:S03]  /*21c60*/  LDL.LU R0, [R1+0x424] ;  /* 0x0004240001007983 */ /* 0x002ea60000300800 */
[----:B------:R-:W2:Y:S01]  /*21c70*/  LDL.LU R5, [R1+0x41c] ;  /* 0x00041c0001057983 */ /* 0x000ea20000300800 */
[----:B------:R-:W2:Y:S03]  /*21c80*/  LDL.LU R23, [R1+0x3f8] ;  /* 0x0003f80001177983 */ /* 0x000ea60000300800 */
[----:B------:R-:W2:Y:S01]  /*21c90*/  LDL.LU R21, [R1+0x350] ;  /* 0x0003500001157983 */ /* 0x000ea20000300800 */
[----:B------:R-:W2:Y:S03]  /*21ca0*/  LDL.LU R19, [R1+0x340] ;  /* 0x0003400001137983 */ /* 0x000ea60000300800 */
[----:B------:R0:W-:Y:S01]  /*21cb0*/  STS.U16 [R14+0x6700], R7 ;  /* 0x006700070e007388 */ /* 0x0001e20000000400 */
[----:B------:R-:W2:Y:S03]  /*21cc0*/  LDL.LU R3, [R1+0x330] ;  /* 0x0003300001037983 */ /* 0x000ea60000300800 */
[----:B0-----:R-:W2:Y:S04]  /*21cd0*/  LDL.LU R7, [R1+0x328] ;  /* 0x0003280001077983 */ /* 0x001ea80000300800 */
[----:B----4-:R0:W-:Y:S01]  /*21ce0*/  STS.U16 [R14+0x6f00], R8 ;  /* 0x006f00080e007388 */ /* 0x0101e20000000400 */
[----:B------:R1:W-:Y:S03]  /*21cf0*/  STS.U16 [R14+0x7700], R9 ;  /* 0x007700090e007388 */ /* 0x0003e60000000400 */
[----:B---3--:R3:W-:Y:S04]  /*21d00*/  STS.U16 [R14+0x7f00], R10 ;  /* 0x007f000a0e007388 */ /* 0x0087e80000000400 */
[----:B0-----:R-:W4:Y:S01]  /*21d10*/  LDL.LU R8, [R1+0x318] ;  /* 0x0003180001087983 */ /* 0x001f220000300800 */
[----:B-1----:R-:W4:Y:S02]  /*21d20*/  LDL.LU R9, [R1+0x304] ;  /* 0x0003040001097983 */ /* 0x002f240000300800 */
[----:B------:R-:W-:Y:S01]  /*21d30*/  STS.U16 [R14+0x8700], R27 ;  /* 0x0087001b0e007388 */ /* 0x000fe20000000400 */
[----:B---3--:R-:W3:Y:S04]  /*21d40*/  LDL.LU R10, [R1+0x2f8] ;  /* 0x0002f800010a7983 */ /* 0x008ee80000300800 */
[----:B--2---:R0:W-:Y:S01]  /*21d50*/  STS.U16 [R14+0x8f00], R11 ;  /* 0x008f000b0e007388 */ /* 0x0041e20000000400 */
[----:B------:R-:W-:Y:S02]  /*21d60*/  STS.U16 [R14+0x9700], R28 ;  /* 0x0097001c0e007388 */ /* 0x000fe40000000400 */
[----:B------:R-:W-:Y:S02]  /*21d70*/  STS.U16 [R14+0x9f00], R29 ;  /* 0x009f001d0e007388 */ /* 0x000fe40000000400 */
[----:B------:R1:W-:Y:S01]  /*21d80*/  STS.U16 [R14+0xa700], R12 ;  /* 0x00a7000c0e007388 */ /* 0x0003e20000000400 */
[----:B0-----:R-:W2:Y:S01]  /*21d90*/  LDL.LU R11, [R1+0x1b4] ;  /* 0x0001b400010b7983 */ /* 0x001ea20000300800 */
[----:B------:R-:W2:Y:S02]  /*21da0*/  LDL.LU R17, [R1+0x1b0] ;  /* 0x0001b00001117983 */ /* 0x000ea40000300800 */
[----:B------:R-:W2:Y:S02]  /*21db0*/  LDL.LU R16, [R1+0x1ac] ;  /* 0x0001ac0001107983 */ /* 0x000ea40000300800 */
[----:B------:R-:W2:Y:S01]  /*21dc0*/  LDL.LU R18, [R1+0x1a8] ;  /* 0x0001a80001127983 */ /* 0x000ea20000300800 */
[----:B------:R-:W2:Y:S01]  /*21dd0*/  LDL.LU R20, [R1+0x1a4] ;  /* 0x0001a40001147983 */ /* 0x000ea20000300800 */
[----:B-1----:R-:W2:Y:S02]  /*21de0*/  LDL.LU R12, [R1+0x1a0] ;  /* 0x0001a000010c7983 */ /* 0x002ea40000300800 */
[----:B------:R-:W2:Y:S02]  /*21df0*/  LDL.LU R22, [R1+0x19c] ;  /* 0x00019c0001167983 */ /* 0x000ea40000300800 */
[----:B------:R-:W2:Y:S01]  /*21e00*/  LDL.LU R26, [R1+0x198] ;  /* 0x00019800011a7983 */ /* 0x000ea20000300800 */
[----:B------:R0:W-:Y:S01]  /*21e10*/  STS.U16 [R14+0xaf00], R6 ;  /* 0x00af00060e007388 */ /* 0x0001e20000000400 */
[----:B------:R1:W-:Y:S02]  /*21e20*/  STS.U16 [R14+0xb700], R0 ;  /* 0x00b700000e007388 */ /* 0x0003e40000000400 */
[----:B------:R-:W-:Y:S01]  /*21e30*/  STS.U16 [R14+0xbf00], R5 ;  /* 0x00bf00050e007388 */ /* 0x000fe20000000400 */
[----:B------:R-:W2:Y:S01]  /*21e40*/  LDL.LU R27, [R1+0x194] ;  /* 0x00019400011b7983 */ /* 0x000ea20000300800 */
[----:B------:R-:W-:Y:S02]  /*21e50*/  STS.U16 [R14+0xc700], R23 ;  /* 0x00c700170e007388 */ /* 0x000fe40000000400 */
[----:B------:R-:W2:Y:S02]  /*21e60*/  LDL.LU R28, [R1+0x190] ;  /* 0x00019000011c7983 */ /* 0x000ea40000300800 */
[----:B------:R-:W-:Y:S01]  /*21e70*/  STS.U16 [R14+0xcf00], R21 ;  /* 0x00cf00150e007388 */ /* 0x000fe20000000400 */
[----:B------:R-:W2:Y:S04]  /*21e80*/  LDL.LU R29, [R1+0x18c] ;  /* 0x00018c00011d7983 */ /* 0x000ea80000300800 */
[----:B------:R-:W-:Y:S01]  /*21e90*/  STS.U16 [R14+0xd700], R19 ;  /* 0x00d700130e007388 */ /* 0x000fe20000000400 */
[----:B0-----:R-:W2:Y:S02]  /*21ea0*/  LDL.LU R6, [R1+0x188] ;  /* 0x0001880001067983 */ /* 0x001ea40000300800 */
[----:B------:R-:W-:Y:S01]  /*21eb0*/  STS.U16 [R14+0xdf00], R3 ;  /* 0x00df00030e007388 */ /* 0x000fe20000000400 */
[----:B-1----:R-:W2:Y:S04]  /*21ec0*/  LDL.LU R0, [R1+0x184] ;  /* 0x0001840001007983 */ /* 0x002ea80000300800 */
[----:B------:R0:W-:Y:S04]  /*21ed0*/  STS.U16 [R14+0xe700], R7 ;  /* 0x00e700070e007388 */ /* 0x0001e80000000400 */
[----:B0-----:R-:W2:Y:S04]  /*21ee0*/  LDL.LU R7, [R1+0x180] ;  /* 0x0001800001077983 */ /* 0x001ea80000300800 */
[----:B----4-:R0:W-:Y:S01]  /*21ef0*/  STS.U16 [R14+0xef00], R8 ;  /* 0x00ef00080e007388 */ /* 0x0101e20000000400 */
[----:B------:R-:W4:Y:S02]  /*21f00*/  LDL.LU R3, [R1+0x17c] ;  /* 0x00017c0001037983 */ /* 0x000f240000300800 */
[----:B------:R1:W-:Y:S01]  /*21f10*/  STS.U16 [R14+0xf700], R9 ;  /* 0x00f700090e007388 */ /* 0x0003e20000000400 */
[----:B---3--:R3:W-:Y:S04]  /*21f20*/  STS.U16 [R14+0xff00], R10 ;  /* 0x00ff000a0e007388 */ /* 0x0087e80000000400 */
[----:B0-----:R-:W4:Y:S04]  /*21f30*/  LDL.LU R8, [R1+0x178] ;  /* 0x0001780001087983 */ /* 0x001f280000300800 */
[----:B-1----:R-:W4:Y:S04]  /*21f40*/  LDL.LU R9, [R1+0x174] ;  /* 0x0001740001097983 */ /* 0x002f280000300800 */
[----:B---3--:R-:W3:Y:S04]  /*21f50*/  LDL.LU R10, [R1+0x170] ;  /* 0x00017000010a7983 */ /* 0x008ee80000300800 */
[----:B--2---:R0:W-:Y:S01]  /*21f60*/  STS.U16 [R4+0x10000], R11 ;  /* 0x0100000b04007388 */ /* 0x0041e20000000400 */
[----:B------:R-:W-:Y:S02]  /*21f70*/  STS.U16 [R4+0x10100], R17 ;  /* 0x0101001104007388 */ /* 0x000fe40000000400 */
[----:B------:R-:W-:Y:S02]  /*21f80*/  STS.U16 [R4+0x11000], R16 ;  /* 0x0110001004007388 */ /* 0x000fe40000000400 */
[----:B------:R-:W-:Y:S01]  /*21f90*/  STS.U16 [R4+0x11100], R18 ;  /* 0x0111001204007388 */ /* 0x000fe20000000400 */
[----:B------:R-:W-:Y:S01]  /*21fa0*/  STS.U16 [R4+0x12000], R20 ;  /* 0x0120001404007388 */ /* 0x000fe20000000400 */
[----:B------:R1:W-:Y:S03]  /*21fb0*/  STS.U16 [R4+0x12100], R12 ;  /* 0x0121000c04007388 */ /* 0x0003e60000000400 */
[----:B0-----:R-:W2:Y:S04]  /*21fc0*/  LDL.LU R11, [R1+0x16c] ;  /* 0x00016c00010b7983 */ /* 0x001ea80000300800 */
[----:B-1----:R-:W2:Y:S01]  /*21fd0*/  LDL.LU R12, [R1+0x168] ;  /* 0x00016800010c7983 */ /* 0x002ea20000300800 */
[----:B------:R-:W2:Y:S01]  /*21fe0*/  LDL.LU R5, [R1+0x164] ;  /* 0x0001640001057983 */ /* 0x000ea20000300800 */
[----:B------:R-:W-:-:S05]  /*21ff0*/  LOP3.LUT R13, R13, 0x7f, RZ, 0xc0, !PT ;  /* 0x0000007f0d0d7812 */ /* 0x000fca00078ec0ff */
[----:B------:R-:W-:Y:S01]  /*22000*/  IMAD.SHL.U32 R13, R13, 0x2, RZ ;  /* 0x000000020d0d7824 */ /* 0x000fe200078e00ff */
[----:B------:R-:W-:Y:S01]  /*22010*/  STS.U16 [R4+0x13000], R22 ;  /* 0x0130001604007388 */ /* 0x000fe20000000400 */
[----:B------:R-:W-:Y:S02]  /*22020*/  STS.U16 [R4+0x13100], R26 ;  /* 0x0131001a04007388 */ /* 0x000fe40000000400 */
[----:B------:R0:W-:Y:S01]  /*22030*/  STS.U16 [R4+0x14000], R27 ;  /* 0x0140001b04007388 */ /* 0x0001e20000000400 */
[----:B------:R-:W-:Y:S02]  /*22040*/  LOP3.LUT R17, R13, 0x10, RZ, 0x3c, !PT ;  /* 0x000000100d117812 */ /* 0x000fe400078e3cff */
[----:B------:R-:W2:Y:S01]  /*22050*/  LDL.LU R13, [R1+0x160] ;  /* 0x00016000010d7983 */ /* 0x000ea20000300800 */
[----:B------:R-:W2:Y:S03]  /*22060*/  LDL.LU R24, [R1+0x15c] ;  /* 0x00015c0001187983 */ /* 0x000ea60000300800 */
[----:B------:R1:W-:Y:S01]  /*22070*/  STS.U16 [R4+0x14100], R28 ;  /* 0x0141001c04007388 */ /* 0x0003e20000000400 */
[----:B------:R-:W2:Y:S02]  /*22080*/  LDL.LU R23, [R1+0x158] ;  /* 0x0001580001177983 */ /* 0x000ea40000300800 */
[----:B------:R-:W-:Y:S02]  /*22090*/  STS.U16 [R4+0x15000], R29 ;  /* 0x0150001d04007388 */ /* 0x000fe40000000400 */
[----:B------:R-:W2:Y:S01]  /*220a0*/  LDL.LU R21, [R1+0x154] ;  /* 0x0001540001157983 */ /* 0x000ea20000300800 */
[----:B------:R-:W-:Y:S04]  /*220b0*/  STS.U16 [R4+0x15100], R6 ;  /* 0x0151000604007388 */ /* 0x000fe80000000400 */
[----:B0-----:R-:W2:Y:S01]  /*220c0*/  LDL.LU R27, [R1+0x150] ;  /* 0x00015000011b7983 */ /* 0x001ea20000300800 */
[----:B------:R0:W-:Y:S02]  /*220d0*/  STS.U16 [R4+0x16000], R0 ;  /* 0x0160000004007388 */ /* 0x0001e40000000400 */
[----:B------:R0:W-:Y:S01]  /*220e0*/  STS.U16 [R4+0x16100], R7 ;  /* 0x0161000704007388 */ /* 0x0001e20000000400 */
[----:B-1----:R-:W2:Y:S01]  /*220f0*/  LDL.LU R28, [R1+0x12c] ;  /* 0x00012c00011c7983 */ /* 0x002ea20000300800 */
[----:B----4-:R-:W-:Y:S03]  /*22100*/  STS.U16 [R4+0x17000], R3 ;  /* 0x0170000304007388 */ /* 0x010fe60000000400 */
[----:B0-----:R-:W4:Y:S01]  /*22110*/  LDL.LU R0, [R1+0x128] ;  /* 0x0001280001007983 */ /* 0x001f220000300800 */
[----:B------:R-:W4:Y:S02]  /*22120*/  LDL.LU R7, [R1+0x124] ;  /* 0x0001240001077983 */ /* 0x000f240000300800 */
[----:B------:R-:W4:Y:S02]  /*22130*/  LDL.LU R29, [R1+0x120] ;  /* 0x00012000011d7983 */ /* 0x000f240000300800 */
[----:B------:R-:W4:Y:S01]  /*22140*/  LDL.LU R19, [R1+0x11c] ;  /* 0x00011c0001137983 */ /* 0x000f220000300800 */
[----:B------:R-:W4:Y:S01]  /*22150*/  LDL.LU R16, [R1+0xa8] ;  /* 0x0000a80001107983 */ /* 0x000f220000300800 */
[----:B------:R-:W4:Y:S03]  /*22160*/  LDL.LU R18, [R1+0x118] ;  /* 0x0001180001127983 */ /* 0x000f260000300800 */
[----:B------:R0:W-:Y:S01]  /*22170*/  STS.U16 [R4+0x17100], R8 ;  /* 0x0171000804007388 */ /* 0x0001e20000000400 */
[----:B------:R-:W4:Y:S02]  /*22180*/  LDL.LU R20, [R1+0x114] ;  /* 0x0001140001147983 */ /* 0x000f240000300800 */
[----:B------:R1:W-:Y:S02]  /*22190*/  STS.U16 [R17+0x10200], R9 ;  /* 0x0102000911007388 */ /* 0x0003e40000000400 */
[----:B---3--:R3:W-:Y:S01]  /*221a0*/  STS.U16 [R17+0x10300], R10 ;  /* 0x0103000a11007388 */ /* 0x0087e20000000400 */
[----:B0-----:R-:W4:Y:S01]  /*221b0*/  LDL.LU R8, [R1+0x110] ;  /* 0x0001100001087983 */ /* 0x001f220000300800 */
[----:B------:R-:W4:Y:S02]  /*221c0*/  LDL.LU R22, [R1+0x10c] ;  /* 0x00010c0001167983 */ /* 0x000f240000300800 */
[----:B------:R-:W4:Y:S02]  /*221d0*/  LDL.LU R26, [R1+0x108] ;  /* 0x00010800011a7983 */ /* 0x000f240000300800 */
[----:B------:R-:W4:Y:S01]  /*221e0*/  LDL.LU R6, [R1+0x104] ;  /* 0x0001040001067983 */ /* 0x000f220000300800 */
[----:B------:R-:W4:Y:S01]  /*221f0*/  LDL.LU R3, [R1+0x100] ;  /* 0x0001000001037983 */ /* 0x000f220000300800 */
[----:B-1----:R-:W4:Y:S02]  /*22200*/  LDL.LU R9, [R1+0xfc] ;  /* 0x0000fc0001097983 */ /* 0x002f240000300800 */
[----:B---3--:R-:W3:Y:S01]  /*22210*/  LDL.LU R10, [R1+0xf8] ;  /* 0x0000f800010a7983 */ /* 0x008ee20000300800 */
[----:B--2---:R0:W-:Y:S04]  /*22220*/  STS.U16 [R17+0x11200], R11 ;  /* 0x0112000b11007388 */ /* 0x0041e80000000400 */
[----:B------:R1:W-:Y:S01]  /*22230*/  STS.U16 [R17+0x11300], R12 ;  /* 0x0113000c11007388 */ /* 0x0003e20000000400 */
[----:B------:R2:W-:Y:S03]  /*22240*/  STS.U16 [R17+0x12200], R5 ;  /* 0x0122000511007388 */ /* 0x0005e60000000400 */
[----:B0-----:R-:W3:Y:S04]  /*22250*/  LDL.LU R11, [R1+0xf4] ;  /* 0x0000f400010b7983 */ /* 0x001ee80000300800 */
[----:B-1----:R-:W3:Y:S01]  /*22260*/  LDL.LU R12, [R1+0xf0] ;  /* 0x0000f000010c7983 */ /* 0x002ee20000300800 */
[----:B--2---:R-:W2:Y:S03]  /*22270*/  LDL.LU R5, [R1+0x2434] ;  /* 0x0024340001057983 */ /* 0x004ea60000300800 */
[----:B------:R0:W-:Y:S01]  /*22280*/  STS.U16 [R17+0x12300], R13 ;  /* 0x0123000d11007388 */ /* 0x0001e20000000400 */
[----:B------:R-:W-:Y:S02]  /*22290*/  STS.U16 [R17+0x13200], R24 ;  /* 0x0132001811007388 */ /* 0x000fe40000000400 */
[----:B------:R-:W-:Y:S01]  /*222a0*/  STS.U16 [R17+0x13300], R23 ;  /* 0x0133001711007388 */ /* 0x000fe20000000400 */
[----:B------:R-:W-:Y:S01]  /*222b0*/  STS.U16 [R17+0x14200], R21 ;  /* 0x0142001511007388 */ /* 0x000fe20000000400 */
[----:B------:R-:W-:Y:S03]  /*222c0*/  STS.U16 [R17+0x14300], R27 ;  /* 0x0143001b11007388 */ /* 0x000fe60000000400 */
[----:B0-----:R-:W3:Y:S04]  /*222d0*/  LDL.LU R13, [R1+0x2430] ;  /* 0x00243000010d7983 */ /* 0x001ee80000300800 */
[----:B------:R-:W-:Y:S04]  /*222e0*/  STS.U16 [R17+0x15200], R28 ;  /* 0x0152001c11007388 */ /* 0x000fe80000000400 */
[----:B----4-:R0:W-:Y:S01]  /*222f0*/  STS.U16 [R17+0x15300], R0 ;  /* 0x0153000011007388 */ /* 0x0101e20000000400 */
[----:B------:R-:W-:Y:S02]  /*22300*/  STS.U16 [R17+0x16200], R7 ;  /* 0x0162000711007388 */ /* 0x000fe40000000400 */
[----:B------:R1:W-:Y:S01]  /*22310*/  STS.U16 [R17+0x16300], R29 ;  /* 0x0163001d11007388 */ /* 0x0003e20000000400 */
[----:B0-----:R-:W3:Y:S01]  /*22320*/  LDL.LU R0, [R1+0xec] ;  /* 0x0000ec0001007983 */ /* 0x001ee20000300800 */
[----:B------:R-:W3:Y:S02]  /*22330*/  LDL.LU R27, [R1+0xe8] ;  /* 0x0000e800011b7983 */ /* 0x000ee40000300800 */
[----:B------:R-:W3:Y:S02]  /*22340*/  LDL.LU R28, [R1+0xe4] ;  /* 0x0000e400011c7983 */ /* 0x000ee40000300800 */
[----:B-1----:R-:W3:Y:S01]  /*22350*/  LDL.LU R29, [R1+0xa4] ;  /* 0x0000a400011d7983 */ /* 0x002ee20000300800 */
[----:B------:R-:W-:Y:S01]  /*22360*/  STS.U16 [R17+0x17200], R19 ;  /* 0x0172001311007388 */ /* 0x000fe20000000400 */
[----:B------:R-:W-:Y:S02]  /*22370*/  STS.U16 [R17+0x17300], R16 ;  /* 0x0173001011007388 */ /* 0x000fe40000000400 */
[----:B--2---:R-:W-:-:S05]  /*22380*/  IMAD.SHL.U32 R5, R5, 0x2, RZ ;  /* 0x0000000205057824 */ /* 0x004fca00078e00ff */
[----:B------:R-:W-:-:S05]  /*22390*/  LOP3.LUT R7, R5, 0x20, RZ, 0x3c, !PT ;  /* 0x0000002005077812 */ /* 0x000fca00078e3cff */
[----:B------:R-:W-:Y:S01]  /*223a0*/  STS.U16 [R7+0x10400], R18 ;  /* 0x0104001207007388 */ /* 0x000fe20000000400 */
[----:B------:R-:W-:Y:S02]  /*223b0*/  STS.U16 [R7+0x10500], R20 ;  /* 0x0105001407007388 */ /* 0x000fe40000000400 */
[----:B------:R0:W-:Y:S02]  /*223c0*/  STS.U16 [R7+0x11400], R8 ;  /* 0x0114000807007388 */ /* 0x0001e40000000400 */
[----:B------:R-:W-:Y:S01]  /*223d0*/  STS.U16 [R7+0x11500], R22 ;  /* 0x0115001607007388 */ /* 0x000fe20000000400 */
[----:B------:R-:W-:Y:S01]  /*223e0*/  STS.U16 [R7+0x12400], R26 ;  /* 0x0124001a07007388 */ /* 0x000fe20000000400 */
[----:B------:R-:W-:Y:S02]  /*223f0*/  STS.U16 [R7+0x12500], R6 ;  /* 0x0125000607007388 */ /* 0x000fe40000000400 */
[----:B------:R-:W-:Y:S02]  /*22400*/  STS.U16 [R7+0x13400], R3 ;  /* 0x0134000307007388 */ /* 0x000fe40000000400 */
[----:B------:R1:W-:Y:S01]  /*22410*/  STS.U16 [R7+0x13500], R9 ;  /* 0x0135000907007388 */ /* 0x0003e20000000400 */
[----:B---3--:R2:W-:Y:S01]  /*22420*/  STS.U16 [R7+0x14400], R10 ;  /* 0x0144000a07007388 */ /* 0x0085e20000000400 */
[----:B------:R3:W-:Y:S03]  /*22430*/  STS.U16 [R7+0x14500], R11 ;  /* 0x0145000b07007388 */ /* 0x0007e60000000400 */
[----:B0-----:R-:W4:Y:S01]  /*22440*/  LDL.LU R8, [R1+0xe0] ;  /* 0x0000e00001087983 */ /* 0x001f220000300800 */
[----:B------:R0:W-:Y:S03]  /*22450*/  STS.U16 [R7+0x15400], R12 ;  /* 0x0154000c07007388 */ /* 0x0001e60000000400 */
[----:B-1----:R-:W4:Y:S04]  /*22460*/  LDL.LU R9, [R1+0xdc] ;  /* 0x0000dc0001097983 */ /* 0x002f280000300800 */
[----:B--2---:R-:W2:Y:S01]  /*22470*/  LDL.LU R10, [R1+0xd8] ;  /* 0x0000d800010a7983 */ /* 0x004ea20000300800 */
[----:B---3--:R-:W3:Y:S03]  /*22480*/  LDL.LU R11, [R1+0xd4] ;  /* 0x0000d400010b7983 */ /* 0x008ee60000300800 */
[----:B0-----:R-:W3:Y:S01]  /*22490*/  LDL.LU R12, [R1+0xd0] ;  /* 0x0000d000010c7983 */ /* 0x001ee20000300800 */
[----:B------:R-:W3:Y:S02]  /*224a0*/  LDL.LU R24, [R1+0xc8] ;  /* 0x0000c80001187983 */ /* 0x000ee40000300800 */
[----:B------:R-:W3:Y:S02]  /*224b0*/  LDL.LU R23, [R1+0xc4] ;  /* 0x0000c40001177983 */ /* 0x000ee40000300800 */
[----:B------:R-:W3:Y:S01]  /*224c0*/  LDL.LU R21, [R1+0xc0] ;  /* 0x0000c00001157983 */ /* 0x000ee20000300800 */
[----:B------:R-:W3:Y:S04]  /*224d0*/  LDL.LU R19, [R1+0xbc] ;  /* 0x0000bc0001137983 */ /* 0x000ee80000300800 */
[----:B------:R0:W-:Y:S01]  /*224e0*/  STS.U16 [R7+0x15500], R0 ;  /* 0x0155000007007388 */ /* 0x0001e20000000400 */
[----:B------:R-:W3:Y:S02]  /*224f0*/  LDL.LU R17, [R1+0xb8] ;  /* 0x0000b80001117983 */ /* 0x000ee40000300800 */
[----:B------:R-:W-:Y:S02]  /*22500*/  STS.U16 [R7+0x16400], R27 ;  /* 0x0164001b07007388 */ /* 0x000fe40000000400 */
[----:B------:R-:W3:Y:S01]  /*22510*/  LDL.LU R6, [R1+0xb4] ;  /* 0x0000b40001067983 */ /* 0x000ee20000300800 */
[----:B------:R-:W-:Y:S04]  /*22520*/  STS.U16 [R7+0x16500], R28 ;  /* 0x0165001c07007388 */ /* 0x000fe80000000400 */
[----:B------:R-:W3:Y:S01]  /*22530*/  LDL.LU R3, [R1+0xb0] ;  /* 0x0000b00001037983 */ /* 0x000ee20000300800 */
[----:B------:R-:W-:Y:S02]  /*22540*/  STS.U16 [R7+0x17400], R29 ;  /* 0x0174001d07007388 */ /* 0x000fe40000000400 */
[----:B------:R1:W-:Y:S01]  /*22550*/  STS.U16 [R7+0x17500], R13 ;  /* 0x0175000d07007388 */ /* 0x0003e20000000400 */
[----:B0-----:R-:W3:Y:S04]  /*22560*/  LDL.LU R0, [R1+0xac] ;  /* 0x0000ac0001007983 */ /* 0x001ee80000300800 */
[----:B-1----:R-:W3:Y:S01]  /*22570*/  LDL.LU R13, [R1+0xcc] ;  /* 0x0000cc00010d7983 */ /* 0x002ee20000300800 */
        /* <DEDUP_REMOVED lines=8> */
[----:B------:R-:W3:Y:S01]  /*22600*/  LDL.LU R5, [R1+0x84] ;  /* 0x0000840001057983 */ /* 0x000ee20000300800 */
[----:B------:R-:W3:Y:S03]  /*22610*/  LDL.LU R7, [R1+0x80] ;  /* 0x0000800001077983 */ /* 0x000ee60000300800 */
[----:B----4-:R0:W-:Y:S04]  /*22620*/  STS.U16 [R16+0x10600], R8 ;  /* 0x0106000810007388 */ /* 0x0101e80000000400 */
[----:B------:R1:W-:Y:S04]  /*22630*/  STS.U16 [R16+0x10700], R9 ;  /* 0x0107000910007388 */ /* 0x0003e80000000400 */
[----:B--2---:R2:W-:Y:S01]  /*22640*/  STS.U16 [R16+0x11600], R10 ;  /* 0x0116000a10007388 */ /* 0x0045e20000000400 */
[----:B---3--:R3:W-:Y:S03]  /*22650*/  STS.U16 [R16+0x11700], R11 ;  /* 0x0117000b10007388 */ /* 0x0087e60000000400 */
[----:B0-----:R-:W3:Y:S04]  /*22660*/  LDL.LU R8, [R1+0x7c] ;  /* 0x00007c0001087983 */ /* 0x001ee80000300800 */
[----:B------:R0:W-:Y:S04]  /*22670*/  STS.U16 [R16+0x12600], R12 ;  /* 0x0126000c10007388 */ /* 0x0001e80000000400 */
[----:B-1----:R-:W3:Y:S01]  /*22680*/  LDL.LU R9, [R1+0x242c] ;  /* 0x00242c0001097983 */ /* 0x002ee20000300800 */
[----:B--2---:R-:W2:Y:S03]  /*22690*/  LDL.LU R10, [R1+0x2428] ;  /* 0x00242800010a7983 */ /* 0x004ea60000300800 */
[----:B---3--:R-:W3:Y:S04]  /*226a0*/  LDL.LU R11, [R1+0x2424] ;  /* 0x00242400010b7983 */ /* 0x008ee80000300800 */
[----:B0-----:R-:W2:Y:S04]  /*226b0*/  LDL.LU R12, [R1+0x2420] ;  /* 0x00242000010c7983 */ /* 0x001ea80000300800 */
[----:B------:R-:W-:Y:S01]  /*226c0*/  STS.U16 [R16+0x12700], R13 ;  /* 0x0127000d10007388 */ /* 0x000fe20000000400 */
[----:B------:R-:W-:Y:S02]  /*226d0*/  STS.U16 [R16+0x13600], R24 ;  /* 0x0136001810007388 */ /* 0x000fe40000000400 */
[----:B------:R-:W-:Y:S02]  /*226e0*/  STS.U16 [R16+0x13700], R23 ;  /* 0x0137001710007388 */ /* 0x000fe40000000400 */
[----:B------:R-:W-:Y:S01]  /*226f0*/  STS.U16 [R16+0x14600], R21 ;  /* 0x0146001510007388 */ /* 0x000fe20000000400 */
[----:B------:R-:W-:Y:S01]  /*22700*/  STS.U16 [R16+0x14700], R19 ;  /* 0x0147001310007388 */ /* 0x000fe20000000400 */
[----:B------:R-:W-:Y:S02]  /*22710*/  STS.U16 [R16+0x15600], R17 ;  /* 0x0156001110007388 */ /* 0x000fe40000000400 */
[----:B------:R0:W-:Y:S02]  /*22720*/  STS.U16 [R16+0x15700], R6 ;  /* 0x0157000610007388 */ /* 0x0001e40000000400 */
[----:B------:R1:W-:Y:S01]  /*22730*/  STS.U16 [R16+0x16600], R3 ;  /* 0x0166000310007388 */ /* 0x0003e20000000400 */
[----:B------:R1:W-:Y:S04]  /*22740*/  STS.U16 [R16+0x16700], R0 ;  /* 0x0167000010007388 */ /* 0x0003e80000000400 */
[----:B0-----:R-:W3:Y:S01]  /*22750*/  LDL.LU R6, [R1+0x78] ;  /* 0x0000780001067983 */ /* 0x001ee20000300800 */
[----:B-1----:R-:W3:Y:S02]  /*22760*/  LDL.LU R3, [R1+0x4c] ;  /* 0x00004c0001037983 */ /* 0x002ee40000300800 */
[----:B------:R-:W3:Y:S01]  /*22770*/  LDL.LU R0, [R1+0x40] ;  /* 0x0000400001007983 */ /* 0x000ee20000300800 */
[----:B------:R-:W3:Y:S01]  /*22780*/  LDL.LU R13, [R1+0x3c] ;  /* 0x00003c00010d7983 */ /* 0x000ee20000300800 */
[----:B------:R-:W-:-:S03]  /*22790*/  LOP3.LUT R24, R4, 0x40, RZ, 0x3c, !PT ;  /* 0x0000004004187812 */ /* 0x000fc600078e3cff */
[----:B------:R-:W3:Y:S01]  /*227a0*/  LDL.LU R23, [R1+0x74] ;  /* 0x0000740001177983 */ /* 0x000ee20000300800 */
[----:B------:R-:W3:Y:S02]  /*227b0*/  LDL.LU R21, [R1+0x70] ;  /* 0x0000700001157983 */ /* 0x000ee40000300800 */
[----:B------:R-:W3:Y:S02]  /*227c0*/  LDL.LU R19, [R1+0x6c] ;  /* 0x00006c0001137983 */ /* 0x000ee40000300800 */
[----:B------:R-:W3:Y:S01]  /*227d0*/  LDL.LU R17, [R1+0x68] ;  /* 0x0000680001117983 */ /* 0x000ee20000300800 */
[----:B--2---:R-:W-:Y:S01]  /*227e0*/  STS.U16 [R16+0x17600], R12 ;  /* 0x0176000c10007388 */ /* 0x004fe20000000400 */
[----:B---3--:R0:W-:Y:S03]  /*227f0*/  STS.U16 [R16+0x17700], R11 ;  /* 0x0177000b10007388 */ /* 0x0081e60000000400 */
[----:B------:R1:W-:Y:S01]  /*22800*/  STS.U16 [R24+0x10800], R18 ;  /* 0x0108001218007388 */ /* 0x0003e20000000400 */
[----:B------:R2:W-:Y:S03]  /*22810*/  STS.U16 [R24+0x10900], R20 ;  /* 0x0109001418007388 */ /* 0x0005e60000000400 */
[----:B------:R3:W-:Y:S01]  /*22820*/  STS.U16 [R24+0x11800], R22 ;  /* 0x0118001618007388 */ /* 0x0007e20000000400 */
[----:B------:R3:W-:Y:S02]  /*22830*/  STS.U16 [R24+0x11900], R26 ;  /* 0x0119001a18007388 */ /* 0x0007e40000000400 */
[----:B------:R3:W-:Y:S02]  /*22840*/  STS.U16 [R24+0x12800], R27 ;  /* 0x0128001b18007388 */ /* 0x0007e40000000400 */
[----:B------:R3:W-:Y:S01]  /*22850*/  STS.U16 [R24+0x12900], R28 ;  /* 0x0129001c18007388 */ /* 0x0007e20000000400 */
[----:B0-----:R-:W4:Y:S01]  /*22860*/  LDL.LU R16, [R1+0x64] ;  /* 0x0000640001107983 */ /* 0x001f220000300800 */
[----:B-1----:R-:W4:Y:S02]  /*22870*/  LDL.LU R18, [R1+0x60] ;  /* 0x0000600001127983 */ /* 0x002f240000300800 */
[----:B--2---:R-:W2:Y:S02]  /*22880*/  LDL.LU R20, [R1+0x5c] ;  /* 0x00005c0001147983 */ /* 0x004ea40000300800 */
[----:B---3--:R-:W3:Y:S01]  /*22890*/  LDL.LU R22, [R1+0x58] ;  /* 0x0000580001167983 */ /* 0x008ee20000300800 */
[----:B------:R-:W3:Y:S04]  /*228a0*/  LDL.LU R26, [R1+0x54] ;  /* 0x00005400011a7983 */ /* 0x000ee80000300800 */
[----:B------:R0:W-:Y:S01]  /*228b0*/  STS.U16 [R24+0x13800], R29 ;  /* 0x0138001d18007388 */ /* 0x0001e20000000400 */
[----:B------:R-:W3:Y:S02]  /*228c0*/  LDL.LU R27, [R1+0x50] ;  /* 0x00005000011b7983 */ /* 0x000ee40000300800 */
[----:B------:R-:W-:Y:S02]  /*228d0*/  STS.U16 [R24+0x13900], R5 ;  /* 0x0139000518007388 */ /* 0x000fe40000000400 */
[----:B------:R-:W3:Y:S01]  /*228e0*/  LDL.LU R28, [R1+0x48] ;  /* 0x00004800011c7983 */ /* 0x000ee20000300800 */
[----:B------:R1:W-:Y:S01]  /*228f0*/  STS.U16 [R24+0x14800], R7 ;  /* 0x0148000718007388 */ /* 0x0003e20000000400 */
[----:B------:R1:W-:Y:S03]  /*22900*/  STS.U16 [R24+0x14900], R8 ;  /* 0x0149000818007388 */ /* 0x0003e60000000400 */
[----:B0-----:R-:W3:Y:S04]  /*22910*/  LDL.LU R29, [R1+0x44] ;  /* 0x00004400011d7983 */ /* 0x001ee80000300800 */
[----:B-1----:R-:W3:Y:S01]  /*22920*/  LDL.LU R7, [R1+0x38] ;  /* 0x0000380001077983 */ /* 0x002ee20000300800 */
[----:B------:R-:W3:Y:S03]  /*22930*/  LDL.LU R8, [R1+0x4] ;  /* 0x0000040001087983 */ /* 0x000ee60000300800 */
[----:B------:R0:W-:Y:S01]  /*22940*/  STS.U16 [R24+0x15800], R6 ;  /* 0x0158000618007388 */ /* 0x0001e20000000400 */
[----:B------:R-:W3:Y:S02]  /*22950*/  LDL.LU R5, [R1+0x34] ;  /* 0x0000340001057983 */ /* 0x000ee40000300800 */
[----:B------:R1:W-:Y:S02]  /*22960*/  STS.U16 [R24+0x15900], R3 ;  /* 0x0159000318007388 */ /* 0x0003e40000000400 */
[----:B------:R1:W-:Y:S01]  /*22970*/  STS.U16 [R24+0x16800], R0 ;  /* 0x0168000018007388 */ /* 0x0003e20000000400 */
[----:B------:R-:W-:Y:S01]  /*22980*/  LOP3.LUT R4, R4, 0x50, RZ, 0x3c, !PT ;  /* 0x0000005004047812 */ /* 0x000fe200078e3cff */
[----:B------:R1:W-:Y:S04]  /*22990*/  STS.U16 [R24+0x16900], R13 ;  /* 0x0169000d18007388 */ /* 0x0003e80000000400 */
[----:B0-----:R-:W3:Y:S01]  /*229a0*/  LDL.LU R6, [R1+0x30] ;  /* 0x0000300001067983 */ /* 0x001ee20000300800 */
[----:B-1----:R-:W3:Y:S03]  /*229b0*/  LDL.LU R3, [R1+0x2c] ;  /* 0x00002c0001037983 */ /* 0x002ee60000300800 */
[----:B------:R-:W3:Y:S01]  /*229c0*/  LDL.LU R0, [R1+0x28] ;  /* 0x0000280001007983 */ /* 0x000ee20000300800 */
[----:B------:R-:W3:Y:S03]  /*229d0*/  LDL.LU R11, [R1+0xc] ;  /* 0x00000c00010b7983 */ /* 0x000ee60000300800 */
[----:B------:R-:W3:Y:S01]  /*229e0*/  LDL.LU R12, [R1+0x8] ;  /* 0x00000800010c7983 */ /* 0x000ee20000300800 */
[----:B------:R-:W3:Y:S03]  /*229f0*/  LDL.LU R13, [R1] ;  /* 0x00000000010d7983 */ /* 0x000ee60000300800 */
[----:B------:R0:W-:Y:S01]  /*22a00*/  STS.U16 [R24+0x17800], R10 ;  /* 0x0178000a18007388 */ /* 0x0001e20000000400 */
        /* <DEDUP_REMOVED lines=11> */
[----:B------:R-:W3:Y:S01]  /*22ac0*/  LDL.LU R17, [R1+0x240c] ;  /* 0x00240c0001117983 */ /* 0x000ee20000300800 */
[----:B----4-:R0:W-:Y:S01]  /*22ad0*/  STS.U16 [R4+0x12a00], R16 ;  /* 0x012a001004007388 */ /* 0x0101e20000000400 */
[----:B------:R1:W-:Y:S02]  /*22ae0*/  STS.U16 [R4+0x12b00], R18 ;  /* 0x012b001204007388 */ /* 0x0003e40000000400 */
[----:B--2---:R2:W-:Y:S02]  /*22af0*/  STS.U16 [R4+0x13a00], R20 ;  /* 0x013a001404007388 */ /* 0x0045e40000000400 */
[----:B---3--:R4:W-:Y:S01]  /*22b00*/  STS.U16 [R4+0x13b00], R22 ;  /* 0x013b001604007388 */ /* 0x0089e20000000400 */
[----:B------:R4:W-:Y:S01]  /*22b10*/  STS.U16 [R4+0x14a00], R26 ;  /* 0x014a001a04007388 */ /* 0x0009e20000000400 */
[----:B------:R4:W-:Y:S03]  /*22b20*/  STS.U16 [R4+0x14b00], R27 ;  /* 0x014b001b04007388 */ /* 0x0009e60000000400 */
[----:B0-----:R-:W3:Y:S01]  /*22b30*/  LDL.LU R16, [R1+0x2408] ;  /* 0x0024080001107983 */ /* 0x001ee20000300800 */
[----:B-1----:R-:W3:Y:S02]  /*22b40*/  LDL.LU R18, [R1+0x2404] ;  /* 0x0024040001127983 */ /* 0x002ee40000300800 */
[----:B--2---:R-:W2:Y:S01]  /*22b50*/  LDL.LU R20, [R1+0x2400] ;  /* 0x0024000001147983 */ /* 0x004ea20000300800 */
[----:B----4-:R-:W4:Y:S04]  /*22b60*/  LDL.LU R22, [R1+0x23fc] ;  /* 0x0023fc0001167983 */ /* 0x010f280000300800 */
[----:B------:R-:W2:Y:S01]  /*22b70*/  LDL.LU R26, [R1+0x23f8] ;  /* 0x0023f800011a7983 */ /* 0x000ea20000300800 */
[----:B------:R-:W2:Y:S03]  /*22b80*/  LDL.LU R27, [R1+0x23f4] ;  /* 0x0023f400011b7983 */ /* 0x000ea60000300800 */
[----:B------:R0:W-:Y:S01]  /*22b90*/  STS.U16 [R4+0x15a00], R28 ;  /* 0x015a001c04007388 */ /* 0x0001e20000000400 */
[----:B------:R1:W-:Y:S02]  /*22ba0*/  STS.U16 [R4+0x15b00], R29 ;  /* 0x015b001d04007388 */ /* 0x0003e40000000400 */
[----:B------:R1:W-:Y:S01]  /*22bb0*/  STS.U16 [R4+0x16a00], R7 ;  /* 0x016a000704007388 */ /* 0x0003e20000000400 */
[----:B------:R1:W-:Y:S04]  /*22bc0*/  STS.U16 [R4+0x16b00], R8 ;  /* 0x016b000804007388 */ /* 0x0003e80000000400 */
[----:B0-----:R-:W2:Y:S01]  /*22bd0*/  LDL.LU R28, [R1+0x23f0] ;  /* 0x0023f000011c7983 */ /* 0x001ea20000300800 */
[----:B-1----:R-:W2:Y:S02]  /*22be0*/  LDL.LU R29, [R1+0x23ec] ;  /* 0x0023ec00011d7983 */ /* 0x002ea40000300800 */
[----:B------:R-:W2:Y:S01]  /*22bf0*/  LDL.LU R7, [R1+0x23e8] ;  /* 0x0023e80001077983 */ /* 0x000ea20000300800 */
[----:B------:R-:W2:Y:S04]  /*22c00*/  LDL.LU R8, [R1+0x23e4] ;  /* 0x0023e40001087983 */ /* 0x000ea80000300800 */
[----:B--2---:R0:W-:Y:S01]  /*22c10*/  STS.U16 [R4+0x17a00], R8 ;  /* 0x017a000804007388 */ /* 0x0041e20000000400 */
[----:B------:R1:W-:Y:S02]  /*22c20*/  STS.U16 [R4+0x17b00], R7 ;  /* 0x017b000704007388 */ /* 0x0003e40000000400 */
[----:B------:R2:W-:Y:S02]  /*22c30*/  STS.U16 [R15+0x10c00], R5 ;  /* 0x010c00050f007388 */ /* 0x0005e40000000400 */
[----:B------:R2:W-:Y:S01]  /*22c40*/  STS.U16 [R15+0x10d00], R6 ;  /* 0x010d00060f007388 */ /* 0x0005e20000000400 */
[----:B------:R3:W-:Y:S01]  /*22c50*/  STS.U16 [R15+0x11c00], R3 ;  /* 0x011c00030f007388 */ /* 0x0007e20000000400 */
[----:B------:R3:W-:Y:S03]  /*22c60*/  STS.U16 [R15+0x11d00], R0 ;  /* 0x011d00000f007388 */ /* 0x0007e60000000400 */
[----:B0-----:R-:W4:Y:S01]  /*22c70*/  LDL.LU R8, [R1+0x20] ;  /* 0x0000200001087983 */ /* 0x001f220000300800 */
[----:B-1----:R-:W4:Y:S02]  /*22c80*/  LDL.LU R4, [R1+0x23e0] ;  /* 0x0023e00001047983 */ /* 0x002f240000300800 */
[----:B------:R-:W4:Y:S02]  /*22c90*/  LDL.LU R7, [R1+0x24] ;  /* 0x0000240001077983 */ /* 0x000f240000300800 */
[----:B--2---:R-:W2:Y:S01]  /*22ca0*/  LDL.LU R5, [R1+0x23dc] ;  /* 0x0023dc0001057983 */ /* 0x004ea20000300800 */
[----:B------:R-:W2:Y:S01]  /*22cb0*/  LDL.LU R6, [R1+0x23d8] ;  /* 0x0023d80001067983 */ /* 0x000ea20000300800 */
[----:B---3--:R-:W3:Y:S02]  /*22cc0*/  LDL.LU R3, [R1+0x23d4] ;  /* 0x0023d40001037983 */ /* 0x008ee40000300800 */
[----:B------:R-:W2:Y:S01]  /*22cd0*/  LDL.LU R0, [R1+0x23d0] ;  /* 0x0023d00001007983 */ /* 0x000ea20000300800 */
[----:B----4-:R-:W-:Y:S01]  /*22ce0*/  STS.U16 [R15+0x12c00], R7 ;  /* 0x012c00070f007388 */ /* 0x010fe20000000400 */
[----:B------:R-:W-:Y:S02]  /*22cf0*/  STS.U16 [R15+0x12d00], R8 ;  /* 0x012d00080f007388 */ /* 0x000fe40000000400 */
[----:B------:R-:W-:Y:S01]  /*22d00*/  STS.U16 [R15+0x13c00], R9 ;  /* 0x013c00090f007388 */ /* 0x000fe20000000400 */
[----:B--2---:R0:W-:Y:S04]  /*22d10*/  STS.U16 [R15+0x13d00], R0 ;  /* 0x013d00000f007388 */ /* 0x0041e80000000400 */
[----:B0-----:R-:W2:Y:S01]  /*22d20*/  LDL.LU R0, [R1+0x23cc] ;  /* 0x0023cc0001007983 */ /* 0x001ea20000300800 */
[----:B---3--:R0:W-:Y:S03]  /*22d30*/  STS.U16 [R15+0x14c00], R3 ;  /* 0x014c00030f007388 */ /* 0x0081e60000000400 */
[----:B0-----:R-:W3:Y:S01]  /*22d40*/  LDL.LU R3, [R1+0x23c8] ;  /* 0x0023c80001037983 */ /* 0x001ee20000300800 */
[----:B------:R-:W-:Y:S02]  /*22d50*/  STS.U16 [R15+0x14d00], R10 ;  /* 0x014d000a0f007388 */ /* 0x000fe40000000400 */
[----:B------:R-:W-:Y:S02]  /*22d60*/  STS.U16 [R15+0x15c00], R11 ;  /* 0x015c000b0f007388 */ /* 0x000fe40000000400 */
[----:B------:R-:W-:Y:S01]  /*22d70*/  STS.U16 [R15+0x15d00], R12 ;  /* 0x015d000c0f007388 */ /* 0x000fe20000000400 */
[----:B------:R-:W-:Y:S01]  /*22d80*/  STS.U16 [R15+0x16c00], R13 ;  /* 0x016c000d0f007388 */ /* 0x000fe20000000400 */
[----:B------:R-:W-:Y:S02]  /*22d90*/  STS.U16 [R15+0x16d00], R6 ;  /* 0x016d00060f007388 */ /* 0x000fe40000000400 */
[----:B------:R-:W-:Y:S02]  /*22da0*/  STS.U16 [R15+0x17c00], R5 ;  /* 0x017c00050f007388 */ /* 0x000fe40000000400 */
[----:B------:R-:W-:Y:S01]  /*22db0*/  STS.U16 [R15+0x17d00], R4 ;  /* 0x017d00040f007388 */ /* 0x000fe20000000400 */
[----:B--2---:R0:W-:Y:S04]  /*22dc0*/  STS.U16 [R14+0x17e00], R0 ;  /* 0x017e00000e007388 */ /* 0x0041e80000000400 */
[----:B0-----:R-:W2:Y:S04]  /*22dd0*/  LDL R0, [R1+0x1fc] ;  /* 0x0001fc0001007983 */ /* 0x001ea80000100800 */
[----:B---3--:R0:W-:Y:S04]  /*22de0*/  STS.U16 [R14+0x17f00], R3 ;  /* 0x017f00030e007388 */ /* 0x0081e80000000400 */
[----:B0-----:R-:W3:Y:S01]  /*22df0*/  LDL R3, [R1+0x1f4] ;  /* 0x0001f40001037983 */ /* 0x001ee20000100800 */
[----:B------:R0:W-:Y:S02]  /*22e00*/  STS.U16 [R14+0x10e00], R29 ;  /* 0x010e001d0e007388 */ /* 0x0001e40000000400 */
        /* <DEDUP_REMOVED lines=9> */
[----:B------:R-:W-:Y:S01]  /*22ea0*/  STS.U16 [R14+0x15e00], R21 ;  /* 0x015e00150e007388 */ /* 0x000fe20000000400 */
[----:B------:R-:W-:Y:S01]  /*22eb0*/  STS.U16 [R14+0x15f00], R23 ;  /* 0x015f00170e007388 */ /* 0x000fe20000000400 */
[----:B------:R-:W-:Y:S02]  /*22ec0*/  STS.U16 [R14+0x16e00], R24 ;  /* 0x016e00180e007388 */ /* 0x000fe40000000400 */
[----:B------:R-:W-:Y:S02]  /*22ed0*/  STS.U16 [R14+0x16f00], R25 ;  /* 0x016f00190e007388 */ /* 0x000fe40000000400 */
[----:B------:R-:W-:Y:S06]  /*22ee0*/  BAR.SYNC.DEFER_BLOCKING 0x0 ;  /* 0x0000000000007b1d */ /* 0x000fec0000010000 */
[----:B0-----:R-:W3:Y:S01]  /*22ef0*/  LDL R29, [R1+0x10d8] ;  /* 0x0010d800011d7983 */ /* 0x001ee20000100800 */
[----:B-1----:R-:W3:Y:S03]  /*22f00*/  LDL.LU.64 R16, [R1+0x250] ;  /* 0x0002500001107983 */ /* 0x002ee60000300a00 */
[----:B----4-:R-:W4:Y:S04]  /*22f10*/  LDL.LU.64 R18, [R1+0x258] ;  /* 0x0002580001127983 */ /* 0x010f280000300a00 */
[----:B--2---:R-:W0:Y:S04]  /*22f20*/  LDSM.16.M88.4 R8, [R0+0x10000] ;  /* 0x010000000008783b */ /* 0x004e280000000200 */
[----:B------:R-:W1:Y:S04]  /*22f30*/  LDSM.16.M88.4 R12, [R0+0x14000] ;  /* 0x01400000000c783b */ /* 0x000e680000000200 */
[----:B------:R-:W2:Y:S04]  /*22f40*/  LDSM.16.M88.4 R24, [R0+0x12000] ;  /* 0x012000000018783b */ /* 0x000ea80000000200 */
[----:B---3--:R-:W-:Y:S04]  /*22f50*/  LDSM.16.MT88.4 R4, [R3] ;  /* 0x000000000304783b */ /* 0x008fe80000004200 */
[----:B------:R-:W-:Y:S04]  /*22f60*/  LDSM.16.MT88.4 R20, [R29+0x80] ;  /* 0x000080001d14783b */ /* 0x000fe80000004200 */
[----:B0-----:R-:W-:Y:S01]  /*22f70*/  STL.64 [R1], R8 ;  /* 0x0000000801007387 */ /* 0x001fe20000100a00 */
[----:B-1----:R-:W-:Y:S02]  /*22f80*/  STL.64 [R1+0x30], R12 ;  /* 0x0000300c01007387 */ /* 0x002fe40000100a00 */
[----:B------:R-:W-:Y:S02]  /*22f90*/  STL.64 [R1+0x38], R14 ;  /* 0x0000380e01007387 */ /* 0x000fe40000100a00 */
[----:B------:R-:W0:Y:S04]  /*22fa0*/  LDSM.16.M88.4 R12, [R0+0x16000] ;  /* 0x01600000000c783b */ /* 0x000e280000000200 */
[----:B------:R-:W-:Y:S01]  /*22fb0*/  STL.64 [R1+0x8], R10 ;  /* 0x0000080a01007387 */ /* 0x000fe20000100a00 */
[----:B------:R-:W-:Y:S02]  /*22fc0*/  STL [R1+0x23b0], R2 ;  /* 0x0023b00201007387 */ /* 0x000fe40000100800 */
[----:B--2---:R-:W-:Y:S02]  /*22fd0*/  STL.64 [R1+0x10], R24 ;  /* 0x0000101801007387 */ /* 0x004fe40000100a00 */
[----:B------:R1:W-:Y:S01]  /*22fe0*/  STL.64 [R1+0x18], R26 ;  /* 0x0000181a01007387 */ /* 0x0003e20000100a00 */
[----:B0-----:R-:W-:Y:S01]  /*22ff0*/  STL.64 [R1+0x40], R12 ;  /* 0x0000400c01007387 */ /* 0x001fe20000100a00 */
[----:B-1----:R-:W-:-:S02]  /*23000*/  IMAD.MOV.U32 R27, RZ, RZ, R12 ;  /* 0x000000ffff1b7224 */ /* 0x002fc400078e000c */
[----:B------:R-:W-:Y:S02]  /*23010*/  STL.64 [R1+0x48], R14 ;  /* 0x0000480e01007387 */ /* 0x000fe40000100a00 */
[----:B------:R-:W-:Y:S02]  /*23020*/  IMAD.MOV.U32 R26, RZ, RZ, R13 ;  /* 0x000000ffff1a7224 */ /* 0x000fe400078e000d */
[----:B------:R-:W0:Y:S04]  /*23030*/  LDSM.16.MT88.4 R12, [R3+0x80] ;  /* 0x00008000030c783b */ /* 0x000e280000004200 */
[----:B------:R-:W-:Y:S04]  /*23040*/  STL [R1+0x2068], R0 ;  /* 0x0020680001007387 */ /* 0x000fe80000100800 */
[----:B0-----:R-:W-:Y:S01]  /*23050*/  STL.64 [R1+0x23c0], R14 ;  /* 0x0023c00e01007387 */ /* 0x001fe20000100a00 */
[----:B------:R0:W-:Y:S03]  /*23060*/  STL.64 [R1+0x23b8], R12 ;  /* 0x0023b80c01007387 */ /* 0x0001e60000100a00 */
[----:B0-----:R-:W2:Y:S01]  /*23070*/  LDL.LU.64 R12, [R1+0x290] ;  /* 0x00029000010c7983 */ /* 0x001ea20000300a00 */
[----:B------:R-:W2:Y:S01]  /*23080*/  LDL.LU.64 R14, [R1+0x298] ;  /* 0x00029800010e7983 */ /* 0x000ea20000300a00 */
[----:B----4-:R-:W-:Y:S01]  /*23090*/  HMMA.16816.F32 R16, R4, R8, R16 ;  /* 0x000000080410723c */ /* 0x010fe20000001810 */
[----:B------:R-:W-:-:S02]  /*230a0*/  IMAD.MOV.U32 R2, RZ, RZ, R8 ;  /* 0x000000ffff027224 */ /* 0x000fc400078e0008 */
[----:B------:R-:W3:Y:S11]  /*230b0*/  LDL.LU.64 R8, [R1+0x280] ;  /* 0x0002800001087983 */ /* 0x000ef60000300a00 */
[----:B------:R-:W-:Y:S09]  /*230c0*/  @!UPT UIADD3 URZ, URZ, URZ, URZ ;  /* 0x0000003f3f3ff290 */ /* 0x000ff2000fffe03f */
[----:B------:R-:W-:Y:S01]  /*230d0*/  STL.64 [R1+0x80], R16 ;  /* 0x0000801001007387 */ /* 0x000fe20000100a00 */
[----:B------:R-:W-:Y:S02]  /*230e0*/  STL.64 [R1+0x88], R18 ;  /* 0x0000881201007387 */ /* 0x000fe40000100a00 */
[----:B------:R-:W0:Y:S04]  /*230f0*/  LDSM.16.MT88.4 R16, [R29] ;  /* 0x000000001d10783b */ /* 0x000e280000004200 */
[----:B------:R-:W3:Y:S02]  /*23100*/  LDL.LU.64 R10, [R1+0x288] ;  /* 0x00028800010a7983 */ /* 0x000ee40000300a00 */
[----:B------:R-:W-:Y:S02]  /*23110*/  IMAD.MOV.U32 R28, RZ, RZ, R24 ;  /* 0x000000ffff1c7224 */ /* 0x000fe400078e0018 */
[----:B------:R-:W-:Y:S01]  /*23120*/  IMAD.MOV.U32 R0, RZ, RZ, R25 ;  /* 0x000000ffff007224 */ /* 0x000fe200078e0019 */
[----:B0-----:R-:W-:Y:S01]  /*23130*/  STL.64 [R1+0x2388], R18 ;  /* 0x0023881201007387 */ /* 0x001fe20000100a00 */
[----:B------:R0:W-:Y:S03]  /*23140*/  STL.64 [R1+0x2380], R16 ;  /* 0x0023801001007387 */ /* 0x0001e60000100a00 */
[----:B0-----:R-:W4:Y:S01]  /*23150*/  LDL.LU.64 R16, [R1+0x2b0] ;  /* 0x0002b00001107983 */ /* 0x001f220000300a00 */
[----:B------:R-:W4:Y:S02]  /*23160*/  LDL.LU.64 R18, [R1+0x2b8] ;  /* 0x0002b80001127983 */ /* 0x000f240000300a00 */
[----:B------:R-:W-:Y:S02]  /*23170*/  STL.64 [R1+0x2360], R22 ;  /* 0x0023601601007387 */ /* 0x000fe40000100a00 */
[----:B------:R0:W-:Y:S02]  /*23180*/  STL.64 [R1+0x2358], R20 ;  /* 0x0023581401007387 */ /* 0x0001e40000100a00 */
[----:B0-----:R-:W-:-:S02]  /*23190*/  IMAD.MOV.U32 R20, RZ, RZ, R27 ;  /* 0x000000ffff147224 */ /* 0x001fc400078e001b */
[----:B------:R-:W-:Y:S01]  /*231a0*/  IMAD.MOV.U32 R21, RZ, RZ, R26 ;  /* 0x000000ffff157224 */ /* 0x000fe200078e001a */
[C---:B--2---:R-:W-:Y:S01]  /*231b0*/  HMMA.16816.F32 R12, R4.reuse, R24, R12 ;  /* 0x00000018040c723c */ /* 0x044fe2000000180c */
[----:B------:R-:W0:Y:S11]  /*231c0*/  LDSM.16.MT88.4 R24, [R3+0x1000] ;  /* 0x001000000318783b */ /* 0x000e360000004200 */
[----:B------:R-:W-:Y:S11]  /*231d0*/  @!UPT UIADD3 URZ, URZ, URZ, URZ ;  /* 0x0000003f3f3ff290 */ /* 0x000ff6000fffe03f */
[----:B------:R-:W-:Y:S01]  /*231e0*/  STL.64 [R1+0x70], R12 ;  /* 0x0000700c01007387 */ /* 0x000fe20000100a00 */
[----:B------:R1:W-:Y:S03]  /*231f0*/  STL.64 [R1+0x78], R14 ;  /* 0x0000780e01007387 */ /* 0x0003e60000100a00 */
[----:B-1----:R-:W2:Y:S01]  /*23200*/  LDL.LU.64 R14, [R1+0x23c0] ;  /* 0x0023c000010e7983 */ /* 0x002ea20000300a00 */
[----:B------:R-:W2:Y:S03]  /*23210*/  LDL.LU.64 R12, [R1+0x23b8] ;  /* 0x0023b800010c7983 */ /* 0x000ea60000300a00 */
[----:B0-----:R-:W-:Y:S01]  /*23220*/  STL.64 [R1+0x2318], R26 ;  /* 0x0023181a01007387 */ /* 0x001fe20000100a00 */
[----:B------:R0:W-:Y:S03]  /*23230*/  STL.64 [R1+0x2310], R24 ;  /* 0x0023101801007387 */ /* 0x0001e60000100a00 */
[----:B0-----:R-:W4:Y:S02]  /*23240*/  LDL.LU.64 R24, [R1+0x30] ;  /* 0x0000300001187983 */ /* 0x001f240000300a00 */
[C---:B----4-:R-:W-:Y:S02]  /*23250*/  HMMA.16816.F32 R16, R4.reuse, R24, R16 ;  /* 0x000000180410723c */ /* 0x050fe40000001810 */
[----:B------:R0:W-:Y:S04]  /*23260*/  STL.64 [R1+0x2390], R24 ;  /* 0x0023901801007387 */ /* 0x0001e80000100a00 */
[----:B0-----:R-:W4:Y:S11]  /*23270*/  LDL.LU.64 R24, [R1+0x220] ;  /* 0x0002200001187983 */ /* 0x001f360000300a00 */
[----:B------:R-:W-:Y:S06]  /*23280*/  @!UPT UIADD3 URZ, URZ, URZ, URZ ;  /* 0x0000003f3f3ff290 */ /* 0x000fec000fffe03f */
[----:B------:R-:W-:Y:S01]  /*23290*/  STL.64 [R1+0x60], R16 ;  /* 0x0000601001007387 */ /* 0x000fe20000100a00 */
[----:B------:R-:W-:Y:S02]  /*232a0*/  STL.64 [R1+0x68], R18 ;  /* 0x0000681201007387 */ /* 0x000fe40000100a00 */
[----:B------:R-:W2:Y:S01]  /*232b0*/  LDL.LU.64 R26, [R1+0x228] ;  /* 0x00022800011a7983 */ /* 0x000ea20000300a00 */
[----:B---3--:R-:W-:Y:S01]  /*232c0*/  HMMA.16816.F32 R4, R4, R20, R8 ;  /* 0x000000140404723c */ /* 0x008fe20000001808 */
[----:B------:R-:W0:Y:S04]  /*232d0*/  LDSM.16.MT88.4 R8, [R3+0x1080] ;  /* 0x001080000308783b */ /* 0x000e280000004200 */
[----:B--2---:R-:W-:Y:S01]  /*232e0*/  STL.64 [R1+0x23a0], R26 ;  /* 0x0023a01a01007387 */ /* 0x004fe20000100a00 */
[----:B----4-:R1:W-:Y:S02]  /*232f0*/  STL.64 [R1+0x2398], R24 ;  /* 0x0023981801007387 */ /* 0x0103e40000100a00 */
[----:B-1----:R-:W-:-:S02]  /*23300*/  IMAD.MOV.U32 R24, RZ, RZ, R2 ;  /* 0x000000ffff187224 */ /* 0x002fc400078e0002 */
[----:B------:R-:W2:Y:S01]  /*23310*/  LDL.LU R2, [R1+0x23b0] ;  /* 0x0023b00001027983 */ /* 0x000ea20000300800 */
[----:B------:R-:W3:Y:S02]  /*23320*/  LDL R25, [R1+0x4] ;  /* 0x0000040001197983 */ /* 0x000ee40000100800 */
[----:B------:R1:W-:Y:S02]  /*23330*/  STL.64 [R1+0x23a8], R20 ;  /* 0x0023a81401007387 */ /* 0x0003e40000100a00 */
[----:B-1----:R-:W3:Y:S08]  /*23340*/  LDL.LU.64 R20, [R1+0x230] ;  /* 0x0002300001147983 */ /* 0x002ef00000300a00 */
[----:B------:R1:W-:Y:S02]  /*23350*/  STL.64 [R1+0x50], R4 ;  /* 0x0000500401007387 */ /* 0x0003e40000100a00 */
[----:B------:R4:W-:Y:S02]  /*23360*/  STL.64 [R1+0x58], R6 ;  /* 0x0000580601007387 */ /* 0x0009e40000100a00 */
[----:B------:R-:W3:Y:S01]  /*23370*/  LDL.LU.64 R22, [R1+0x238] ;  /* 0x0002380001167983 */ /* 0x000ee20000300a00 */
[----:B-1----:R-:W2:Y:S01]  /*23380*/  LDL.LU.64 R4, [R1+0x210] ;  /* 0x0002100001047983 */ /* 0x002ea20000300a00 */
[----:B----4-:R-:W2:Y:S02]  /*23390*/  LDL.LU.64 R6, [R1+0x218] ;  /* 0x0002180001067983 */ /* 0x010ea40000300a00 */
[----:B------:R-:W4:Y:S02]  /*233a0*/  LDL.LU.64 R16, [R1+0x1e0] ;  /* 0x0001e00001107983 */ /* 0x000f240000300a00 */
[----:B------:R-:W4:Y:S01]  /*233b0*/  LDL.LU.64 R18, [R1+0x1e8] ;  /* 0x0001e80001127983 */ /* 0x000f220000300a00 */
[----:B0-----:R-:W-:Y:S01]  /*233c0*/  STL.64 [R1+0x22e0], R10 ;  /* 0x0022e00a01007387 */ /* 0x001fe20000100a00 */
[----:B------:R0:W-:Y:S02]  /*233d0*/  STL.64 [R1+0x22d8], R8 ;  /* 0x0022d80801007387 */ /* 0x0001e40000100a00 */
[----:B0-----:R-:W-:-:S02]  /*233e0*/  IMAD.MOV.U32 R8, RZ, RZ, R28 ;  /* 0x000000ffff087224 */ /* 0x001fc400078e001c */
[----:B------:R-:W-:Y:S01]  /*233f0*/  IMAD.MOV.U32 R9, RZ, RZ, R0 ;  /* 0x000000ffff097224 */ /* 0x000fe200078e0000 */
[C---:B---3--:R-:W-:Y:S01]  /*23400*/  HMMA.16816.F32 R24, R12.reuse, R24, R20 ;  /* 0x000000180c18723c */ /* 0x048fe20000001814 */
[----:B------:R-:W4:Y:S11]  /*23410*/  LDL.LU.64 R20, [R1+0x23a8] ;  /* 0x0023a80001147983 */ /* 0x000f360000300a00 */
[----:B------:R-:W-:Y:S11]  /*23420*/  @!UPT UIADD3 URZ, URZ, URZ, URZ ;  /* 0x0000003f3f3ff290 */ /* 0x000ff6000fffe03f */
[----:B------:R0:W-:Y:S01]  /*23430*/  STL.64 [R1+0xc0], R24 ;  /* 0x0000c01801007387 */ /* 0x0001e20000100a00 */
[----:B------:R-:W-:Y:S02]  /*23440*/  IMAD.MOV.U32 R28, RZ, RZ, R26 ;  /* 0x000000ffff1c7224 */ /* 0x000fe400078e001a */
[----:B------:R-:W-:Y:S02]  /*23450*/  IMAD.MOV.U32 R0, RZ, RZ, R27 ;  /* 0x000000ffff007224 */ /* 0x000fe400078e001b */
[----:B------:R-:W3:Y:S04]  /*23460*/  LDL.LU.64 R26, [R1+0x23a0] ;  /* 0x0023a000011a7983 */ /* 0x000ee80000300a00 */
[----:B0-----:R-:W3:Y:S02]  /*23470*/  LDL.LU.64 R24, [R1+0x2398] ;  /* 0x0023980001187983 */ /* 0x001ee40000300a00 */
[C---:B---3--:R-:W-:Y:S02]  /*23480*/  HMMA.16816.F32 R8, R12.reuse, R8, R24 ;  /* 0x000000080c08723c */ /* 0x048fe40000001818 */
[----:B------:R-:W2:Y:S06]  /*23490*/  LDL.LU.64 R24, [R1+0x2390] ;  /* 0x0023900001187983 */ /* 0x000eac0000300a00 */
[C---:B--2---:R-:W-:Y:S01]  /*234a0*/  HMMA.16816.F32 R4, R12.reuse, R24, R4 ;  /* 0x000000180c04723c */ /* 0x044fe20000001804 */
[----:B------:R0:W-:Y:S11]  /*234b0*/  STL.64 [R1+0x2378], R24 ;  /* 0x0023781801007387 */ /* 0x0001f60000100a00 */
[----:B------:R-:W-:Y:S03]  /*234c0*/  @!UPT UIADD3 URZ, URZ, URZ, URZ ;  /* 0x0000003f3f3ff290 */ /* 0x000fe6000fffe03f */
[----:B------:R1:W-:Y:S02]  /*234d0*/  STL.64 [R1+0x120], R8 ;  /* 0x0001200801007387 */ /* 0x0003e40000100a00 */
[----:B------:R2:W-:Y:S01]  /*234e0*/  STL.64 [R1+0x128], R10 ;  /* 0x0001280a01007387 */ /* 0x0005e20000100a00 */
[----:B0-----:R-:W3:Y:S05]  /*234f0*/  LDL.LU.64 R24, [R1+0x2a0] ;  /* 0x0002a00001187983 */ /* 0x001eea0000300a00 */
[----:B------:R-:W-:Y:S01]  /*23500*/  STL.64 [R1+0x110], R4 ;  /* 0x0001100401007387 */ /* 0x000fe20000100a00 */
[----:B------:R-:W-:Y:S02]  /*23510*/  STL.64 [R1+0x118], R6 ;  /* 0x0001180601007387 */ /* 0x000fe40000100a00 */
[----:B------:R-:W0:Y:S04]  /*23520*/  LDSM.16.MT88.4 R4, [R29+0x1000] ;  /* 0x001000001d04783b */ /* 0x000e280000004200 */
[----:B------:R-:W3:Y:S01]  /*23530*/  LDL.LU.64 R26, [R1+0x2a8] ;  /* 0x0002a800011a7983 */ /* 0x000ee20000300a00 */
[----:B-1----:R-:W3:Y:S01]  /*23540*/  LDL.LU.64 R8, [R1+0x270] ;  /* 0x0002700001087983 */ /* 0x002ee20000300a00 */
[----:B--2---:R-:W2:Y:S03]  /*23550*/  LDL.LU.64 R10, [R1+0x278] ;  /* 0x00027800010a7983 */ /* 0x004ea60000300a00 */
[----:B0-----:R-:W-:Y:S01]  /*23560*/  STL.64 [R1+0x22a8], R6 ;  /* 0x0022a80601007387 */ /* 0x001fe20000100a00 */
[----:B------:R4:W-:Y:S02]  /*23570*/  STL.64 [R1+0x22a0], R4 ;  /* 0x0022a00401007387 */ /* 0x0009e40000100a00 */
[----:B----4-:R-:W-:Y:S01]  /*23580*/  HMMA.16816.F32 R4, R12, R20, R16 ;  /* 0x000000140c04723c */ /* 0x010fe20000001810 */
[----:B------:R-:W0:Y:S04]  /*23590*/  LDSM.16.MT88.4 R16, [R29+0x1080] ;  /* 0x001080001d10783b */ /* 0x000e280000004200 */
[----:B------:R-:W3:Y:S01]  /*235a0*/  LDL.LU.64 R12, [R1] ;  /* 0x00000000010c7983 */ /* 0x000ee20000300a00 */
[----:B------:R-:W4:Y:S11]  /*235b0*/  LDL.LU.64 R14, [R1+0x8] ;  /* 0x00000800010e7983 */ /* 0x000f360000300a00 */
[----:B------:R-:W-:Y:S06]  /*235c0*/  @!UPT UIADD3 URZ, URZ, URZ, URZ ;  /* 0x0000003f3f3ff290 */ /* 0x000fec000fffe03f */
[----:B------:R-:W-:Y:S01]  /*235d0*/  STL [R1+0x22bc], R4 ;  /* 0x0022bc0401007387 */ /* 0x000fe20000100800 */
[----:B------:R1:W-:Y:S02]  /*235e0*/  STL [R1+0x22b8], R5 ;  /* 0x0022b80501007387 */ /* 0x0003e40000100800 */
[----:B------:R-:W-:Y:S02]  /*235f0*/  STL [R1+0x22b4], R6 ;  /* 0x0022b40601007387 */ /* 0x000fe40000100800 */
[----:B------:R-:W-:Y:S01]  /*23600*/  STL [R1+0x22b0], R7 ;  /* 0x0022b00701007387 */ /* 0x000fe20000100800 */
[----:B-1----:R-:W2:Y:S04]  /*23610*/  LDL.LU.64 R4, [R1+0x10] ;  /* 0x0000100001047983 */ /* 0x002ea80000300a00 */
[----:B0-----:R-:W-:Y:S01]  /*23620*/  STL.64 [R1+0x20], R16 ;  /* 0x0000201001007387 */ /* 0x001fe20000100a00 */
[----:B------:R0:W-:Y:S03]  /*23630*/  STL.64 [R1+0x28], R18 ;  /* 0x0000281201007387 */ /* 0x0001e60000100a00 */
[----:B0-----:R-:W3:Y:S01]  /*23640*/  LDL.LU.64 R18, [R1+0x2388] ;  /* 0x0023880001127983 */ /* 0x001ee20000300a00 */
[----:B------:R-:W3:Y:S02]  /*23650*/  LDL.LU.64 R16, [R1+0x2380] ;  /* 0x0023800001107983 */ /* 0x000ee40000300a00 */
[----:B------:R-:W-:Y:S01]  /*23660*/  STL [R1+0x2268], R29 ;  /* 0x0022681d01007387 */ /* 0x000fe20000100800 */
[C---:B---3--:R-:W-:Y:S08]  /*23670*/  HMMA.16816.F32 R24, R16.reuse, R12, R24 ;  /* 0x0000000c1018723c */ /* 0x048ff00000001818 */
[----:B--2---:R-:W-:Y:S01]  /*23680*/  HMMA.16816.F32 R8, R16, R4, R8 ;  /* 0x000000041008723c */ /* 0x004fe20000001808 */
[----:B------:R-:W-:-:S02]  /*23690*/  IMAD.MOV.U32 R23, RZ, RZ, R4 ;  /* 0x000000ffff177224 */ /* 0x000fc400078e0004 */
[----:B------:R-:W-:Y:S11]  /*236a0*/  IMAD.MOV.U32 R22, RZ, RZ, R5 ;  /* 0x000000ffff167224 */ /* 0x000ff600078e0005 */
[----:B------:R-:W-:Y:S01]  /*236b0*/  @!UPT UIADD3 URZ, URZ, URZ, URZ ;  /* 0x0000003f3f3ff290 */ /* 0x000fe2000fffe03f */
[----:B------:R0:W-:Y:S01]  /*236c0*/  STL.64 [R1+0xf0], R24 ;  /* 0x0000f01801007387 */ /* 0x0001e20000100a00 */
[----:B------:R-:W-:Y:S08]  /*236d0*/  STL.64 [R1+0xf8], R26 ;  /* 0x0000f81a01007387 */ /* 0x000ff00000100a00 */
[----:B------:R-:W-:Y:S02]  /*236e0*/  IMAD.MOV.U32 R6, RZ, RZ, R10 ;  /* 0x000000ffff067224 */ /* 0x000fe400078e000a */
[----:B------:R-:W-:-:S02]  /*236f0*/  IMAD.MOV.U32 R7, RZ, RZ, R11 ;  /* 0x000000ffff077224 */ /* 0x000fc400078e000b */
[----:B------:R-:W-:Y:S02]  /*23700*/  IMAD.MOV.U32 R4, RZ, RZ, R8 ;  /* 0x000000ffff047224 */ /* 0x000fe400078e0008 */
[----:B------:R-:W-:Y:S01]  /*23710*/  IMAD.MOV.U32 R5, RZ, RZ, R9 ;  /* 0x000000ffff057224 */ /* 0x000fe200078e0009 */
[----:B0-----:R-:W2:Y:S01]  /*23720*/  LDL.LU.64 R24, [R1+0x2378] ;  /* 0x0023780001187983 */ /* 0x001ea20000300a00 */
[----:B----4-:R-:W-:Y:S02]  /*23730*/  STL.64 [R1+0x2370], R14 ;  /* 0x0023700e01007387 */ /* 0x010fe40000100a00 */
[----:B------:R-:W-:Y:S02]  /*23740*/  STL.64 [R1+0x2368], R12 ;  /* 0x0023680c01007387 */ /* 0x000fe40000100a00 */
[----:B------:R-:W2:Y:S01]  /*23750*/  LDL.LU.64 R8, [R1+0x260] ;  /* 0x0002600001087983 */ /* 0x000ea20000300a00 */
[----:B------:R-:W2:Y:S01]  /*23760*/  LDL.LU.64 R10, [R1+0x268] ;  /* 0x00026800010a7983 */ /* 0x000ea20000300a00 */
[----:B------:R-:W-:Y:S02]  /*23770*/  STL.64 [R1+0x22c8], R6 ;  /* 0x0022c80601007387 */ /* 0x000fe40000100a00 */
[----:B------:R0:W-:Y:S02]  /*23780*/  STL.64 [R1+0x22c0], R4 ;  /* 0x0022c00401007387 */ /* 0x0001e40000100a00 */
[----:B0-----:R-:W3:Y:S01]  /*23790*/  LDL.LU R4, [R1+0x70] ;  /* 0x0000700001047983 */ /* 0x001ee20000300800 */
[----:B------:R-:W3:Y:S02]  /*237a0*/  LDL.LU R5, [R1+0x74] ;  /* 0x0000740001057983 */ /* 0x000ee40000300800 */
[----:B------:R-:W4:Y:S02]  /*237b0*/  LDL.LU R6, [R1+0x78] ;  /* 0x0000780001067983 */ /* 0x000f240000300800 */
[----:B------:R-:W4:Y:S02]  /*237c0*/  LDL.LU R7, [R1+0x7c] ;  /* 0x00007c0001077983 */ /* 0x000f240000300800 */
[----:B----4-:R-:W-:Y:S01]  /*237d0*/  STL.64 [R1+0x2308], R6 ;  /* 0x0023080601007387 */ /* 0x010fe20000100a00 */
[----:B---3--:R0:W-:Y:S03]  /*237e0*/  STL.64 [R1+0x2300], R4 ;  /* 0x0023000401007387 */ /* 0x0081e60000100a00 */
[----:B0-----:R-:W3:Y:S01]  /*237f0*/  LDL.LU R4, [R1+0x80] ;  /* 0x0000800001047983 */ /* 0x001ee20000300800 */
[----:B------:R-:W3:Y:S02]  /*23800*/  LDL.LU R5, [R1+0x84] ;  /* 0x0000840001057983 */ /* 0x000ee40000300800 */
[----:B------:R-:W4:Y:S02]  /*23810*/  LDL.LU R6, [R1+0x88] ;  /* 0x0000880001067983 */ /* 0x000f240000300800 */
[----:B------:R-:W4:Y:S01]  /*23820*/  LDL.LU R7, [R1+0x8c] ;  /* 0x00008c0001077983 */ /* 0x000f220000300800 */
[----:B------:R-:W2:Y:S01]  /*23830*/  LDL.LU.64 R12, [R1+0x240] ;  /* 0x00024000010c7983 */ /* 0x000ea20000300a00 */
[----:B------:R-:W2:Y:S03]  /*23840*/  LDL.LU.64 R14, [R1+0x248] ;  /* 0x00024800010e7983 */ /* 0x000ea60000300a00 */
[----:B----4-:R-:W-:Y:S01]  /*23850*/  STL.64 [R1+0x2328], R6 ;  /* 0x0023280601007387 */ /* 0x010fe20000100a00 */
[----:B---3--:R0:W-:Y:S03]  /*23860*/  STL.64 [R1+0x2320], R4 ;  /* 0x0023200401007387 */ /* 0x0081e60000100a00 */
[----:B0-----:R-:W3:Y:S01]  /*23870*/  LDL.LU.64 R4, [R1+0x140] ;  /* 0x0001400001047983 */ /* 0x001ee20000300a00 */
[----:B------:R-:W4:Y:S03]  /*23880*/  LDL.LU.64 R6, [R1+0x148] ;  /* 0x0001480001067983 */ /* 0x000f260000300a00 */
[----:B----4-:R-:W-:Y:S01]  /*23890*/  STL.64 [R1+0x2338], R6 ;  /* 0x0023380601007387 */ /* 0x010fe20000100a00 */
[----:B---3--:R0:W-:Y:S02]  /*238a0*/  STL.64 [R1+0x2330], R4 ;  /* 0x0023300401007387 */ /* 0x0081e40000100a00 */
[----:B0-----:R-:W-:-:S02]  /*238b0*/  IMAD.MOV.U32 R4, RZ, RZ, R23 ;  /* 0x000000ffff047224 */ /* 0x001fc400078e0017 */
[----:B------:R-:W-:-:S05]  /*238c0*/  IMAD.MOV.U32 R5, RZ, RZ, R22 ;  /* 0x000000ffff057224 */ /* 0x000fca00078e0016 */
[----:B------:R2:W-:Y:S02]  /*238d0*/  STL.64 [R1+0x2350], R4 ;  /* 0x0023500401007387 */ /* 0x0005e40000100a00 */
[C---:B--2---:R-:W-:Y:S07]  /*238e0*/  HMMA.16816.F32 R4, R16.reuse, R24, R8 ;  /* 0x000000181004723c */ /* 0x044fee0000001808 */
[----:B------:R-:W-:Y:S02]  /*238f0*/  IMAD.MOV.U32 R8, RZ, RZ, R24 ;  /* 0x000000ffff087224 */ /* 0x000fe400078e0018 */
[----:B------:R-:W-:Y:S11]  /*23900*/  IMAD.MOV.U32 R9, RZ, RZ, R25 ;  /* 0x000000ffff097224 */ /* 0x000ff600078e0019 */
[----:B------:R-:W-:Y:S03]  /*23910*/  @!UPT UIADD3 URZ, URZ, URZ, URZ ;  /* 0x0000003f3f3ff290 */ /* 0x000fe6000fffe03f */
[----:B------:R0:W-:Y:S01]  /*23920*/  STL.64 [R1+0xd0], R4 ;  /* 0x0000d00401007387 */ /* 0x0001e20000100a00 */
[----:B------:R1:W-:Y:S03]  /*23930*/  STL.64 [R1+0xd8], R6 ;  /* 0x0000d80601007387 */ /* 0x0003e60000100a00 */
[----:B0-----:R-:W2:Y:S01]  /*23940*/  LDL.LU.64 R4, [R1+0x1d0] ;  /* 0x0001d00001047983 */ /* 0x001ea20000300a00 */
[----:B-1----:R-:W2:Y:S02]  /*23950*/  LDL.LU.64 R6, [R1+0x1d8] ;  /* 0x0001d80001067983 */ /* 0x002ea40000300a00 */
[----:B------:R-:W3:Y:S02]  /*23960*/  LDL.LU.64 R24, [R1+0x130] ;  /* 0x0001300001187983 */ /* 0x000ee40000300a00 */
[----:B------:R-:W4:Y:S01]  /*23970*/  LDL.LU.64 R26, [R1+0x138] ;  /* 0x00013800011a7983 */ /* 0x000f220000300a00 */
[----:B------:R-:W-:Y:S01]  /*23980*/  HMMA.16816.F32 R16, R16, R20, R12 ;  /* 0x000000141010723c */ /* 0x000fe2000000180c */
[----:B----4-:R-:W-:Y:S01]  /*23990*/  STL.64 [R1+0x2348], R26 ;  /* 0x0023481a01007387 */ /* 0x010fe20000100a00 */
[----:B---3--:R0:W-:Y:S03]  /*239a0*/  STL.64 [R1+0x2340], R24 ;  /* 0x0023401801007387 */ /* 0x0081e60000100a00 */
[----:B0-----:R-:W3:Y:S01]  /*239b0*/  LDL.LU.64 R24, [R1+0x1c0] ;  /* 0x0001c00001187983 */ /* 0x001ee20000300a00 */
[----:B------:R-:W3:Y:S02]  /*239c0*/  LDL.LU.64 R26, [R1+0x1c8] ;  /* 0x0001c800011a7983 */ /* 0x000ee40000300a00 */
[----:B------:R-:W4:Y:S02]  /*239d0*/  LDL.LU.64 R14, [R1+0x2370] ;  /* 0x00237000010e7983 */ /* 0x000f240000300a00 */
[----:B------:R-:W2:Y:S01]  /*239e0*/  LDL.LU.64 R12, [R1+0x2368] ;  /* 0x00236800010c7983 */ /* 0x000ea20000300a00 */
[----:B------:R-:W2:Y:S01]  /*239f0*/  LDL.LU.64 R22, [R1+0x2360] ;  /* 0x0023600001167983 */ /* 0x000ea20000300a00 */
[----:B------:R-:W2:Y:S11]  /*23a00*/  LDL.LU.64 R20, [R1+0x2358] ;  /* 0x0023580001147983 */ /* 0x000eb60000300a00 */
[----:B------:R-:W-:Y:S01]  /*23a10*/  @!UPT UIADD3 URZ, URZ, URZ, URZ ;  /* 0x0000003f3f3ff290 */ /* 0x000fe2000fffe03f */
[----:B------:R-:W-:Y:S02]  /*23a20*/  IMAD.MOV.U32 R11, RZ, RZ, R18 ;  /* 0x000000ffff0b7224 */ /* 0x000fe400078e0012 */
[----:B------:R-:W-:Y:S01]  /*23a30*/  IMAD.MOV.U32 R10, RZ, RZ, R19 ;  /* 0x000000ffff0a7224 */ /* 0x000fe200078e0013 */
[----:B------:R-:W-:Y:S04]  /*23a40*/  STL.64 [R1+0xa0], R16 ;  /* 0x0000a01001007387 */ /* 0x000fe80000100a00 */
[----:B------:R0:W-:Y:S04]  /*23a50*/  STL.64 [R1+0x22f0], R10 ;  /* 0x0022f00a01007387 */ /* 0x0001e80000100a00 */
[----:B0-----:R-:W3:Y:S04]  /*23a60*/  LDL R10, [R1+0x38] ;  /* 0x00003800010a7983 */ /* 0x001ee80000100800 */
[----:B------:R-:W3:Y:S01]  /*23a70*/  LDL R11, [R1+0x3c] ;  /* 0x00003c00010b7983 */ /* 0x000ee20000100800 */
[----:B------:R-:W3:Y:S02]  /*23a80*/  LDL.LU.64 R16, [R1+0x40] ;  /* 0x0000400001107983 */ /* 0x000ee40000300a00 */
[----:B------:R-:W3:Y:S01]  /*23a90*/  LDL.LU.64 R18, [R1+0x48] ;  /* 0x0000480001127983 */ /* 0x000ee20000300a00 */
[C---:B--2---:R-:W-:Y:S11]  /*23aa0*/  HMMA.16816.F32 R4, R20.reuse, R12, R4 ;  /* 0x0000000c1404723c */ /* 0x044ff60000001804 */
[----:B------:R-:W-:Y:S11]  /*23ab0*/  @!UPT UIADD3 URZ, URZ, URZ, URZ ;  /* 0x0000003f3f3ff290 */ /* 0x000ff6000fffe03f */
[----:B------:R-:W-:Y:S01]  /*23ac0*/  @!UPT UIADD3 URZ, URZ, URZ, URZ ;  /* 0x0000003f3f3ff290 */ /* 0x000fe2000fffe03f */
[----:B------:R0:W-:Y:S01]  /*23ad0*/  STL.64 [R1+0x90], R4 ;  /* 0x0000900401007387 */ /* 0x0001e20000100a00 */
[----:B------:R3:W-:Y:S03]  /*23ae0*/  STL [R1+0x98], R6 ;  /* 0x0000980601007387 */ /* 0x0007e60000100800 */
[----:B0-----:R-:W3:Y:S01]  /*23af0*/  LDL.LU.64 R4, [R1+0x2350] ;  /* 0x0023500001047983 */ /* 0x001ee20000300a00 */
[----:B------:R-:W-:Y:S02]  /*23b00*/  IMAD.MOV.U32 R29, RZ, RZ, R7 ;  /* 0x000000ffff1d7224 */ /* 0x000fe400078e0007 */
[C---:B---3--:R-:W-:Y:S01]  /*23b10*/  HMMA.16816.F32 R4, R20.reuse, R4, R24 ;  /* 0x000000041404723c */ /* 0x048fe20000001818 */
[----:B------:R-:W2:Y:S01]  /*23b20*/  LDL.LU.64 R26, [R1+0x2348] ;  /* 0x00234800011a7983 */ /* 0x000ea20000300a00 */
[----:B------:R-:W2:Y:S11]  /*23b30*/  LDL.LU.64 R24, [R1+0x2340] ;  /* 0x0023400001187983 */ /* 0x000eb60000300a00 */
[----:B------:R-:W-:Y:S10]  /*23b40*/  @!UPT UIADD3 URZ, URZ, URZ, URZ ;  /* 0x0000003f3f3ff290 */ /* 0x000ff4000fffe03f */
[----:B------:R-:W-:Y:S01]  /*23b50*/  STL.64 [R1+0x100], R4 ;  /* 0x0001000401007387 */ /* 0x000fe20000100a00 */
[----:B------:R0:W-:Y:S03]  /*23b60*/  STL.64 [R1+0x108], R6 ;  /* 0x0001080601007387 */ /* 0x0001e60000100a00 */
[----:B0-----:R-:W3:Y:S01]  /*23b70*/  LDL.LU.64 R6, [R1+0x2338] ;  /* 0x0023380001067983 */ /* 0x001ee20000300a00 */
[----:B------:R-:W3:Y:S02]  /*23b80*/  LDL.LU.64 R4, [R1+0x2330] ;  /* 0x0023300001047983 */ /* 0x000ee40000300a00 */
[C---:B---3--:R-:W-:Y:S08]  /*23b90*/  HMMA.16816.F32 R4, R20.reuse, R8, R4 ;  /* 0x000000081404723c */ /* 0x048ff00000001804 */
[----:B--2---:R-:W-:Y:S11]  /*23ba0*/  HMMA.16816.F32 R20, R20, R16, R24 ;  /* 0x000000101414723c */ /* 0x004ff60000001818 */
[----:B------:R-:W-:Y:S04]  /*23bb0*/  @!UPT UIADD3 URZ, URZ, URZ, URZ ;  /* 0x0000003f3f3ff290 */ /* 0x000fe8000fffe03f */
[----:B------:R-:W-:Y:S01]  /*23bc0*/  STL.64 [R1+0x1a0], R4 ;  /* 0x0001a00401007387 */ /* 0x000fe20000100a00 */
[----:B------:R0:W-:Y:S03]  /*23bd0*/  STL.64 [R1+0x1a8], R6 ;  /* 0x0001a80601007387 */ /* 0x0001e60000100a00 */
[----:B0-----:R-:W4:Y:S01]  /*23be0*/  LDL.LU.64 R6, [R1+0x2328] ;  /* 0x0023280001067983 */ /* 0x001f220000300a00 */
[----:B------:R-:W4:Y:S02]  /*23bf0*/  LDL.LU.64 R4, [R1+0x2320] ;  /* 0x0023200001047983 */ /* 0x000f240000300a00 */
[----:B------:R0:W-:Y:S02]  /*23c00*/  STL.64 [R1+0x22f8], R10 ;  /* 0x0022f80a01007387 */ /* 0x0001e40000100a00 */
[----:B0-----:R-:W2:Y:S01]  /*23c10*/  LDL.LU.64 R10, [R1+0x18] ;  /* 0x00001800010a7983 */ /* 0x001ea20000300a00 */
[----:B------:R-:W4:Y:S02]  /*23c20*/  LDL.LU.64 R26, [R1+0x2318] ;  /* 0x00231800011a7983 */ /* 0x000f240000300a00 */
[----:B------:R-:W4:Y:S02]  /*23c30*/  LDL.LU.64 R24, [R1+0x2310] ;  /* 0x0023100001187983 */ /* 0x000f240000300a00 */
[----:B------:R0:W-:Y:S01]  /*23c40*/  STL.64 [R1+0x1e0], R20 ;  /* 0x0001e01401007387 */ /* 0x0001e20000100a00 */
[----:B------:R1:W-:Y:S04]  /*23c50*/  STL.64 [R1+0x1e8], R22 ;  /* 0x0001e81601007387 */ /* 0x0003e80000100a00 */
[----:B0-----:R-:W3:Y:S01]  /*23c60*/  LDL.LU R20, [R1+0x60] ;  /* 0x0000600001147983 */ /* 0x001ee20000300800 */
[----:B------:R-:W3:Y:S02]  /*23c70*/  LDL.LU R21, [R1+0x64] ;  /* 0x0000640001157983 */ /* 0x000ee40000300800 */
[----:B-1----:R-:W3:Y:S02]  /*23c80*/  LDL.LU R22, [R1+0x68] ;  /* 0x0000680001167983 */ /* 0x002ee40000300800 */
[----:B------:R-:W3:Y:S01]  /*23c90*/  LDL.LU R23, [R1+0x6c] ;  /* 0x00006c0001177983 */ /* 0x000ee20000300800 */
[C---:B----4-:R-:W-:Y:S11]  /*23ca0*/  HMMA.16816.F32 R4, R24.reuse, R14, R4 ;  /* 0x0000000e1804723c */ /* 0x050ff60000001804 */
[----:B------:R-:W-:Y:S11]  /*23cb0*/  @!UPT UIADD3 URZ, URZ, URZ, URZ ;  /* 0x0000003f3f3ff290 */ /* 0x000ff6000fffe03f */
[----:B------:R-:W-:Y:S01]  /*23cc0*/  @!UPT UIADD3 URZ, URZ, URZ, URZ ;  /* 0x0000003f3f3ff290 */ /* 0x000fe2000fffe03f */
[----:B------:R-:W-:Y:S01]  /*23cd0*/  STL.64 [R1+0x1d0], R4 ;  /* 0x0001d00401007387 */ /* 0x000fe20000100a00 */
[----:B------:R0:W-:Y:S03]  /*23ce0*/  STL.64 [R1+0x1d8], R6 ;  /* 0x0001d80601007387 */ /* 0x0001e60000100a00 */
[----:B0-----:R-:W2:Y:S01]  /*23cf0*/  LDL.LU.64 R6, [R1+0x2308] ;  /* 0x0023080001067983 */ /* 0x001ea20000300a00 */
[----:B------:R-:W2:Y:S02]  /*23d00*/  LDL.LU.64 R4, [R1+0x2300] ;  /* 0x0023000001047983 */ /* 0x000ea40000300a00 */
[----:B------:R0:W-:Y:S02]  /*23d10*/  STL.64 [R1+0x22e8], R14 ;  /* 0x0022e80e01007387 */ /* 0x0001e40000100a00 */
[----:B------:R-:W4:Y:S01]  /*23d20*/  LDL.LU R12, [R1+0x50] ;  /* 0x00005000010c7983 */ /* 0x000f220000300800 */
[----:B------:R-:W4:Y:S04]  /*23d30*/  LDL.LU R13, [R1+0x54] ;  /* 0x00005400010d7983 */ /* 0x000f280000300800 */
[----:B0-----:R-:W4:Y:S01]  /*23d40*/  LDL.LU R14, [R1+0x58] ;  /* 0x00005800010e7983 */ /* 0x001f220000300800 */
[----:B------:R-:W4:Y:S01]  /*23d50*/  LDL.LU R15, [R1+0x5c] ;  /* 0x00005c00010f7983 */ /* 0x000f220000300800 */
[C---:B--2---:R-:W-:Y:S11]  /*23d60*/  HMMA.16816.F32 R4, R24.reuse, R10, R4 ;  /* 0x0000000a1804723c */ /* 0x044ff60000001804 */
[----:B------:R-:W-:Y:S11]  /*23d70*/  @!UPT UIADD3 URZ, URZ, URZ, URZ ;  /* 0x0000003f3f3ff290 */ /* 0x000ff6000fffe03f */
[----:B------:R-:W-:Y:S01]  /*23d80*/  @!UPT UIADD3 URZ, URZ, URZ, URZ ;  /* 0x0000003f3f3ff290 */ /* 0x000fe2000fffe03f */
[----:B------:R0:W-:Y:S01]  /*23d90*/  STL.64 [R1+0x1c0], R4 ;  /* 0x0001c00401007387 */ /* 0x0001e20000100a00 */
[----:B------:R1:W-:Y:S02]  /*23da0*/  STL.64 [R1+0x1c8], R6 ;  /* 0x0001c80601007387 */ /* 0x0003e40000100a00 */
[----:B0-----:R-:W-:Y:S02]  /*23db0*/  IMAD.MOV.U32 R5, RZ, RZ, R10 ;  /* 0x000000ffff057224 */ /* 0x001fe400078e000a */
[----:B------:R-:W-:Y:S02]  /*23dc0*/  IMAD.MOV.U32 R4, RZ, RZ, R11 ;  /* 0x000000ffff047224 */ /* 0x000fe400078e000b */
[----:B------:R-:W3:Y:S01]  /*23dd0*/  LDL.LU.64 R10, [R1+0x22f8] ;  /* 0x0022f800010a7983 */ /* 0x000ee20000300a00 */
[----:B----4-:R-:W-:Y:S01]  /*23de0*/  HMMA.16816.F32 R12, R24, R18, R12 ;  /* 0x00000012180c723c */ /* 0x010fe2000000180c */
[----:B-1----:R-:W-:Y:S02]  /*23df0*/  IMAD.MOV.U32 R7, RZ, RZ, R18 ;  /* 0x000000ffff077224 */ /* 0x002fe400078e0012 */
[----:B------:R-:W-:-:S02]  /*23e00*/  IMAD.MOV.U32 R6, RZ, RZ, R19 ;  /* 0x000000ffff067224 */ /* 0x000fc400078e0013 */
[----:B------:R-:W0:Y:S03]  /*23e10*/  LDSM.16.MT88.4 R16, [R3+0x2000] ;  /* 0x002000000310783b */ /* 0x000e260000004200 */
[----:B---3--:R-:W-:Y:S11]  /*23e20*/  HMMA.16816.F32 R8, R24, R10, R20 ;  /* 0x0000000a1808723c */ /* 0x008ff60000001814 */
[----:B------:R-:W-:Y:S11]  /*23e30*/  @!UPT UIADD3 URZ, URZ, URZ, URZ ;  /* 0x0000003f3f3ff290 */ /* 0x000ff6000fffe03f */
[----:B------:R-:W-:Y:S01]  /*23e40*/  @!UPT UIADD3 URZ, URZ, URZ, URZ ;  /* 0x0000003f3f3ff290 */ /* 0x000fe2000fffe03f */
[----:B------:R1:W-:Y:S04]  /*23e50*/  STL.64 [R1+0x1b0], R8 ;  /* 0x0001b00801007387 */ /* 0x0003e80000100a00 */
[----:B-1----:R-:W1:Y:S01]  /*23e60*/  S2R R9, SR_TID.X ;  /* 0x0000000000097919 */ /* 0x002e620000002100 */
[----:B------:R-:W-:Y:S02]  /*23e70*/  IMAD.MOV.U32 R23, RZ, RZ, R10 ;  /* 0x000000ffff177224 */ /* 0x000fe400078e000a */
[----:B------:R-:W-:Y:S02]  /*23e80*/  IMAD.MOV.U32 R22, RZ, RZ, R11 ;  /* 0x000000ffff167224 */ /* 0x000fe400078e000b */
[----:B------:R-:W2:Y:S01]  /*23e90*/  LDL.LU.64 R10, [R1+0x22f0] ;  /* 0x0022f000010a7983 */ /* 0x000ea20000300a00 */
[----:B------:R-:W-:Y:S02]  /*23ea0*/  STL.64 [R1+0x190], R12 ;  /* 0x0001900c01007387 */ /* 0x000fe40000100a00 */
[----:B------:R-:W-:Y:S02]  /*23eb0*/  STL.64 [R1+0x198], R14 ;  /* 0x0001980e01007387 */ /* 0x000fe40000100a00 */
[----:B0-----:R0:W-:Y:S02]  /*23ec0*/  STL.64 [R1+0x2228], R18 ;  /* 0x0022281201007387 */ /* 0x0011e40000100a00 */
[----:B0-----:R-:W-:Y:S01]  /*23ed0*/  IMAD.MOV.U32 R18, RZ, RZ, R7 ;  /* 0x000000ffff127224 */ /* 0x001fe200078e0007 */
[C---:B-1----:R-:W-:Y:S01]  /*23ee0*/  LOP3.LUT R8, R9.reuse, 0x7, RZ, 0xc0, !PT ;  /* 0x0000000709087812 */ /* 0x042fe200078ec0ff */
[----:B------:R-:W-:-:S02]  /*23ef0*/  IMAD.SHL.U32 R7, R9, 0x80, RZ ;  /* 0x0000008009077824 */ /* 0x000fc400078e00ff */
[----:B------:R-:W-:Y:S02]  /*23f00*/  IMAD.SHL.U32 R9, R9, 0x2, RZ ;  /* 0x0000000209097824 */ /* 0x000fe400078e00ff */
[----:B------:R-:W-:-:S05]  /*23f10*/  IMAD R8, R8, 0x210, RZ ;  /* 0x0000021008087824 */ /* 0x000fca00078e02ff */
[----:B------:R-:W-:-:S04]  /*23f20*/  LOP3.LUT R8, R8, 0x30, R9, 0x78, !PT ;  /* 0x0000003008087812 */ /* 0x000fc800078e7809 */
[----:B------:R-:W-:-:S04]  /*23f30*/  LOP3.LUT R8, R8, 0x1000, R7, 0xf8, !PT ;  /* 0x0000100008087812 */ /* 0x000fc800078ef807 */
[----:B------:R-:W-:-:S05]  /*23f40*/  LOP3.LUT R8, R8, 0x40, RZ, 0x3c, !PT ;  /* 0x0000004008087812 */ /* 0x000fca00078e3cff */
[----:B------:R-:W0:Y:S01]  /*23f50*/  LDSM.16.M88.4 R12, [R8+0x10000] ;  /* 0x01000000080c783b */ /* 0x000e220000000200 */
[----:B------:R-:W-:-:S03]  /*23f60*/  IMAD.MOV.U32 R19, RZ, RZ, R6 ;  /* 0x000000ffff137224 */ /* 0x000fc600078e0006 */
[----:B------:R1:W-:Y:S04]  /*23f70*/  STL.64 [R1+0x2220], R16 ;  /* 0x0022201001007387 */ /* 0x0003e80000100a00 */
[----:B------:R3:W-:Y:S04]  /*23f80*/  STL.64 [R1+0x22d0], R18 ;  /* 0x0022d01201007387 */ /* 0x0007e80000100a00 */
[----:B-1----:R-:W4:Y:S01]  /*23f90*/  LDL.LU R16, [R1+0xc0] ;  /* 0x0000c00001107983 */ /* 0x002f220000300800 */
[----:B------:R-:W4:Y:S02]  /*23fa0*/  LDL.LU R17, [R1+0xc4] ;  /* 0x0000c40001117983 */ /* 0x000f240000300800 */
[----:B---3--:R-:W-:-:S02]  /*23fb0*/  IMAD.MOV.U32 R18, RZ, RZ, R28 ;  /* 0x000000ffff127224 */ /* 0x008fc400078e001c */
[----:B------:R-:W-:Y:S01]  /*23fc0*/  IMAD.MOV.U32 R19, RZ, RZ, R0 ;  /* 0x000000ffff137224 */ /* 0x000fe200078e0000 */
[----:B0-----:R-:W-:Y:S01]  /*23fd0*/  STL.64 [R1+0x80], R12 ;  /* 0x0000800c01007387 */ /* 0x001fe20000100a00 */
[----:B------:R-:W-:Y:S02]  /*23fe0*/  IMAD.MOV.U32 R21, RZ, RZ, R12 ;  /* 0x000000ffff157224 */ /* 0x000fe400078e000c */
[----:B------:R-:W-:Y:S02]  /*23ff0*/  IMAD.MOV.U32 R20, RZ, RZ, R13 ;  /* 0x000000ffff147224 */ /* 0x000fe400078e000d */
[----:B------:R-:W-:Y:S01]  /*24000*/  IMAD.MOV.U32 R28, RZ, RZ, R14 ;  /* 0x000000ffff1c7224 */ /* 0x000fe200078e000e */
[----:B------:R-:W-:Y:S01]  /*24010*/  STL.64 [R1+0x88], R14 ;  /* 0x0000880e01007387 */ /* 0x000fe20000100a00 */
[----:B------:R-:W-:Y:S02]  /*24020*/  IMAD.MOV.U32 R0, RZ, RZ, R15 ;  /* 0x000000ffff007224 */ /* 0x000fe400078e000f */
[----:B------:R-:W0:Y:S04]  /*24030*/  LDSM.16.M88.4 R12, [R8+0x12000] ;  /* 0x01200000080c783b */ /* 0x000e280000000200 */
[----:B------:R1:W-:Y:S01]  /*24040*/  STL.64 [R1+0x2258], R22 ;  /* 0x0022581601007387 */ /* 0x0003e20000100a00 */
[----:B------:R-:W-:Y:S01]  /*24050*/  STL.64 [R1+0x2250], R20 ;  /* 0x0022501401007387 */ /* 0x000fe20000100a00 */
[----:B-1----:R-:W-:-:S02]  /*24060*/  IMAD.MOV.U32 R23, RZ, RZ, R4 ;  /* 0x000000ffff177224 */ /* 0x002fc400078e0004 */
[----:B------:R-:W-:Y:S01]  /*24070*/  IMAD.MOV.U32 R22, RZ, RZ, R5 ;  /* 0x000000ffff167224 */ /* 0x000fe200078e0005 */
[----:B------:R-:W3:Y:S01]  /*24080*/  LDL.LU R4, [R1+0x110] ;  /* 0x0001100001047983 */ /* 0x000ee20000300800 */
[----:B------:R-:W3:Y:S02]  /*24090*/  LDL.LU R5, [R1+0x114] ;  /* 0x0001140001057983 */ /* 0x000ee40000300800 */
[----:B------:R-:W3:Y:S02]  /*240a0*/  LDL.LU R6, [R1+0x118] ;  /* 0x0001180001067983 */ /* 0x000ee40000300800 */
[----:B------:R-:W3:Y:S01]  /*240b0*/  LDL.LU R7, [R1+0x11c] ;  /* 0x00011c0001077983 */ /* 0x000ee20000300800 */
[----:B------:R-:W-:Y:S01]  /*240c0*/  STL [R1+0x2190], R28 ;  /* 0x0021901c01007387 */ /* 0x000fe20000100800 */
[----:B------:R-:W-:Y:S02]  /*240d0*/  STL [R1+0x218c], R0 ;  /* 0x00218c0001007387 */ /* 0x000fe40000100800 */
[----:B0-----:R-:W-:-:S02]  /*240e0*/  IMAD.MOV.U32 R25, RZ, RZ, R12 ;  /* 0x000000ffff197224 */ /* 0x001fc400078e000c */
[----:B------:R-:W-:Y:S01]  /*240f0*/  IMAD.MOV.U32 R24, RZ, RZ, R13 ;  /* 0x000000ffff187224 */ /* 0x000fe200078e000d */
[----:B------:R-:W-:Y:S01]  /*24100*/  STL.64 [R1+0x70], R12 ;  /* 0x0000700c01007387 */ /* 0x000fe20000100a00 */
[----:B------:R-:W-:Y:S02]  /*24110*/  STL.64 [R1+0x78], R14 ;  /* 0x0000780e01007387 */ /* 0x000fe40000100a00 */
[----:B------:R-:W0:Y:S01]  /*24120*/  LDSM.16.M88.4 R12, [R8+0x14000] ;  /* 0x01400000080c783b */ /* 0x000e220000000200 */
[----:B------:R1:W-:Y:S04]  /*24130*/  STL.64 [R1+0x2260], R24 ;  /* 0x0022601801007387 */ /* 0x0003e80000100a00 */
[----:B-1----:R-:W3:Y:S01]  /*24140*/  LDL.LU R24, [R1+0xa0] ;  /* 0x0000a00001187983 */ /* 0x002ee20000300800 */
[----:B------:R-:W3:Y:S02]  /*24150*/  LDL.LU R25, [R1+0xa4] ;  /* 0x0000a40001197983 */ /* 0x000ee40000300800 */
[----:B0-----:R-:W-:-:S02]  /*24160*/  IMAD.MOV.U32 R0, RZ, RZ, R13 ;  /* 0x000000ffff007224 */ /* 0x001fc400078e000d */
[----:B------:R-:W-:Y:S02]  /*24170*/  IMAD.MOV.U32 R28, RZ, RZ, R12 ;  /* 0x000000ffff1c7224 */ /* 0x000fe400078e000c */
[----:B--2---:R-:W-:Y:S02]  /*24180*/  IMAD.MOV.U32 R26, RZ, RZ, R11 ;  /* 0x000000ffff1a7224 */ /* 0x004fe400078e000b */
[----:B------:R-:W-:Y:S02]  /*24190*/  IMAD.MOV.U32 R27, RZ, RZ, R10 ;  /* 0x000000ffff1b7224 */ /* 0x000fe400078e000a */
[----:B------:R-:W0:Y:S04]  /*241a0*/  LDSM.16.M88.4 R8, [R8+0x16000] ;  /* 0x016000000808783b */ /* 0x000e280000000200 */
[----:B------:R1:W-:Y:S04]  /*241b0*/  STL.64 [R1+0x2278], R26 ;  /* 0x0022781a01007387 */ /* 0x0003e80000100a00 */
[----:B---3--:R-:W-:Y:S01]  /*241c0*/  STL.64 [R1+0x2270], R24 ;  /* 0x0022701801007387 */ /* 0x008fe20000100a00 */
[----:B-1----:R-:W2:Y:S02]  /*241d0*/  LDL.LU.64 R26, [R1+0x38] ;  /* 0x00003800011a7983 */ /* 0x002ea40000300a00 */
[----:B------:R1:W-:Y:S02]  /*241e0*/  STL.64 [R1+0x68], R14 ;  /* 0x0000680e01007387 */ /* 0x0003e40000100a00 */
[----:B-1----:R-:W4:Y:S01]  /*241f0*/  LDL.LU.64 R14, [R1+0x22e8] ;  /* 0x0022e800010e7983 */ /* 0x002f220000300a00 */
[----:B------:R-:W-:Y:S02]  /*24200*/  STL [R1+0x224c], R0 ;  /* 0x00224c0001007387 */ /* 0x000fe40000100800 */
[----:B------:R-:W-:Y:S02]  /*24210*/  STL [R1+0x2248], R28 ;  /* 0x0022481c01007387 */ /* 0x000fe40000100800 */
[----:B0-----:R-:W-:Y:S01]  /*24220*/  STL.64 [R1+0x50], R8 ;  /* 0x0000500801007387 */ /* 0x001fe20000100a00 */
[----:B------:R0:W-:Y:S04]  /*24230*/  STL.64 [R1+0x58], R10 ;  /* 0x0000580a01007387 */ /* 0x0001e80000100a00 */
[----:B0-----:R-:W4:Y:S01]  /*24240*/  LDL.LU.64 R10, [R1+0x22e0] ;  /* 0x0022e000010a7983 */ /* 0x001f220000300a00 */
[----:B------:R-:W4:Y:S02]  /*24250*/  LDL.LU.64 R8, [R1+0x22d8] ;  /* 0x0022d80001087983 */ /* 0x000f240000300a00 */
[C---:B----4-:R-:W-:Y:S01]  /*24260*/  HMMA.16816.F32 R16, R8.reuse, R14, R16 ;  /* 0x0000000e0810723c */ /* 0x050fe20000001810 */
[----:B------:R-:W-:Y:S11]  /*24270*/  IMAD.MOV.U32 R0, RZ, RZ, R15 ;  /* 0x000000ffff007224 */ /* 0x000ff600078e000f */
[----:B------:R-:W-:Y:S11]  /*24280*/  @!UPT UIADD3 URZ, URZ, URZ, URZ ;  /* 0x0000003f3f3ff290 */ /* 0x000ff6000fffe03f */
[----:B------:R0:W-:Y:S02]  /*24290*/  STL.64 [R1+0x150], R16 ;  /* 0x0001501001007387 */ /* 0x0001e40000100a00 */
[----:B0-----:R-:W-:Y:S02]  /*242a0*/  IMAD.MOV.U32 R16, RZ, RZ, R14 ;  /* 0x000000ffff107224 */ /* 0x001fe400078e000e */
[----:B------:R-:W0:Y:S04]  /*242b0*/  LDSM.16.MT88.4 R12, [R3+0x2080] ;  /* 0x00208000030c783b */ /* 0x000e280000004200 */
[----:B------:R1:W-:Y:S04]  /*242c0*/  STL.64 [R1+0x158], R18 ;  /* 0x0001581201007387 */ /* 0x0003e80000100a00 */
[----:B-1----:R-:W3:Y:S04]  /*242d0*/  LDL.LU.64 R18, [R1+0x22d0] ;  /* 0x0022d00001127983 */ /* 0x002ee80000300a00 */
[----:B0-----:R0:W-:Y:S01]  /*242e0*/  STL [R1+0x21e8], R12 ;  /* 0x0021e80c01007387 */ /* 0x0011e20000100800 */
[----:B------:R1:W-:Y:S02]  /*242f0*/  STL [R1+0x21e4], R13 ;  /* 0x0021e40d01007387 */ /* 0x0003e40000100800 */
[----:B------:R4:W-:Y:S02]  /*24300*/  STL [R1+0x21e0], R14 ;  /* 0x0021e00e01007387 */ /* 0x0009e40000100800 */
[----:B------:R2:W-:Y:S01]  /*24310*/  STL [R1+0x21dc], R15 ;  /* 0x0021dc0f01007387 */ /* 0x0005e20000100800 */
[----:B0-----:R-:W3:Y:S01]  /*24320*/  LDL.LU R12, [R1+0x120] ;  /* 0x00012000010c7983 */ /* 0x001ee20000300800 */
[----:B-1----:R-:W3:Y:S02]  /*24330*/  LDL.LU R13, [R1+0x124] ;  /* 0x00012400010d7983 */ /* 0x002ee40000300800 */
[----:B----4-:R-:W3:Y:S02]  /*24340*/  LDL.LU R14, [R1+0x128] ;  /* 0x00012800010e7983 */ /* 0x010ee40000300800 */
[----:B--2---:R-:W3:Y:S01]  /*24350*/  LDL.LU R15, [R1+0x12c] ;  /* 0x00012c00010f7983 */ /* 0x004ee20000300800 */
[C---:B------:R-:W-:Y:S01]  /*24360*/  HMMA.16816.F32 R4, R8.reuse, R26, R4 ;  /* 0x0000001a0804723c */ /* 0x040fe20000001804 */
[----:B------:R0:W-:Y:S01]  /*24370*/  STL.64 [R1+0x2298], R22 ;  /* 0x0022981601007387 */ /* 0x0001e20000100a00 */
[----:B------:R-:W2:Y:S06]  /*24380*/  LDL.LU R20, [R1+0xf0] ;  /* 0x0000f00001147983 */ /* 0x000eac0000300800 */
[----:B---3--:R-:W-:Y:S11]  /*24390*/  HMMA.16816.F32 R12, R8, R22, R12 ;  /* 0x00000016080c723c */ /* 0x008ff6000000180c */
[----:B------:R-:W-:Y:S11]  /*243a0*/  @!UPT UIADD3 URZ, URZ, URZ, URZ ;  /* 0x0000003f3f3ff290 */ /* 0x000ff6000fffe03f */
[----:B------:R-:W-:Y:S01]  /*243b0*/  @!UPT UIADD3 URZ, URZ, URZ, URZ ;  /* 0x0000003f3f3ff290 */ /* 0x000fe2000fffe03f */
[----:B------:R1:W-:Y:S01]  /*243c0*/  STL.64 [R1+0x140], R12 ;  /* 0x0001400c01007387 */ /* 0x0003e20000100a00 */
[----:B------:R3:W-:Y:S02]  /*243d0*/  STL.64 [R1+0x148], R14 ;  /* 0x0001480e01007387 */ /* 0x0007e40000100a00 */
[----:B------:R-:W2:Y:S02]  /*243e0*/  LDL.LU R21, [R1+0xf4] ;  /* 0x0000f40001157983 */ /* 0x000ea40000300800 */
[----:B0-----:R-:W2:Y:S01]  /*243f0*/  LDL.LU R22, [R1+0xf8] ;  /* 0x0000f80001167983 */ /* 0x001ea20000300800 */
[----:B------:R-:W2:Y:S01]  /*24400*/  LDL.LU R23, [R1+0xfc] ;  /* 0x0000fc0001177983 */ /* 0x000ea20000300800 */
[----:B-1----:R-:W-:Y:S02]  /*24410*/  IMAD.MOV.U32 R12, RZ, RZ, R4 ;  /* 0x000000ffff0c7224 */ /* 0x002fe400078e0004 */
[----:B---3--:R-:W-:Y:S02]  /*24420*/  IMAD.MOV.U32 R14, RZ, RZ, R6 ;  /* 0x000000ffff0e7224 */ /* 0x008fe400078e0006 */
[----:B------:R-:W-:-:S02]  /*24430*/  IMAD.MOV.U32 R15, RZ, RZ, R7 ;  /* 0x000000ffff0f7224 */ /* 0x000fc400078e0007 */
[----:B------:R-:W-:Y:S01]  /*24440*/  IMAD.MOV.U32 R13, RZ, RZ, R5 ;  /* 0x000000ffff0d7224 */ /* 0x000fe200078e0005 */
[----:B------:R-:W3:Y:S01]  /*24450*/  LDL.LU.64 R6, [R1+0x22c8] ;  /* 0x0022c80001067983 */ /* 0x000ee20000300a00 */
[----:B------:R-:W4:Y:S02]  /*24460*/  LDL.LU.64 R4, [R1+0x22c0] ;  /* 0x0022c00001047983 */ /* 0x000f240000300a00 */
[----:B------:R3:W-:Y:S02]  /*24470*/  STL.64 [R1+0x2290], R26 ;  /* 0x0022901a01007387 */ /* 0x0007e40000100a00 */
[----:B----4-:R-:W-:Y:S02]  /*24480*/  IMAD.MOV.U32 R24, RZ, RZ, R4 ;  /* 0x000000ffff187224 */ /* 0x010fe400078e0004 */
[----:B------:R-:W-:Y:S01]  /*24490*/  IMAD.MOV.U32 R25, RZ, RZ, R5 ;  /* 0x000000ffff197224 */ /* 0x000fe200078e0005 */
[----:B------:R-:W4:Y:S01]  /*244a0*/  LDL.LU R4, [R1+0x22bc] ;  /* 0x0022bc0001047983 */ /* 0x000f220000300800 */
[----:B------:R-:W4:Y:S02]  /*244b0*/  LDL.LU R5, [R1+0x22b8] ;  /* 0x0022b80001057983 */ /* 0x000f240000300800 */
[----:B---3--:R-:W-:-:S02]  /*244c0*/  IMAD.MOV.U32 R26, RZ, RZ, R6 ;  /* 0x000000ffff1a7224 */ /* 0x008fc400078e0006 */
[----:B------:R-:W-:Y:S01]  /*244d0*/  IMAD.MOV.U32 R27, RZ, RZ, R7 ;  /* 0x000000ffff1b7224 */ /* 0x000fe200078e0007 */
[----:B------:R-:W4:Y:S01]  /*244e0*/  LDL.LU R6, [R1+0x22b4] ;  /* 0x0022b40001067983 */ /* 0x000f220000300800 */
[----:B------:R-:W4:Y:S02]  /*244f0*/  LDL.LU R7, [R1+0x22b0] ;  /* 0x0022b00001077983 */ /* 0x000f240000300800 */
[----:B------:R-:W-:Y:S02]  /*24500*/  STL.64 [R1+0x21f8], R14 ;  /* 0x0021f80e01007387 */ /* 0x000fe40000100a00 */
[----:B------:R0:W-:Y:S02]  /*24510*/  STL.64 [R1+0x21f0], R12 ;  /* 0x0021f00c01007387 */ /* 0x0001e40000100a00 */
[----:B0-----:R-:W3:Y:S01]  /*24520*/  LDL.LU.64 R12, [R1+0x20] ;  /* 0x00002000010c7983 */ /* 0x001ee20000300a00 */
[----:B------:R-:W2:Y:S01]  /*24530*/  LDL.LU.64 R14, [R1+0x28] ;  /* 0x00002800010e7983 */ /* 0x000ea20000300a00 */
[----:B----4-:R-:W-:Y:S02]  /*24540*/  HMMA.16816.F32 R8, R8, R18, R4 ;  /* 0x000000120808723c */ /* 0x010fe40000001804 */
[----:B--2---:R-:W-:Y:S01]  /*24550*/  STL.64 [R1+0x2288], R14 ;  /* 0x0022880e01007387 */ /* 0x004fe20000100a00 */
[----:B---3--:R0:W-:Y:S03]  /*24560*/  STL.64 [R1+0x2280], R12 ;  /* 0x0022800c01007387 */ /* 0x0081e60000100a00 */
[----:B0-----:R-:W2:Y:S01]  /*24570*/  LDL.LU R12, [R1+0xd0] ;  /* 0x0000d000010c7983 */ /* 0x001ea20000300800 */
[----:B------:R-:W2:Y:S02]  /*24580*/  LDL.LU R13, [R1+0xd4] ;  /* 0x0000d400010d7983 */ /* 0x000ea40000300800 */
[----:B------:R-:W2:Y:S02]  /*24590*/  LDL.LU R14, [R1+0xd8] ;  /* 0x0000d800010e7983 */ /* 0x000ea40000300800 */
[----:B------:R-:W2:Y:S01]  /*245a0*/  LDL.LU R15, [R1+0xdc] ;  /* 0x0000dc00010f7983 */ /* 0x000ea20000300800 */
[----:B------:R-:W3:Y:S01]  /*245b0*/  LDL.LU.64 R6, [R1+0x22a8] ;  /* 0x0022a80001067983 */ /* 0x000ee20000300a00 */
[----:B------:R-:W3:Y:S10]  /*245c0*/  LDL.LU.64 R4, [R1+0x22a0] ;  /* 0x0022a00001047983 */ /* 0x000ef40000300a00 */
[----:B------:R-:W-:Y:S02]  /*245d0*/  STL.64 [R1+0x120], R8 ;  /* 0x0001200801007387 */ /* 0x000fe40000100a00 */
[----:B------:R0:W-:Y:S02]  /*245e0*/  STL.64 [R1+0x128], R10 ;  /* 0x0001280a01007387 */ /* 0x0001e40000100a00 */
[----:B0-----:R-:W-:-:S02]  /*245f0*/  IMAD.MOV.U32 R10, RZ, RZ, R16 ;  /* 0x000000ffff0a7224 */ /* 0x001fc400078e0010 */
[----:B------:R-:W-:-:S07]  /*24600*/  IMAD.MOV.U32 R11, RZ, RZ, R0 ;  /* 0x000000ffff0b7224 */ /* 0x000fce00078e0000 */
[C---:B---3--:R-:W-:Y:S11]  /*24610*/  HMMA.16816.F32 R20, R4.reuse, R10, R20 ;  /* 0x0000000a0414723c */ /* 0x048ff60000001814 */
[----:B------:R-:W-:Y:S11]  /*24620*/  @!UPT UIADD3 URZ, URZ, URZ, URZ ;  /* 0x0000003f3f3ff290 */ /* 0x000ff6000fffe03f */
[----:B------:R-:W-:Y:S01]  /*24630*/  @!UPT UIADD3 URZ, URZ, URZ, URZ ;  /* 0x0000003f3f3ff290 */ /* 0x000fe2000fffe03f */
[----:B------:R-:W-:Y:S01]  /*24640*/  STL.64 [R1+0x180], R20 ;  /* 0x0001801401007387 */ /* 0x000fe20000100a00 */
[----:B------:R0:W-:Y:S03]  /*24650*/  STL.64 [R1+0x188], R22 ;  /* 0x0001881601007387 */ /* 0x0001e60000100a00 */
[----:B0-----:R-:W3:Y:S02]  /*24660*/  LDL.LU.64 R22, [R1+0x2298] ;  /* 0x0022980001167983 */ /* 0x001ee40000300a00 */
[C---:B---3--:R-:W-:Y:S11]  /*24670*/  HMMA.16816.F32 R24, R4.reuse, R22, R24 ;  /* 0x000000160418723c */ /* 0x048ff60000001818 */
[----:B------:R-:W-:Y:S11]  /*24680*/  @!UPT UIADD3 URZ, URZ, URZ, URZ ;  /* 0x0000003f3f3ff290 */ /* 0x000ff6000fffe03f */
[----:B------:R-:W-:Y:S01]  /*24690*/  @!UPT UIADD3 URZ, URZ, URZ, URZ ;  /* 0x0000003f3f3ff290 */ /* 0x000fe2000fffe03f */
[----:B------:R-:W-:Y:S01]  /*246a0*/  STL.64 [R1+0x170], R24 ;  /* 0x0001701801007387 */ /* 0x000fe20000100a00 */
[----:B------:R0:W-:Y:S03]  /*246b0*/  STL.64 [R1+0x178], R26 ;  /* 0x0001781a01007387 */ /* 0x0001e60000100a00 */
[----:B0-----:R-:W2:Y:S02]  /*246c0*/  LDL.LU.64 R26, [R1+0x2290] ;  /* 0x00229000011a7983 */ /* 0x001ea40000300a00 */
[C---:B--2---:R-:W-:Y:S01]  /*246d0*/  HMMA.16816.F32 R12, R4.reuse, R26, R12 ;  /* 0x0000001a040c723c */ /* 0x044fe2000000180c */
[----:B------:R-:W-:Y:S02]  /*246e0*/  IMAD.MOV.U32 R16, RZ, RZ, R26 ;  /* 0x000000ffff107224 */ /* 0x000fe400078e001a */
[----:B------:R-:W-:Y:S11]  /*246f0*/  IMAD.MOV.U32 R0, RZ, RZ, R27 ;  /* 0x000000ffff007224 */ /* 0x000ff600078e001b */
[----:B------:R-:W-:Y:S09]  /*24700*/  @!UPT UIADD3 URZ, URZ, URZ, URZ ;  /* 0x0000003f3f3ff290 */ /* 0x000ff2000fffe03f */
[----:B------:R-:W-:Y:S01]  /*24710*/  STL.64 [R1+0x160], R12 ;  /* 0x0001600c01007387 */ /* 0x000fe20000100a00 */
[----:B------:R0:W-:Y:S03]  /*24720*/  STL.64 [R1+0x168], R14 ;  /* 0x0001680e01007387 */ /* 0x0001e60000100a00 */
[----:B0-----:R-:W2:Y:S01]  /*24730*/  LDL.LU.64 R14, [R1+0x2288] ;  /* 0x00228800010e7983 */ /* 0x001ea20000300a00 */
[----:B------:R-:W2:Y:S02]  /*24740*/  LDL.LU.64 R12, [R1+0x2280] ;  /* 0x00228000010c7983 */ /* 0x000ea40000300a00 */
[----:B------:R-:W3:Y:S02]  /*24750*/  LDL.LU.64 R26, [R1+0x2278] ;  /* 0x00227800011a7983 */ /* 0x000ee40000300a00 */
[----:B------:R-:W3:Y:S02]  /*24760*/  LDL.LU.64 R24, [R1+0x2270] ;  /* 0x0022700001187983 */ /* 0x000ee40000300a00 */
[----:B---3--:R-:W-:Y:S01]  /*24770*/  HMMA.16816.F32 R24, R4, R18, R24 ;  /* 0x000000120418723c */ /* 0x008fe20000001818 */
[----:B------:R-:W2:Y:S06]  /*24780*/  LDL.LU R4, [R1+0x90] ;  /* 0x0000900001047983 */ /* 0x000eac0000300800 */
[----:B------:R-:W-:Y:S11]  /*24790*/  IMAD.MOV.U32 R7, RZ, RZ, R29 ;  /* 0x000000ffff077224 */ /* 0x000ff600078e001d */
[----:B------:R-:W-:Y:S05]  /*247a0*/  @!UPT UIADD3 URZ, URZ, URZ, URZ ;  /* 0x0000003f3f3ff290 */ /* 0x000fea000fffe03f */
[----:B------:R0:W-:Y:S01]  /*247b0*/  STL.64 [R1+0x110], R24 ;  /* 0x0001101801007387 */ /* 0x0001e20000100a00 */
[----:B------:R1:W-:Y:S02]  /*247c0*/  STL.64 [R1+0x118], R26 ;  /* 0x0001181a01007387 */ /* 0x0003e40000100a00 */
[----:B------:R-:W2:Y:S02]  /*247d0*/  LDL.LU R5, [R1+0x94] ;  /* 0x0000940001057983 */ /* 0x000ea40000300800 */
[----:B------:R-:W2:Y:S01]  /*247e0*/  LDL.LU R6, [R1+0x98] ;  /* 0x0000980001067983 */ /* 0x000ea20000300800 */
[----:B------:R-:W3:Y:S04]  /*247f0*/  LDL.LU R29, [R1+0x2268] ;  /* 0x00226800011d7983 */ /* 0x000ee80000300800 */
[----:B0-----:R-:W2:Y:S01]  /*24800*/  LDL.LU R24, [R1+0x100] ;  /* 0x0001000001187983 */ /* 0x001ea20000300800 */
[----:B------:R-:W2:Y:S02]  /*24810*/  LDL.LU R25, [R1+0x104] ;  /* 0x0001040001197983 */ /* 0x000ea40000300800 */
[----:B-1----:R-:W2:Y:S02]  /*24820*/  LDL.LU R26, [R1+0x108] ;  /* 0x00010800011a7983 */ /* 0x002ea40000300800 */
[----:B------:R-:W2:Y:S01]  /*24830*/  LDL.LU R27, [R1+0x10c] ;  /* 0x00010c00011b7983 */ /* 0x000ea20000300800 */
[----:B------:R-:W-:Y:S01]  /*24840*/  STL.64 [R1+0x2240], R18 ;  /* 0x0022401201007387 */ /* 0x000fe20000100a00 */
[----:B--2---:R-:W-:Y:S03]  /*24850*/  HMMA.16816.F32 R4, R12, R10, R4 ;  /* 0x0000000a0c04723c */ /* 0x004fe60000001804 */
[----:B---3--:R-:W0:Y:S11]  /*24860*/  LDSM.16.MT88.4 R8, [R29+0x2000] ;  /* 0x002000001d08783b */ /* 0x008e360000004200 */
[----:B------:R-:W-:Y:S09]  /*24870*/  @!UPT UIADD3 URZ, URZ, URZ, URZ ;  /* 0x0000003f3f3ff290 */ /* 0x000ff2000fffe03f */
[----:B------:R-:W-:Y:S01]  /*24880*/  STL.64 [R1+0xf0], R4 ;  /* 0x0000f00401007387 */ /* 0x000fe20000100a00 */
[----:B------:R-:W-:Y:S03]  /*24890*/  STL.64 [R1+0xf8], R6 ;  /* 0x0000f80601007387 */ /* 0x000fe60000100a00 */
[----:B0-----:R0:W-:Y:S01]  /*248a0*/  STL [R1+0x2198], R8 ;  /* 0x0021980801007387 */ /* 0x0011e20000100800 */
[----:B------:R1:W-:Y:S02]  /*248b0*/  STL [R1+0x2194], R9 ;  /* 0x0021940901007387 */ /* 0x0003e40000100800 */
[----:B------:R2:W-:Y:S02]  /*248c0*/  STL [R1+0x2188], R10 ;  /* 0x0021880a01007387 */ /* 0x0005e40000100800 */
[----:B------:R3:W-:Y:S01]  /*248d0*/  STL [R1+0x2184], R11 ;  /* 0x0021840b01007387 */ /* 0x0007e20000100800 */
[----:B0-----:R-:W4:Y:S01]  /*248e0*/  LDL.LU R8, [R1+0x1c0] ;  /* 0x0001c00001087983 */ /* 0x001f220000300800 */
[----:B-1----:R-:W4:Y:S02]  /*248f0*/  LDL.LU R9, [R1+0x1c4] ;  /* 0x0001c40001097983 */ /* 0x002f240000300800 */
[----:B--2---:R-:W2:Y:S02]  /*24900*/  LDL.LU R10, [R1+0x1c8] ;  /* 0x0001c800010a7983 */ /* 0x004ea40000300800 */
[----:B---3--:R-:W2:Y:S02]  /*24910*/  LDL.LU R11, [R1+0x1cc] ;  /* 0x0001cc00010b7983 */ /* 0x008ea40000300800 */
[----:B------:R-:W-:-:S02]  /*24920*/  IMAD.MOV.U32 R6, RZ, RZ, R16 ;  /* 0x000000ffff067224 */ /* 0x000fc400078e0010 */
[----:B------:R-:W3:Y:S01]  /*24930*/  LDL.LU R16, [R1+0x1a0] ;  /* 0x0001a00001107983 */ /* 0x000ee20000300800 */
[----:B------:R-:W3:Y:S02]  /*24940*/  LDL.LU R17, [R1+0x1a4] ;  /* 0x0001a40001117983 */ /* 0x000ee40000300800 */
[----:B------:R-:W3:Y:S02]  /*24950*/  LDL.LU R18, [R1+0x1a8] ;  /* 0x0001a80001127983 */ /* 0x000ee40000300800 */
[----:B------:R-:W3:Y:S01]  /*24960*/  LDL.LU R19, [R1+0x1ac] ;  /* 0x0001ac0001137983 */ /* 0x000ee20000300800 */
[----:B------:R-:W-:Y:S01]  /*24970*/  HMMA.16816.F32 R20, R12, R22, R24 ;  /* 0x000000160c14723c */ /* 0x000fe20000001818 */
[----:B--2---:R-:W-:Y:S01]  /*24980*/  STL.64 [R1+0x2218], R10 ;  /* 0x0022180a01007387 */ /* 0x004fe20000100a00 */
[----:B----4-:R0:W-:Y:S03]  /*24990*/  STL.64 [R1+0x2210], R8 ;  /* 0x0022100801007387 */ /* 0x0101e60000100a00 */
[----:B0-----:R-:W2:Y:S01]  /*249a0*/  LDL.LU R8, [R1+0x1d0] ;  /* 0x0001d00001087983 */ /* 0x001ea20000300800 */
[----:B------:R-:W2:Y:S02]  /*249b0*/  LDL.LU R9, [R1+0x1d4] ;  /* 0x0001d40001097983 */ /* 0x000ea40000300800 */
[----:B------:R-:W4:Y:S02]  /*249c0*/  LDL.LU R10, [R1+0x1d8] ;  /* 0x0001d800010a7983 */ /* 0x000f240000300800 */
[----:B------:R-:W4:Y:S02]  /*249d0*/  LDL.LU R11, [R1+0x1dc] ;  /* 0x0001dc00010b7983 */ /* 0x000f240000300800 */
[----:B------:R-:W-:-:S02]  /*249e0*/  IMAD.MOV.U32 R7, RZ, RZ, R0 ;  /* 0x000000ffff077224 */ /* 0x000fc400078e0000 */
[----:B------:R-:W-:Y:S02]  /*249f0*/  IMAD.MOV.U32 R0, RZ, RZ, R12 ;  /* 0x000000ffff007224 */ /* 0x000fe400078e000c */
[----:B------:R-:W-:Y:S01]  /*24a00*/  IMAD.MOV.U32 R28, RZ, RZ, R13 ;  /* 0x000000ffff1c7224 */ /* 0x000fe200078e000d */
[----:B----4-:R-:W-:Y:S01]  /*24a10*/  STL.64 [R1+0x2238], R10 ;  /* 0x0022380a01007387 */ /* 0x010fe20000100a00 */
[----:B--2---:R0:W-:Y:S03]  /*24a20*/  STL.64 [R1+0x2230], R8 ;  /* 0x0022300801007387 */ /* 0x0041e60000100a00 */
[----:B0-----:R-:W2:Y:S01]  /*24a30*/  LDL.LU R8, [R1+0x1e0] ;  /* 0x0001e00001087983 */ /* 0x001ea20000300800 */
[----:B------:R-:W2:Y:S02]  /*24a40*/  LDL.LU R9, [R1+0x1e4] ;  /* 0x0001e40001097983 */ /* 0x000ea40000300800 */
[----:B------:R-:W2:Y:S02]  /*24a50*/  LDL.LU R10, [R1+0x1e8] ;  /* 0x0001e800010a7983 */ /* 0x000ea40000300800 */
[----:B------:R-:W2:Y:S01]  /*24a60*/  LDL.LU R11, [R1+0x1ec] ;  /* 0x0001ec00010b7983 */ /* 0x000ea20000300800 */
[----:B------:R-:W4:Y:S01]  /*24a70*/  LDL.LU.64 R24, [R1+0x2260] ;  /* 0x0022600001187983 */ /* 0x000f220000300a00 */
[----:B------:R-:W-:Y:S02]  /*24a80*/  STL.64 [R1+0xe0], R20 ;  /* 0x0000e01401007387 */ /* 0x000fe40000100a00 */
[----:B------:R0:W-:Y:S02]  /*24a90*/  STL.64 [R1+0xe8], R22 ;  /* 0x0000e81601007387 */ /* 0x0001e40000100a00 */
[----:B0-----:R-:W2:Y:S01]  /*24aa0*/  LDL.LU.64 R22, [R1+0x2258] ;  /* 0x0022580001167983 */ /* 0x001ea20000300a00 */
[----:B------:R-:W3:Y:S02]  /*24ab0*/  LDL.LU.64 R20, [R1+0x2250] ;  /* 0x0022500001147983 */ /* 0x000ee40000300a00 */
[----:B------:R-:W3:Y:S02]  /*24ac0*/  LDL.LU R12, [R1+0x1b0] ;  /* 0x0001b000010c7983 */ /* 0x000ee40000300800 */
[----:B------:R-:W3:Y:S02]  /*24ad0*/  LDL.LU R13, [R1+0x1b4] ;  /* 0x0001b400010d7983 */ /* 0x000ee40000300800 */
[----:B------:R-:W-:-:S02]  /*24ae0*/  IMAD.MOV.U32 R5, RZ, RZ, R14 ;  /* 0x000000ffff057224 */ /* 0x000fc400078e000e */
[----:B------:R-:W-:Y:S02]  /*24af0*/  IMAD.MOV.U32 R4, RZ, RZ, R15 ;  /* 0x000000ffff047224 */ /* 0x000fe400078e000f */
[----:B--2---:R-:W-:Y:S02]  /*24b00*/  IMAD.MOV.U32 R14, RZ, RZ, R23 ;  /* 0x000000ffff0e7224 */ /* 0x004fe400078e0017 */
[----:B------:R-:W-:-:S05]  /*24b10*/  IMAD.MOV.U32 R15, RZ, RZ, R22 ;  /* 0x000000ffff0f7224 */ /* 0x000fca00078e0016 */
[----:B------:R-:W-:Y:S01]  /*24b20*/  STL.64 [R1+0x2208], R14 ;  /* 0x0022080e01007387 */ /* 0x000fe20000100a00 */
[----:B---3--:R0:W-:Y:S02]  /*24b30*/  STL.64 [R1+0x2200], R12 ;  /* 0x0022000c01007387 */ /* 0x0081e40000100a00 */
[----:B0-----:R-:W-:Y:S02]  /*24b40*/  IMAD.MOV.U32 R12, RZ, RZ, R21 ;  /* 0x000000ffff0c7224 */ /* 0x001fe400078e0015 */
[----:B------:R-:W-:Y:S02]  /*24b50*/  IMAD.MOV.U32 R13, RZ, RZ, R20 ;  /* 0x000000ffff0d7224 */ /* 0x000fe400078e0014 */
[----:B------:R-:W0:Y:S04]  /*24b60*/  LDSM.16.MT88.4 R20, [R29+0x2080] ;  /* 0x002080001d14783b */ /* 0x000e280000004200 */
[----:B0-----:R-:W-:Y:S01]  /*24b70*/  STL.64 [R1+0x2158], R22 ;  /* 0x0021581601007387 */ /* 0x001fe20000100a00 */
[----:B------:R4:W-:Y:S02]  /*24b80*/  STL.64 [R1+0x2150], R20 ;  /* 0x0021501401007387 */ /* 0x0009e40000100a00 */
[----:B----4-:R-:W-:-:S02]  /*24b90*/  IMAD.MOV.U32 R20, RZ, RZ, R25 ;  /* 0x000000ffff147224 */ /* 0x010fc400078e0019 */
[----:B------:R-:W-:Y:S02]  /*24ba0*/  IMAD.MOV.U32 R21, RZ, RZ, R24 ;  /* 0x000000ffff157224 */ /* 0x000fe400078e0018 */
[----:B------:R-:W0:Y:S04]  /*24bb0*/  LDSM.16.MT88.4 R24, [R3+0x3000] ;  /* 0x003000000318783b */ /* 0x000e280000004200 */
[----:B0-----:R0:W-:Y:S01]  /*24bc0*/  STL.64 [R1+0x2108], R26 ;  /* 0x0021081a01007387 */ /* 0x0011e20000100a00 */
[----:B------:R1:W-:Y:S02]  /*24bd0*/  STL.64 [R1+0x2100], R24 ;  /* 0x0021001801007387 */ /* 0x0003e40000100a00 */
[----:B0-----:R-:W-:Y:S02]  /*24be0*/  IMAD.MOV.U32 R26, RZ, RZ, R5 ;  /* 0x000000ffff1a7224 */ /* 0x001fe400078e0005 */
[----:B-1----:R-:W-:-:S02]  /*24bf0*/  IMAD.MOV.U32 R24, RZ, RZ, R0 ;  /* 0x000000ffff187224 */ /* 0x002fc400078e0000 */
[----:B------:R-:W-:Y:S02]  /*24c00*/  IMAD.MOV.U32 R25, RZ, RZ, R28 ;  /* 0x000000ffff197224 */ /* 0x000fe400078e001c */
[----:B------:R-:W-:Y:S01]  /*24c10*/  IMAD.MOV.U32 R27, RZ, RZ, R4 ;  /* 0x000000ffff1b7224 */ /* 0x000fe200078e0004 */
[----:B------:R-:W2:Y:S01]  /*24c20*/  LDL.LU R0, [R1+0x224c] ;  /* 0x00224c0001007983 */ /* 0x000ea20000300800 */
[----:B------:R-:W3:Y:S05]  /*24c30*/  LDL.LU R28, [R1+0x2248] ;  /* 0x00224800011c7983 */ /* 0x000eea0000300800 */
[C---:B------:R-:W-:Y:S01]  /*24c40*/  HMMA.16816.F32 R4, R24.reuse, R6, R16 ;  /* 0x000000061804723c */ /* 0x040fe20000001810 */
[----:B------:R-:W4:Y:S11]  /*24c50*/  LDL.LU.64 R18, [R1+0x2240] ;  /* 0x0022400001127983 */ /* 0x000f360000300a00 */
[----:B------:R-:W-:Y:S11]  /*24c60*/  @!UPT UIADD3 URZ, URZ, URZ, URZ ;  /* 0x0000003f3f3ff290 */ /* 0x000ff6000fffe03f */
[----:B------:R-:W-:Y:S01]  /*24c70*/  STL.64 [R1+0xc0], R4 ;  /* 0x0000c00401007387 */ /* 0x000fe20000100a00 */
[----:B------:R-:W-:Y:S02]  /*24c80*/  STL.64 [R1+0xc8], R6 ;  /* 0x0000c80601007387 */ /* 0x000fe40000100a00 */
[----:B------:R-:W0:Y:S02]  /*24c90*/  LDSM.16.MT88.4 R4, [R3+0x3080] ;  /* 0x003080000304783b */ /* 0x000e240000004200 */
[----:B0-----:R-:W-:Y:S02]  /*24ca0*/  STL.64 [R1+0x20a8], R6 ;  /* 0x0020a80601007387 */ /* 0x001fe40000100a00 */
[----:B------:R0:W-:Y:S02]  /*24cb0*/  STL.64 [R1+0x20a0], R4 ;  /* 0x0020a00401007387 */ /* 0x0001e40000100a00 */
[----:B0-----:R-:W2:Y:S01]  /*24cc0*/  LDL.LU.64 R4, [R1+0x50] ;  /* 0x0000500001047983 */ /* 0x001ea20000300a00 */
[----:B------:R-:W2:Y:S02]  /*24cd0*/  LDL.64 R6, [R1+0x58] ;  /* 0x0000580001067983 */ /* 0x000ea40000100a00 */
[----:B------:R-:W-:Y:S01]  /*24ce0*/  STL [R1+0x206c], R3 ;  /* 0x00206c0301007387 */ /* 0x000fe20000100800 */
[----:B----4-:R-:W-:Y:S01]  /*24cf0*/  HMMA.16816.F32 R24, R24, R18, R8 ;  /* 0x000000121818723c */ /* 0x010fe20000001808 */
[----:B------:R-:W4:Y:S01]  /*24d00*/  LDL.LU.64 R10, [R1+0x2238] ;  /* 0x00223800010a7983 */ /* 0x000f220000300a00 */
[----:B------:R-:W4:Y:S02]  /*24d10*/  LDL.LU.64 R8, [R1+0x2230] ;  /* 0x0022300001087983 */ /* 0x000f240000300a00 */
[----:B------:R-:W4:Y:S02]  /*24d20*/  LDL.LU.64 R18, [R1+0x2228] ;  /* 0x0022280001127983 */ /* 0x000f240000300a00 */
[----:B------:R-:W4:Y:S11]  /*24d30*/  LDL.LU.64 R16, [R1+0x2220] ;  /* 0x0022200001107983 */ /* 0x000f360000300a00 */
[----:B------:R-:W-:Y:S06]  /*24d40*/  @!UPT UIADD3 URZ, URZ, URZ, URZ ;  /* 0x0000003f3f3ff290 */ /* 0x000fec000fffe03f */
[----:B------:R-:W-:Y:S01]  /*24d50*/  STL.64 [R1+0x2118], R26 ;  /* 0x0021181a01007387 */ /* 0x000fe20000100a00 */
[----:B------:R2:W-:Y:S01]  /*24d60*/  STL.64 [R1+0x2110], R24 ;  /* 0x0021101801007387 */ /* 0x0005e20000100a00 */
[C---:B----4-:R-:W-:Y:S02]  /*24d70*/  HMMA.16816.F32 R12, R16.reuse, R12, R8 ;  /* 0x0000000c100c723c */ /* 0x050fe40000001808 */
[----:B------:R-:W4:Y:S01]  /*24d80*/  LDL.LU.64 R10, [R1+0x2218] ;  /* 0x00221800010a7983 */ /* 0x000f220000300a00 */
[----:B------:R-:W4:Y:S11]  /*24d90*/  LDL.LU.64 R8, [R1+0x2210] ;  /* 0x0022100001087983 */ /* 0x000f360000300a00 */
[----:B------:R-:W-:Y:S09]  /*24da0*/  @!UPT UIADD3 URZ, URZ, URZ, URZ ;  /* 0x0000003f3f3ff290 */ /* 0x000ff2000fffe03f */
[----:B------:R-:W-:Y:S01]  /*24db0*/  STL.64 [R1+0xa0], R12 ;  /* 0x0000a00c01007387 */ /* 0x000fe20000100a00 */
[----:B------:R4:W-:Y:S02]  /*24dc0*/  STL.64 [R1+0xa8], R14 ;  /* 0x0000a80e01007387 */ /* 0x0009e40000100a00 */
[----:B--2---:R-:W-:Y:S01]  /*24dd0*/  IMAD.MOV.U32 R25, RZ, RZ, R0 ;  /* 0x000000ffff197224 */ /* 0x004fe200078e0000 */
[----:B----4-:R-:W-:Y:S11]  /*24de0*/  HMMA.16816.F32 R12, R16, R20, R8 ;  /* 0x00000014100c723c */ /* 0x010ff60000001808 */
[----:B------:R-:W-:Y:S11]  /*24df0*/  @!UPT UIADD3 URZ, URZ, URZ, URZ ;  /* 0x0000003f3f3ff290 */ /* 0x000ff6000fffe03f */
[----:B------:R-:W-:Y:S02]  /*24e00*/  @!UPT UIADD3 URZ, URZ, URZ, URZ ;  /* 0x0000003f3f3ff290 */ /* 0x000fe4000fffe03f */
[----:B------:R-:W-:Y:S02]  /*24e10*/  IMAD.MOV.U32 R11, RZ, RZ, R14 ;  /* 0x000000ffff0b7224 */ /* 0x000fe400078e000e */
[----:B------:R-:W-:Y:S02]  /*24e20*/  IMAD.MOV.U32 R27, RZ, RZ, R15 ;  /* 0x000000ffff1b7224 */ /* 0x000fe400078e000f */
[----:B------:R-:W-:Y:S02]  /*24e30*/  IMAD.MOV.U32 R0, RZ, RZ, R12 ;  /* 0x000000ffff007224 */ /* 0x000fe400078e000c */
[----:B------:R-:W-:Y:S01]  /*24e40*/  IMAD.MOV.U32 R10, RZ, RZ, R13 ;  /* 0x000000ffff0a7224 */ /* 0x000fe200078e000d */
[----:B------:R-:W2:Y:S01]  /*24e50*/  LDL.LU.64 R14, [R1+0x2208] ;  /* 0x00220800010e7983 */ /* 0x000ea20000300a00 */
[----:B------:R-:W2:Y:S02]  /*24e60*/  LDL.LU.64 R12, [R1+0x2200] ;  /* 0x00220000010c7983 */ /* 0x000ea40000300a00 */
[----:B---3--:R-:W-:-:S02]  /*24e70*/  IMAD.MOV.U32 R24, RZ, RZ, R28 ;  /* 0x000000ffff187224 */ /* 0x008fc400078e001c */
[----:B------:R0:W-:Y:S02]  /*24e80*/  STL.64 [R1+0x21c8], R20 ;  /* 0x0021c81401007387 */ /* 0x0001e40000100a00 */
[----:B0-----:R-:W3:Y:S01]  /*24e90*/  LDL.LU.64 R20, [R1+0x80] ;  /* 0x0000800001147983 */ /* 0x001ee20000300a00 */
[----:B------:R-:W-:Y:S02]  /*24ea0*/  STL [R1+0x21a8], R27 ;  /* 0x0021a81b01007387 */ /* 0x000fe40000100800 */
[----:B------:R-:W-:Y:S02]  /*24eb0*/  STL [R1+0x21a4], R11 ;  /* 0x0021a40b01007387 */ /* 0x000fe40000100800 */
[----:B------:R-:W-:Y:S01]  /*24ec0*/  STL [R1+0x21a0], R10 ;  /* 0x0021a00a01007387 */ /* 0x000fe20000100800 */
[----:B------:R-:W-:Y:S01]  /*24ed0*/  STL [R1+0x219c], R0 ;  /* 0x00219c0001007387 */ /* 0x000fe20000100800 */
[C---:B--2---:R-:W-:Y:S11]  /*24ee0*/  HMMA.16816.F32 R12, R16.reuse, R24, R12 ;  /* 0x00000018100c723c */ /* 0x044ff6000000180c */
[----:B------:R-:W-:Y:S11]  /*24ef0*/  @!UPT UIADD3 URZ, URZ, URZ, URZ ;  /* 0x0000003f3f3ff290 */ /* 0x000ff6000fffe03f */
[----:B------:R-:W-:Y:S02]  /*24f00*/  @!UPT UIADD3 URZ, URZ, URZ, URZ ;  /* 0x0000003f3f3ff290 */ /* 0x000fe4000fffe03f */
[----:B------:R-:W-:Y:S02]  /*24f10*/  IMAD.MOV.U32 R28, RZ, RZ, R15 ;  /* 0x000000ffff1c7224 */ /* 0x000fe400078e000f */
[----:B------:R-:W-:Y:S02]  /*24f20*/  IMAD.MOV.U32 R9, RZ, RZ, R14 ;  /* 0x000000ffff097224 */ /* 0x000fe400078e000e */
[----:B------:R-:W-:Y:S01]  /*24f30*/  IMAD.MOV.U32 R8, RZ, RZ, R13 ;  /* 0x000000ffff087224 */ /* 0x000fe200078e000d */
[----:B------:R0:W-:Y:S01]  /*24f40*/  STL [R1+0x40], R12 ;  /* 0x0000400c01007387 */ /* 0x0001e20000100800 */
[----:B------:R-:W2:Y:S03]  /*24f50*/  LDL.LU.64 R14, [R1+0x21f8] ;  /* 0x0021f800010e7983 */ /* 0x000ea60000300a00 */
[----:B0-----:R-:W4:Y:S01]  /*24f60*/  LDL.LU.64 R12, [R1+0x21f0] ;  /* 0x0021f000010c7983 */ /* 0x001f220000300a00 */
[----:B------:R-:W-:Y:S02]  /*24f70*/  STL [R1+0x21b4], R28 ;  /* 0x0021b41c01007387 */ /* 0x000fe40000100800 */
[----:B------:R-:W-:Y:S02]  /*24f80*/  STL [R1+0x21b0], R9 ;  /* 0x0021b00901007387 */ /* 0x000fe40000100800 */
[----:B------:R0:W-:Y:S02]  /*24f90*/  STL [R1+0x21ac], R8 ;  /* 0x0021ac0801007387 */ /* 0x0001e40000100800 */
[----:B0-----:R-:W2:Y:S01]  /*24fa0*/  LDL.LU R8, [R1+0x190] ;  /* 0x0001900001087983 */ /* 0x001ea20000300800 */
[----:B------:R-:W2:Y:S02]  /*24fb0*/  LDL.LU R9, [R1+0x194] ;  /* 0x0001940001097983 */ /* 0x000ea40000300800 */
[----:B------:R-:W2:Y:S02]  /*24fc0*/  LDL.LU R10, [R1+0x198] ;  /* 0x00019800010a7983 */ /* 0x000ea40000300800 */
[----:B------:R-:W2:Y:S02]  /*24fd0*/  LDL.LU R11, [R1+0x19c] ;  /* 0x00019c00010b7983 */ /* 0x000ea40000300800 */
[----:B--2---:R-:W-:Y:S11]  /*24fe0*/  HMMA.16816.F32 R16, R16, R4, R8 ;  /* 0x000000041010723c */ /* 0x004ff60000001808 */
[----:B------:R-:W-:Y:S11]  /*24ff0*/  @!UPT UIADD3 URZ, URZ, URZ, URZ ;  /* 0x0000003f3f3ff290 */ /* 0x000ff6000fffe03f */
[----:B------:R-:W-:Y:S02]  /*25000*/  @!UPT UIADD3 URZ, URZ, URZ, URZ ;  /* 0x0000003f3f3ff290 */ /* 0x000fe4000fffe03f */
[----:B------:R-:W-:-:S05]  /*25010*/  IMAD.MOV.U32 R27, RZ, RZ, R16 ;  /* 0x000000ffff1b7224 */ /* 0x000fca00078e0010 */
[----:B------:R-:W-:Y:S01]  /*25020*/  STL [R1+0x21d8], R27 ;  /* 0x0021d81b01007387 */ /* 0x000fe20000100800 */
[----:B------:R0:W-:Y:S02]  /*25030*/  STL.64 [R1+0x21d0], R24 ;  /* 0x0021d01801007387 */ /* 0x0001e40000100a00 */
[----:B------:R-:W-:Y:S02]  /*25040*/  IMAD.MOV.U32 R11, RZ, RZ, R17 ;  /* 0x000000ffff0b7224 */ /* 0x000fe400078e0011 */
[----:B----4-:R-:W-:Y:S02]  /*25050*/  IMAD.MOV.U32 R16, RZ, RZ, R12 ;  /* 0x000000ffff107224 */ /* 0x010fe400078e000c */
[----:B------:R-:W-:Y:S02]  /*25060*/  IMAD.MOV.U32 R10, RZ, RZ, R18 ;  /* 0x000000ffff0a7224 */ /* 0x000fe400078e0012 */
[----:B------:R-:W-:Y:S02]  /*25070*/  IMAD.MOV.U32 R17, RZ, RZ, R13 ;  /* 0x000000ffff117224 */ /* 0x000fe400078e000d */
[----:B------:R-:W-:-:S02]  /*25080*/  IMAD.MOV.U32 R0, RZ, RZ, R19 ;  /* 0x000000ffff007224 */ /* 0x000fc400078e0013 */
[----:B------:R-:W-:Y:S01]  /*25090*/  IMAD.MOV.U32 R18, RZ, RZ, R14 ;  /* 0x000000ffff127224 */ /* 0x000fe200078e000e */
[----:B0-----:R-:W2:Y:S01]  /*250a0*/  LDL.LU R24, [R1+0x150] ;  /* 0x0001500001187983 */ /* 0x001ea20000300800 */
[----:B------:R-:W2:Y:S02]  /*250b0*/  LDL.LU R25, [R1+0x154] ;  /* 0x0001540001197983 */ /* 0x000ea40000300800 */
[----:B------:R-:W2:Y:S02]  /*250c0*/  LDL.LU R26, [R1+0x158] ;  /* 0x00015800011a7983 */ /* 0x000ea40000300800 */
[----:B------:R-:W2:Y:S01]  /*250d0*/  LDL.LU R27, [R1+0x15c] ;  /* 0x00015c00011b7983 */ /* 0x000ea20000300800 */
[----:B------:R-:W2:Y:S01]  /*250e0*/  LDL.LU R12, [R1+0x21e8] ;  /* 0x0021e800010c7983 */ /* 0x000ea20000300800 */
[----:B------:R-:W2:Y:S02]  /*250f0*/  LDL.LU R13, [R1+0x21e4] ;  /* 0x0021e400010d7983 */ /* 0x000ea40000300800 */
[----:B------:R-:W2:Y:S02]  /*25100*/  LDL.LU R14, [R1+0x21e0] ;  /* 0x0021e000010e7983 */ /* 0x000ea40000300800 */
[----:B------:R-:W-:-:S02]  /*25110*/  IMAD.MOV.U32 R19, RZ, RZ, R15 ;  /* 0x000000ffff137224 */ /* 0x000fc400078e000f */
[----:B------:R-:W2:Y:S01]  /*25120*/  LDL.LU R15, [R1+0x21dc] ;  /* 0x0021dc00010f7983 */ /* 0x000ea20000300800 */
[----:B------:R-:W-:Y:S02]  /*25130*/  STL.64 [R1+0x21c0], R6 ;  /* 0x0021c00601007387 */ /* 0x000fe40000100a00 */
[----:B------:R0:W-:Y:S02]  /*25140*/  STL.64 [R1+0x21b8], R4 ;  /* 0x0021b80401007387 */ /* 0x0001e40000100a00 */
[----:B---3--:R-:W-:Y:S01]  /*25150*/  IMAD.MOV.U32 R3, RZ, RZ, R21 ;  /* 0x000000ffff037224 */ /* 0x008fe200078e0015 */
[----:B0-----:R-:W3:Y:S01]  /*25160*/  LDL.LU R4, [R1+0x140] ;  /* 0x0001400001047983 */ /* 0x001ee20000300800 */
[----:B------:R-:W3:Y:S02]  /*25170*/  LDL.LU R5, [R1+0x144] ;  /* 0x0001440001057983 */ /* 0x000ee40000300800 */
[----:B------:R-:W3:Y:S02]  /*25180*/  LDL.LU R6, [R1+0x148] ;  /* 0x0001480001067983 */ /* 0x000ee40000300800 */
[----:B------:R-:W3:Y:S01]  /*25190*/  LDL.LU R7, [R1+0x14c] ;  /* 0x00014c0001077983 */ /* 0x000ee20000300800 */
[----:B--2---:R-:W-:Y:S11]  /*251a0*/  HMMA.16816.F32 R24, R12, R20, R24 ;  /* 0x000000140c18723c */ /* 0x004ff60000001818 */
[----:B------:R-:W-:Y:S11]  /*251b0*/  @!UPT UIADD3 URZ, URZ, URZ, URZ ;  /* 0x0000003f3f3ff290 */ /* 0x000ff6000fffe03f */
[----:B------:R-:W-:Y:S01]  /*251c0*/  @!UPT UIADD3 URZ, URZ, URZ, URZ ;  /* 0x0000003f3f3ff290 */ /* 0x000fe2000fffe03f */
[----:B------:R0:W-:Y:S01]  /*251d0*/  STL [R1+0x20], R24 ;  /* 0x0000201801007387 */ /* 0x0001e20000100800 */
[----:B------:R-:W-:Y:S02]  /*251e0*/  IMAD.MOV.U32 R8, RZ, RZ, R27 ;  /* 0x000000ffff087224 */ /* 0x000fe400078e001b */
[----:B------:R-:W-:Y:S02]  /*251f0*/  IMAD.MOV.U32 R28, RZ, RZ, R25 ;  /* 0x000000ffff1c7224 */ /* 0x000fe400078e0019 */
[----:B------:R-:W-:Y:S01]  /*25200*/  IMAD.MOV.U32 R9, RZ, RZ, R26 ;  /* 0x000000ffff097224 */ /* 0x000fe200078e001a */
[----:B------:R-:W2:Y:S01]  /*25210*/  LDL.LU R27, [R1+0x21d8] ;  /* 0x0021d800011b7983 */ /* 0x000ea20000300800 */
[----:B------:R-:W-:-:S03]  /*25220*/  IMAD.MOV.U32 R26, RZ, RZ, R20 ;  /* 0x000000ffff1a7224 */ /* 0x000fc600078e0014 */
[----:B0-----:R-:W4:Y:S01]  /*25230*/  LDL.LU.64 R24, [R1+0x21d0] ;  /* 0x0021d00001187983 */ /* 0x001f220000300a00 */
[----:B------:R-:W3:Y:S02]  /*25240*/  LDL.LU.64 R20, [R1+0x21c8] ;  /* 0x0021c80001147983 */ /* 0x000ee40000300a00 */
[C---:B---3--:R-:W-:Y:S08]  /*25250*/  HMMA.16816.F32 R4, R12.reuse, R20, R4 ;  /* 0x000000140c04723c */ /* 0x048ff00000001804 */
[C---:B----4-:R-:W-:Y:S11]  /*25260*/  HMMA.16816.F32 R16, R12.reuse, R24, R16 ;  /* 0x000000180c10723c */ /* 0x050ff60000001810 */
[----:B------:R-:W-:Y:S05]  /*25270*/  @!UPT UIADD3 URZ, URZ, URZ, URZ ;  /* 0x0000003f3f3ff290 */ /* 0x000fea000fffe03f */
[----:B------:R-:W-:Y:S02]  /*25280*/  IMAD.MOV.U32 R23, RZ, RZ, R4 ;  /* 0x000000ffff177224 */ /* 0x000fe400078e0004 */
[----:B------:R-:W-:Y:S02]  /*25290*/  IMAD.MOV.U32 R22, RZ, RZ, R5 ;  /* 0x000000ffff167224 */ /* 0x000fe400078e0005 */
[----:B------:R-:W-:Y:S02]  /*252a0*/  IMAD.MOV.U32 R21, RZ, RZ, R6 ;  /* 0x000000ffff157224 */ /* 0x000fe400078e0006 */
[----:B------:R-:W-:Y:S02]  /*252b0*/  IMAD.MOV.U32 R20, RZ, RZ, R7 ;  /* 0x000000ffff147224 */ /* 0x000fe400078e0007 */
[----:B------:R-:W0:Y:S04]  /*252c0*/  LDSM.16.MT88.4 R4, [R29+0x3000] ;  /* 0x003000001d04783b */ /* 0x000e280000004200 */
[----:B------:R-:W-:Y:S01]  /*252d0*/  STL.64 [R1+0x2088], R18 ;  /* 0x0020881201007387 */ /* 0x000fe20000100a00 */
[----:B------:R1:W-:Y:S03]  /*252e0*/  STL.64 [R1+0x2080], R16 ;  /* 0x0020801001007387 */ /* 0x0003e60000100a00 */
[----:B-1----:R-:W3:Y:S01]  /*252f0*/  LDL.LU R16, [R1+0x120] ;  /* 0x0001200001107983 */ /* 0x002ee20000300800 */
[----:B------:R-:W3:Y:S02]  /*25300*/  LDL.LU R17, [R1+0x124] ;  /* 0x0001240001117983 */ /* 0x000ee40000300800 */
[----:B------:R-:W3:Y:S02]  /*25310*/  LDL.LU R18, [R1+0x128] ;  /* 0x0001280001127983 */ /* 0x000ee40000300800 */
[----:B------:R-:W3:Y:S01]  /*25320*/  LDL.LU R19, [R1+0x12c] ;  /* 0x00012c0001137983 */ /* 0x000ee20000300800 */
[----:B0-----:R-:W-:Y:S01]  /*25330*/  STL.64 [R1], R4 ;  /* 0x0000000401007387 */ /* 0x001fe20000100a00 */
[----:B------:R0:W-:Y:S03]  /*25340*/  STL.64 [R1+0x8], R6 ;  /* 0x0000080601007387 */ /* 0x0001e60000100a00 */
[----:B0-----:R-:W4:Y:S01]  /*25350*/  LDL.LU.64 R6, [R1+0x21c0] ;  /* 0x0021c00001067983 */ /* 0x001f220000300a00 */
[----:B------:R-:W3:Y:S02]  /*25360*/  LDL.LU.64 R4, [R1+0x21b8] ;  /* 0x0021b80001047983 */ /* 0x000ee40000300a00 */
[----:B------:R-:W-:Y:S01]  /*25370*/  STL [R1+0x2070], R29 ;  /* 0x0020701d01007387 */ /* 0x000fe20000100800 */
[----:B----4-:R-:W-:Y:S01]  /*25380*/  STL.64 [R1+0x2168], R6 ;  /* 0x0021680601007387 */ /* 0x010fe20000100a00 */
[----:B---3--:R-:W-:Y:S01]  /*25390*/  HMMA.16816.F32 R12, R12, R4, R16 ;  /* 0x000000040c0c723c */ /* 0x008fe20000001810 */
[----:B------:R-:W-:Y:S06]  /*253a0*/  STL.64 [R1+0x2160], R4 ;  /* 0x0021600401007387 */ /* 0x000fec0000100a00 */
[----:B------:R-:W-:-:S02]  /*253b0*/  IMAD.MOV.U32 R18, RZ, RZ, R21 ;  /* 0x000000ffff127224 */ /* 0x000fc400078e0015 */
[----:B------:R-:W-:Y:S02]  /*253c0*/  IMAD.MOV.U32 R19, RZ, RZ, R20 ;  /* 0x000000ffff137224 */ /* 0x000fe400078e0014 */
[----:B------:R-:W-:Y:S02]  /*253d0*/  IMAD.MOV.U32 R16, RZ, RZ, R23 ;  /* 0x000000ffff107224 */ /* 0x000fe400078e0017 */
[----:B------:R-:W-:Y:S01]  /*253e0*/  IMAD.MOV.U32 R17, RZ, RZ, R22 ;  /* 0x000000ffff117224 */ /* 0x000fe200078e0016 */
[----:B------:R-:W3:Y:S01]  /*253f0*/  LDL.LU R20, [R1+0x180] ;  /* 0x0001800001147983 */ /* 0x000ee20000300800 */
[----:B------:R-:W3:Y:S02]  /*25400*/  LDL.LU R21, [R1+0x184] ;  /* 0x0001840001157983 */ /* 0x000ee40000300800 */
[----:B------:R-:W3:Y:S02]  /*25410*/  LDL.LU R22, [R1+0x188] ;  /* 0x0001880001167983 */ /* 0x000ee40000300800 */
[----:B------:R-:W3:Y:S01]  /*25420*/  LDL.LU R23, [R1+0x18c] ;  /* 0x00018c0001177983 */ /* 0x000ee20000300800 */
[----:B------:R-:W-:Y:S01]  /*25430*/  STL.64 [R1+0x2098], R18 ;  /* 0x0020981201007387 */ /* 0x000fe20000100a00 */
[----:B------:R0:W-:Y:S03]  /*25440*/  STL.64 [R1+0x2090], R16 ;  /* 0x0020901001007387 */ /* 0x0001e60000100a00 */
[----:B0-----:R-:W4:Y:S01]  /*25450*/  LDL.LU R16, [R1+0x20] ;  /* 0x0000200001107983 */ /* 0x001f220000300800 */
[----:B------:R-:W-:-:S02]  /*25460*/  IMAD.MOV.U32 R18, RZ, RZ, R9 ;  /* 0x000000ffff127224 */ /* 0x000fc400078e0009 */
[----:B------:R-:W-:Y:S02]  /*25470*/  IMAD.MOV.U32 R19, RZ, RZ, R8 ;  /* 0x000000ffff137224 */ /* 0x000fe400078e0008 */
[----:B------:R-:W-:Y:S02]  /*25480*/  IMAD.MOV.U32 R17, RZ, RZ, R28 ;  /* 0x000000ffff117224 */ /* 0x000fe400078e001c */
[----:B------:R-:W2:Y:S01]  /*25490*/  LDL.LU R28, [R1+0x21b4] ;  /* 0x0021b400011c7983 */ /* 0x000ea20000300800 */
[----:B------:R-:W2:Y:S02]  /*254a0*/  LDL.LU R9, [R1+0x21b0] ;  /* 0x0021b00001097983 */ /* 0x000ea40000300800 */
[----:B------:R-:W2:Y:S02]  /*254b0*/  LDL.LU R8, [R1+0x21ac] ;  /* 0x0021ac0001087983 */ /* 0x000ea40000300800 */
[----:B------:R0:W-:Y:S02]  /*254c0*/  STL.64 [R1+0x20b8], R18 ;  /* 0x0020b81201007387 */ /* 0x0001e40000100a00 */
[----:B0-----:R-:W-:-:S02]  /*254d0*/  IMAD.MOV.U32 R18, RZ, RZ, R10 ;  /* 0x000000ffff127224 */ /* 0x001fc400078e000a */
[----:B------:R-:W-:Y:S01]  /*254e0*/  IMAD.MOV.U32 R19, RZ, RZ, R0 ;  /* 0x000000ffff137224 */ /* 0x000fe200078e0000 */
[----:B----4-:R2:W-:Y:S02]  /*254f0*/  STL.64 [R1+0x20b0], R16 ;  /* 0x0020b01001007387 */ /* 0x0105e40000100a00 */
[----:B--2---:R-:W-:Y:S02]  /*25500*/  IMAD.MOV.U32 R16, RZ, RZ, R27 ;  /* 0x000000ffff107224 */ /* 0x004fe400078e001b */
[----:B------:R-:W-:Y:S01]  /*25510*/  IMAD.MOV.U32 R17, RZ, RZ, R11 ;  /* 0x000000ffff117224 */ /* 0x000fe200078e000b */
[----:B------:R-:W2:Y:S01]  /*25520*/  LDL.LU R27, [R1+0x21a8] ;  /* 0x0021a800011b7983 */ /* 0x000ea20000300800 */
[----:B------:R-:W4:Y:S02]  /*25530*/  LDL.LU R11, [R1+0x21a4] ;  /* 0x0021a400010b7983 */ /* 0x000f240000300800 */
[----:B------:R-:W2:Y:S02]  /*25540*/  LDL.LU R10, [R1+0x21a0] ;  /* 0x0021a000010a7983 */ /* 0x000ea40000300800 */
[----:B------:R-:W2:Y:S01]  /*25550*/  LDL.LU R0, [R1+0x219c] ;  /* 0x00219c0001007983 */ /* 0x000ea20000300800 */
[----:B------:R-:W-:Y:S01]  /*25560*/  STL.64 [R1+0x20c8], R18 ;  /* 0x0020c81201007387 */ /* 0x000fe20000100a00 */
[----:B------:R0:W-:Y:S03]  /*25570*/  STL.64 [R1+0x20c0], R16 ;  /* 0x0020c01001007387 */ /* 0x0001e60000100a00 */
[----:B0-----:R-:W2:Y:S01]  /*25580*/  LDL.LU R16, [R1+0x40] ;  /* 0x0000400001107983 */ /* 0x001ea20000300800 */
[----:B------:R-:W-:-:S02]  /*25590*/  IMAD.MOV.U32 R18, RZ, RZ, R9 ;  /* 0x000000ffff127224 */ /* 0x000fc400078e0009 */
[----:B------:R-:W-:Y:S02]  /*255a0*/  IMAD.MOV.U32 R19, RZ, RZ, R28 ;  /* 0x000000ffff137224 */ /* 0x000fe400078e001c */
[----:B------:R-:W-:Y:S02]  /*255b0*/  IMAD.MOV.U32 R17, RZ, RZ, R8 ;  /* 0x000000ffff117224 */ /* 0x000fe400078e0008 */
[----:B------:R-:W3:Y:S01]  /*255c0*/  LDL.LU R8, [R1+0x2198] ;  /* 0x0021980001087983 */ /* 0x000ee20000300800 */
[----:B------:R-:W3:Y:S02]  /*255d0*/  LDL.LU R9, [R1+0x2194] ;  /* 0x0021940001097983 */ /* 0x000ee40000300800 */
[----:B------:R-:W3:Y:S02]  /*255e0*/  LDL.LU R28, [R1+0x2190] ;  /* 0x00219000011c7983 */ /* 0x000ee40000300800 */
[----:B------:R4:W-:Y:S02]  /*255f0*/  STL.64 [R1+0x20d8], R18 ;  /* 0x0020d81201007387 */ /* 0x0009e40000100a00 */
[----:B----4-:R-:W-:Y:S01]  /*25600*/  IMAD.MOV.U32 R18, RZ, RZ, R11 ;  /* 0x000000ffff127224 */ /* 0x010fe200078e000b */
[----:B--2---:R0:W-:Y:S02]  /*25610*/  STL.64 [R1+0x20d0], R16 ;  /* 0x0020d01001007387 */ /* 0x0041e40000100a00 */
[----:B0-----:R-:W-:-:S02]  /*25620*/  IMAD.MOV.U32 R16, RZ, RZ, R0 ;  /* 0x000000ffff107224 */ /* 0x001fc400078e0000 */
[----:B------:R-:W-:Y:S01]  /*25630*/  IMAD.MOV.U32 R17, RZ, RZ, R10 ;  /* 0x000000ffff117224 */ /* 0x000fe200078e000a */
[----:B------:R-:W2:Y:S01]  /*25640*/  LDL.LU R0, [R1+0x218c] ;  /* 0x00218c0001007983 */ /* 0x000ea20000300800 */
[----:B------:R-:W4:Y:S02]  /*25650*/  LDL.LU R10, [R1+0x2188] ;  /* 0x00218800010a7983 */ /* 0x000f240000300800 */
[----:B------:R-:W4:Y:S02]  /*25660*/  LDL.LU R11, [R1+0x2184] ;  /* 0x00218400010b7983 */ /* 0x000f240000300800 */
[----:B------:R-:W-:-:S05]  /*25670*/  IMAD.MOV.U32 R19, RZ, RZ, R27 ;  /* 0x000000ffff137224 */ /* 0x000fca00078e001b */
[----:B------:R-:W-:Y:S01]  /*25680*/  STL.64 [R1+0x20e8], R18 ;  /* 0x0020e81201007387 */ /* 0x000fe20000100a00 */
[----:B------:R0:W-:Y:S02]  /*25690*/  STL.64 [R1+0x20e0], R16 ;  /* 0x0020e01001007387 */ /* 0x0001e40000100a00 */
[----:B0-----:R-:W-:Y:S02]  /*256a0*/  IMAD.MOV.U32 R16, RZ, RZ, R26 ;  /* 0x000000ffff107224 */ /* 0x001fe400078e001a */
[----:B------:R-:W-:Y:S01]  /*256b0*/  IMAD.MOV.U32 R17, RZ, RZ, R3 ;  /* 0x000000ffff117224 */ /* 0x000fe200078e0003 */
[----:B------:R-:W-:Y:S01]  /*256c0*/  STL [R1+0x207c], R13 ;  /* 0x00207c0d01007387 */ /* 0x000fe20000100800 */
[----:B---3--:R-:W-:Y:S02]  /*256d0*/  IMAD.MOV.U32 R18, RZ, RZ, R28 ;  /* 0x000000ffff127224 */ /* 0x008fe400078e001c */
[----:B------:R-:W-:Y:S02]  /*256e0*/  STL [R1+0x2078], R14 ;  /* 0x0020780e01007387 */ /* 0x000fe40000100800 */
[----:B------:R-:W-:Y:S01]  /*256f0*/  STL [R1+0x2074], R15 ;  /* 0x0020740f01007387 */ /* 0x000fe20000100800 */
[----:B------:R0:W-:Y:S04]  /*25700*/  STL [R1+0x2180], R12 ;  /* 0x0021800c01007387 */ /* 0x0001e80000100800 */
[----:B0-----:R-:W3:Y:S01]  /*25710*/  LDL.LU.64 R12, [R1+0x70] ;  /* 0x00007000010c7983 */ /* 0x001ee20000300a00 */
[----:B----4-:R-:W-:Y:S01]  /*25720*/  HMMA.16816.F32 R4, R8, R16, R20 ;  /* 0x000000100804723c */ /* 0x010fe20000001814 */
[----:B--2---:R-:W-:Y:S11]  /*25730*/  IMAD.MOV.U32 R19, RZ, RZ, R0 ;  /* 0x000000ffff137224 */ /* 0x004ff600078e0000 */
[----:B------:R-:W-:Y:S11]  /*25740*/  @!UPT UIADD3 URZ, URZ, URZ, URZ ;  /* 0x0000003f3f3ff290 */ /* 0x000ff6000fffe03f */
[----:B------:R-:W-:Y:S01]  /*25750*/  STL [R1+0xd4], R5 ;  /* 0x0000d40501007387 */ /* 0x000fe20000100800 */
[----:B------:R-:W-:Y:S02]  /*25760*/  STL.64 [R1+0x2178], R18 ;  /* 0x0021781201007387 */ /* 0x000fe40000100a00 */
[----:B------:R0:W-:Y:S02]  /*25770*/  STL.64 [R1+0x2170], R16 ;  /* 0x0021701001007387 */ /* 0x0001e40000100a00 */
[----:B0-----:R-:W2:Y:S01]  /*25780*/  LDL.LU R16, [R1+0x170] ;  /* 0x0001700001107983 */ /* 0x001ea20000300800 */
[----:B------:R-:W2:Y:S02]  /*25790*/  LDL.LU R17, [R1+0x174] ;  /* 0x0001740001117983 */ /* 0x000ea40000300800 */
[----:B------:R-:W2:Y:S02]  /*257a0*/  LDL.LU R18, [R1+0x178] ;  /* 0x0001780001127983 */ /* 0x000ea40000300800 */
[----:B------:R-:W2:Y:S01]  /*257b0*/  LDL.LU R19, [R1+0x17c] ;  /* 0x00017c0001137983 */ /* 0x000ea20000300800 */
[----:B------:R-:W4:Y:S01]  /*257c0*/  LDL.LU R20, [R1+0x110] ;  /* 0x0001100001147983 */ /* 0x000f220000300800 */
[----:B------:R-:W4:Y:S02]  /*257d0*/  LDL.LU R21, [R1+0x114] ;  /* 0x0001140001157983 */ /* 0x000f240000300800 */
[----:B------:R-:W4:Y:S02]  /*257e0*/  LDL.LU R22, [R1+0x118] ;  /* 0x0001180001167983 */ /* 0x000f240000300800 */
[----:B------:R-:W-:Y:S01]  /*257f0*/  IMAD.MOV.U32 R3, RZ, RZ, R4 ;  /* 0x000000ffff037224 */ /* 0x000fe200078e0004 */
[----:B------:R-:W4:Y:S01]  /*25800*/  LDL.LU R23, [R1+0x11c] ;  /* 0x00011c0001177983 */ /* 0x000f220000300800 */
[----:B------:R-:W4:Y:S02]  /*25810*/  LDL.LU R4, [R1+0x160] ;  /* 0x0001600001047983 */ /* 0x000f240000300800 */
[----:B------:R-:W-:-:S02]  /*25820*/  IMAD.MOV.U32 R0, RZ, RZ, R6 ;  /* 0x000000ffff007224 */ /* 0x000fc400078e0006 */
[----:B------:R-:W4:Y:S02]  /*25830*/  LDL.LU R5, [R1+0x164] ;  /* 0x0001640001057983 */ /* 0x000f240000300800 */
[----:B------:R-:W-:Y:S01]  /*25840*/  IMAD.MOV.U32 R28, RZ, RZ, R7 ;  /* 0x000000ffff1c7224 */ /* 0x000fe200078e0007 */
[----:B------:R-:W4:Y:S01]  /*25850*/  LDL.LU R6, [R1+0x168] ;  /* 0x0001680001067983 */ /* 0x000f220000300800 */
[----:B------:R-:W4:Y:S02]  /*25860*/  LDL.LU R7, [R1+0x16c] ;  /* 0x00016c0001077983 */ /* 0x000f240000300800 */
[----:B---3--:R-:W-:Y:S01]  /*25870*/  IMAD.MOV.U32 R27, RZ, RZ, R12 ;  /* 0x000000ffff1b7224 */ /* 0x008fe200078e000c */
[C---:B--2---:R-:W-:Y:S01]  /*25880*/  HMMA.16816.F32 R16, R8.reuse, R12, R16 ;  /* 0x0000000c0810723c */ /* 0x044fe20000001810 */
[----:B------:R-:W2:Y:S01]  /*25890*/  LDL.LU R12, [R1+0x2180] ;  /* 0x00218000010c7983 */ /* 0x000ea20000300800 */
[----:B------:R-:W-:Y:S11]  /*258a0*/  IMAD.MOV.U32 R26, RZ, RZ, R13 ;  /* 0x000000ffff1a7224 */ /* 0x000ff600078e000d */
[----:B------:R-:W-:Y:S11]  /*258b0*/  @!UPT UIADD3 URZ, URZ, URZ, URZ ;  /* 0x0000003f3f3ff290 */ /* 0x000ff6000fffe03f */
[----:B------:R-:W-:Y:S02]  /*258c0*/  IMAD.MOV.U32 R14, RZ, RZ, R17 ;  /* 0x000000ffff0e7224 */ /* 0x000fe400078e0011 */
[----:B------:R-:W-:Y:S02]  /*258d0*/  IMAD.MOV.U32 R15, RZ, RZ, R18 ;  /* 0x000000ffff0f7224 */ /* 0x000fe400078e0012 */
[----:B------:R-:W-:Y:S02]  /*258e0*/  IMAD.MOV.U32 R13, RZ, RZ, R16 ;  /* 0x000000ffff0d7224 */ /* 0x000fe400078e0010 */
[----:B------:R-:W-:Y:S02]  /*258f0*/  IMAD.MOV.U32 R29, RZ, RZ, R19 ;  /* 0x000000ffff1d7224 */ /* 0x000fe400078e0013 */
[----:B------:R-:W3:Y:S01]  /*25900*/  LDL.LU.64 R18, [R1+0x2178] ;  /* 0x0021780001127983 */ /* 0x000ee20000300a00 */
[----:B------:R-:W3:Y:S02]  /*25910*/  LDL.LU.64 R16, [R1+0x2170] ;  /* 0x0021700001107983 */ /* 0x000ee40000300a00 */
[----:B------:R-:W-:Y:S01]  /*25920*/  STL.64 [R1+0x20f8], R14 ;  /* 0x0020f80e01007387 */ /* 0x000fe20000100a00 */
[----:B--2---:R0:W-:Y:S04]  /*25930*/  STL.64 [R1+0x20f0], R12 ;  /* 0x0020f00c01007387 */ /* 0x0041e80000100a00 */
[----:B0-----:R-:W2:Y:S01]  /*25940*/  LDL.LU R12, [R1+0xa0] ;  /* 0x0000a000010c7983 */ /* 0x001ea20000300800 */
[----:B------:R-:W2:Y:S02]  /*25950*/  LDL.LU R13, [R1+0xa4] ;  /* 0x0000a400010d7983 */ /* 0x000ea40000300800 */
[----:B------:R-:W2:Y:S02]  /*25960*/  LDL.LU R14, [R1+0xa8] ;  /* 0x0000a800010e7983 */ /* 0x000ea40000300800 */
[----:B------:R-:W2:Y:S02]  /*25970*/  LDL.LU R15, [R1+0xac] ;  /* 0x0000ac00010f7983 */ /* 0x000ea40000300800 */
[----:B--2---:R-:W-:Y:S01]  /*25980*/  STL.64 [R1+0x2128], R14 ;  /* 0x0021280e01007387 */ /* 0x004fe20000100a00 */
[----:B------:R0:W-:Y:S03]  /*25990*/  STL.64 [R1+0x2120], R12 ;  /* 0x0021200c01007387 */ /* 0x0001e60000100a00 */
[----:B0-----:R-:W2:Y:S01]  /*259a0*/  LDL.LU R12, [R1+0xc0] ;  /* 0x0000c000010c7983 */ /* 0x001ea20000300800 */
[----:B------:R-:W2:Y:S02]  /*259b0*/  LDL.LU R13, [R1+0xc4] ;  /* 0x0000c400010d7983 */ /* 0x000ea40000300800 */
[----:B------:R-:W2:Y:S02]  /*259c0*/  LDL.LU R14, [R1+0xc8] ;  /* 0x0000c800010e7983 */ /* 0x000ea40000300800 */
[----:B------:R-:W2:Y:S01]  /*259d0*/  LDL.LU R15, [R1+0xcc] ;  /* 0x0000cc00010f7983 */ /* 0x000ea20000300800 */
[C---:B----4-:R-:W-:Y:S01]  /*259e0*/  HMMA.16816.F32 R4, R8.reuse, R24, R4 ;  /* 0x000000180804723c */ /* 0x050fe20000001804 */
[----:B--2---:R-:W-:Y:S01]  /*259f0*/  STL.64 [R1+0x2138], R14 ;  /* 0x0021380e01007387 */ /* 0x004fe20000100a00 */
[----:B------:R0:W-:Y:S03]  /*25a00*/  STL.64 [R1+0x2130], R12 ;  /* 0x0021300c01007387 */ /* 0x0001e60000100a00 */
[----:B0-----:R-:W2:Y:S01]  /*25a10*/  LDL.LU R12, [R1+0xe0] ;  /* 0x0000e000010c7983 */ /* 0x001ea20000300800 */
[----:B------:R-:W2:Y:S02]  /*25a20*/  LDL.LU R13, [R1+0xe4] ;  /* 0x0000e400010d7983 */ /* 0x000ea40000300800 */
[----:B------:R-:W4:Y:S02]  /*25a30*/  LDL.LU R14, [R1+0xe8] ;  /* 0x0000e800010e7983 */ /* 0x000f240000300800 */
[----:B------:R-:W4:Y:S02]  /*25a40*/  LDL.LU R15, [R1+0xec] ;  /* 0x0000ec00010f7983 */ /* 0x000f240000300800 */
[----:B----4-:R-:W-:Y:S01]  /*25a50*/  STL.64 [R1+0x2148], R14 ;  /* 0x0021480e01007387 */ /* 0x010fe20000100a00 */
[----:B--2---:R0:W-:Y:S03]  /*25a60*/  STL.64 [R1+0x2140], R12 ;  /* 0x0021400c01007387 */ /* 0x0041e60000100a00 */
[----:B0-----:R-:W3:Y:S01]  /*25a70*/  LDL.LU R12, [R1+0xf0] ;  /* 0x0000f000010c7983 */ /* 0x001ee20000300800 */
[----:B------:R-:W3:Y:S02]  /*25a80*/  LDL.LU R13, [R1+0xf4] ;  /* 0x0000f400010d7983 */ /* 0x000ee40000300800 */
[----:B------:R-:W3:Y:S02]  /*25a90*/  LDL.LU R14, [R1+0xf8] ;  /* 0x0000f800010e7983 */ /* 0x000ee40000300800 */
[----:B------:R-:W3:Y:S02]  /*25aa0*/  LDL.LU R15, [R1+0xfc] ;  /* 0x0000fc00010f7983 */ /* 0x000ee40000300800 */
[----:B------:R-:W-:Y:S01]  /*25ab0*/  STL.64 [R1+0x130], R4 ;  /* 0x0001300401007387 */ /* 0x000fe20000100a00 */
[----:B------:R0:W-:Y:S03]  /*25ac0*/  STL.64 [R1+0x138], R6 ;  /* 0x0001380601007387 */ /* 0x0001e60000100a00 */
[----:B0-----:R-:W2:Y:S01]  /*25ad0*/  LDL.LU.64 R6, [R1+0x2168] ;  /* 0x0021680001067983 */ /* 0x001ea20000300a00 */
[----:B------:R-:W4:Y:S02]  /*25ae0*/  LDL.LU.64 R4, [R1+0x2160] ;  /* 0x0021600001047983 */ /* 0x000f240000300a00 */
[----:B----4-:R-:W-:Y:S01]  /*25af0*/  HMMA.16816.F32 R8, R8, R4, R20 ;  /* 0x000000040808723c */ /* 0x010fe20000001814 */
[----:B------:R-:W3:Y:S01]  /*25b00*/  LDL.LU.64 R22, [R1+0x2158] ;  /* 0x0021580001167983 */ /* 0x000ee20000300a00 */
[----:B------:R-:W3:Y:S11]  /*25b10*/  LDL.LU.64 R20, [R1+0x2150] ;  /* 0x0021500001147983 */ /* 0x000ef60000300a00 */
[----:B------:R-:W-:Y:S10]  /*25b20*/  @!UPT UIADD3 URZ, URZ, URZ, URZ ;  /* 0x0000003f3f3ff290 */ /* 0x000ff4000fffe03f */
[----:B------:R-:W-:Y:S01]  /*25b30*/  STL.64 [R1+0x1a0], R8 ;  /* 0x0001a00801007387 */ /* 0x000fe20000100a00 */
[----:B------:R0:W-:Y:S03]  /*25b40*/  STL.64 [R1+0x1a8], R10 ;  /* 0x0001a80a01007387 */ /* 0x0001e60000100a00 */
[----:B0-----:R-:W4:Y:S04]  /*25b50*/  LDL R10, [R1+0x78] ;  /* 0x00007800010a7983 */ /* 0x001f280000100800 */
[----:B------:R-:W4:Y:S01]  /*25b60*/  LDL R11, [R1+0x7c] ;  /* 0x00007c00010b7983 */ /* 0x000f220000100800 */
[----:B---3--:R-:W-:Y:S11]  /*25b70*/  HMMA.16816.F32 R12, R20, R16, R12 ;  /* 0x00000010140c723c */ /* 0x008ff6000000180c */
[----:B------:R-:W-:Y:S11]  /*25b80*/  @!UPT UIADD3 URZ, URZ, URZ, URZ ;  /* 0x0000003f3f3ff290 */ /* 0x000ff6000fffe03f */
[----:B------:R-:W-:Y:S01]  /*25b90*/  @!UPT UIADD3 URZ, URZ, URZ, URZ ;  /* 0x0000003f3f3ff290 */ /* 0x000fe2000fffe03f */
[----:B------:R-:W-:Y:S01]  /*25ba0*/  STL.64 [R1+0x1d0], R12 ;  /* 0x0001d00c01007387 */ /* 0x000fe20000100a00 */
[----:B------:R0:W-:Y:S03]  /*25bb0*/  STL.64 [R1+0x1d8], R14 ;  /* 0x0001d80e01007387 */ /* 0x0001e60000100a00 */
[----:B0-----:R-:W3:Y:S01]  /*25bc0*/  LDL.LU.64 R14, [R1+0x2148] ;  /* 0x00214800010e7983 */ /* 0x001ee20000300a00 */
[----:B------:R-:W3:Y:S02]  /*25bd0*/  LDL.LU.64 R12, [R1+0x2140] ;  /* 0x00214000010c7983 */ /* 0x000ee40000300a00 */
[----:B------:R-:W-:Y:S02]  /*25be0*/  IMAD.MOV.U32 R8, RZ, RZ, R27 ;  /* 0x000000ffff087224 */ /* 0x000fe400078e001b */
[----:B------:R-:W-:-:S07]  /*25bf0*/  IMAD.MOV.U32 R9, RZ, RZ, R26 ;  /* 0x000000ffff097224 */ /* 0x000fce00078e001a */
[C---:B---3--:R-:W-:Y:S11]  /*25c00*/  HMMA.16816.F32 R12, R20.reuse, R8, R12 ;  /* 0x00000008140c723c */ /* 0x048ff6000000180c */
[----:B------:R-:W-:Y:S11]  /*25c10*/  @!UPT UIADD3 URZ, URZ, URZ, URZ ;  /* 0x0000003f3f3ff290 */ /* 0x000ff6000fffe03f */
[----:B------:R-:W-:Y:S01]  /*25c20*/  @!UPT UIADD3 URZ, URZ, URZ, URZ ;  /* 0x0000003f3f3ff290 */ /* 0x000fe2000fffe03f */
[----:B------:R-:W-:Y:S01]  /*25c30*/  STL.64 [R1+0x1c0], R12 ;  /* 0x0001c00c01007387 */ /* 0x000fe20000100a00 */
[----:B------:R0:W-:Y:S03]  /*25c40*/  STL.64 [R1+0x1c8], R14 ;  /* 0x0001c80e01007387 */ /* 0x0001e60000100a00 */
[----:B0-----:R-:W3:Y:S01]  /*25c50*/  LDL.LU.64 R14, [R1+0x2138] ;  /* 0x00213800010e7983 */ /* 0x001ee20000300a00 */
[----:B------:R-:W3:Y:S02]  /*25c60*/  LDL.LU.64 R12, [R1+0x2130] ;  /* 0x00213000010c7983 */ /* 0x000ee40000300a00 */
[C---:B---3--:R-:W-:Y:S01]  /*25c70*/  HMMA.16816.F32 R24, R20.reuse, R24, R12 ;  /* 0x000000181418723c */ /* 0x048fe2000000180c */
[----:B------:R-:W3:Y:S01]  /*25c80*/  LDL.LU.64 R14, [R1+0x2128] ;  /* 0x00212800010e7983 */ /* 0x000ee20000300a00 */
[----:B------:R-:W3:Y:S11]  /*25c90*/  LDL.LU.64 R12, [R1+0x2120] ;  /* 0x00212000010c7983 */ /* 0x000ef60000300a00 */
[----:B------:R-:W-:Y:S10]  /*25ca0*/  @!UPT UIADD3 URZ, URZ, URZ, URZ ;  /* 0x0000003f3f3ff290 */ /* 0x000ff4000fffe03f */
[----:B------:R-:W-:Y:S01]  /*25cb0*/  STL.64 [R1+0x1b0], R24 ;  /* 0x0001b01801007387 */ /* 0x000fe20000100a00 */
[----:B------:R0:W-:Y:S03]  /*25cc0*/  STL.64 [R1+0x1b8], R26 ;  /* 0x0001b81a01007387 */ /* 0x0001e60000100a00 */
[----:B0-----:R-:W2:Y:S01]  /*25cd0*/  LDL.LU.64 R26, [R1+0x2118] ;  /* 0x00211800011a7983 */ /* 0x001ea20000300a00 */
[----:B------:R-:W2:Y:S02]  /*25ce0*/  LDL.LU.64 R24, [R1+0x2110] ;  /* 0x0021100001187983 */ /* 0x000ea40000300a00 */
[----:B--2---:R-:W-:Y:S01]  /*25cf0*/  HMMA.16816.F32 R20, R20, R4, R24 ;  /* 0x000000041414723c */ /* 0x004fe20000001818 */
[----:B------:R-:W3:Y:S01]  /*25d00*/  LDL.LU.64 R26, [R1+0x2108] ;  /* 0x00210800011a7983 */ /* 0x000ee20000300a00 */
[----:B------:R-:W3:Y:S11]  /*25d10*/  LDL.LU.64 R24, [R1+0x2100] ;  /* 0x0021000001187983 */ /* 0x000ef60000300a00 */
[----:B------:R-:W-:Y:S10]  /*25d20*/  @!UPT UIADD3 URZ, URZ, URZ, URZ ;  /* 0x0000003f3f3ff290 */ /* 0x000ff4000fffe03f */
[----:B------:R-:W-:Y:S01]  /*25d30*/  STL.64 [R1+0x190], R20 ;  /* 0x0001901401007387 */ /* 0x000fe20000100a00 */
[----:B------:R0:W-:Y:S03]  /*25d40*/  STL.64 [R1+0x198], R22 ;  /* 0x0001981601007387 */ /* 0x0001e60000100a00 */
[----:B0-----:R-:W2:Y:S01]  /*25d50*/  LDL.LU.64 R22, [R1+0x68] ;  /* 0x0000680001167983 */ /* 0x001ea20000300a00 */
[C---:B---3--:R-:W-:Y:S03]  /*25d60*/  HMMA.16816.F32 R16, R24.reuse, R18, R12 ;  /* 0x000000121810723c */ /* 0x048fe6000000180c */
[----:B------:R-:W3:Y:S01]  /*25d70*/  LDL.LU.64 R14, [R1+0x20f8] ;  /* 0x0020f800010e7983 */ /* 0x000ee20000300a00 */
[----:B------:R-:W2:Y:S11]  /*25d80*/  LDL.LU.64 R12, [R1+0x20f0] ;  /* 0x0020f000010c7983 */ /* 0x000eb60000300a00 */
[----:B------:R-:W-:Y:S08]  /*25d90*/  @!UPT UIADD3 URZ, URZ, URZ, URZ ;  /* 0x0000003f3f3ff290 */ /* 0x000ff0000fffe03f */
[----:B------:R-:W-:Y:S01]  /*25da0*/  STL.64 [R1+0x180], R16 ;  /* 0x0001801001007387 */ /* 0x000fe20000100a00 */
[----:B------:R0:W-:Y:S03]  /*25db0*/  STL.64 [R1+0x188], R18 ;  /* 0x0001881201007387 */ /* 0x0001e60000100a00 */
[----:B0-----:R-:W4:Y:S01]  /*25dc0*/  LDL.LU.64 R18, [R1+0x20e8] ;  /* 0x0020e80001127983 */ /* 0x001f220000300a00 */
[----:B------:R-:W4:Y:S02]  /*25dd0*/  LDL.LU.64 R16, [R1+0x20e0] ;  /* 0x0020e00001107983 */ /* 0x000f240000300a00 */
[C---:B----4-:R-:W-:Y:S11]  /*25de0*/  HMMA.16816.F32 R16, R24.reuse, R10, R16 ;  /* 0x0000000a1810723c */ /* 0x050ff60000001810 */
[----:B------:R-:W-:Y:S11]  /*25df0*/  @!UPT UIADD3 URZ, URZ, URZ, URZ ;  /* 0x0000003f3f3ff290 */ /* 0x000ff6000fffe03f */
[----:B------:R-:W-:Y:S01]  /*25e00*/  @!UPT UIADD3 URZ, URZ, URZ, URZ ;  /* 0x0000003f3f3ff290 */ /* 0x000fe2000fffe03f */
[----:B------:R-:W-:Y:S01]  /*25e10*/  STL.64 [R1+0x170], R16 ;  /* 0x0001701001007387 */ /* 0x000fe20000100a00 */
[----:B------:R0:W-:Y:S03]  /*25e20*/  STL.64 [R1+0x178], R18 ;  /* 0x0001781201007387 */ /* 0x0001e60000100a00 */
[----:B0-----:R-:W2:Y:S01]  /*25e30*/  LDL.LU.64 R18, [R1+0x20d8] ;  /* 0x0020d80001127983 */ /* 0x001ea20000300a00 */
[----:B------:R-:W2:Y:S02]  /*25e40*/  LDL.LU.64 R16, [R1+0x20d0] ;  /* 0x0020d00001107983 */ /* 0x000ea40000300a00 */
[C---:B--2---:R-:W-:Y:S11]  /*25e50*/  HMMA.16816.F32 R16, R24.reuse, R22, R16 ;  /* 0x000000161810723c */ /* 0x044ff60000001810 */
[----:B------:R-:W-:Y:S11]  /*25e60*/  @!UPT UIADD3 URZ, URZ, URZ, URZ ;  /* 0x0000003f3f3ff290 */ /* 0x000ff6000fffe03f */
[----:B------:R-:W-:Y:S01]  /*25e70*/  @!UPT UIADD3 URZ, URZ, URZ, URZ ;  /* 0x0000003f3f3ff290 */ /* 0x000fe2000fffe03f */
[----:B------:R-:W-:Y:S01]  /*25e80*/  STL.64 [R1+0x160], R16 ;  /* 0x0001601001007387 */ /* 0x000fe20000100a00 */
[----:B------:R0:W-:Y:S03]  /*25e90*/  STL.64 [R1+0x168], R18 ;  /* 0x0001681201007387 */ /* 0x0001e60000100a00 */
[----:B0-----:R-:W2:Y:S01]  /*25ea0*/  LDL.LU.64 R18, [R1+0x20c8] ;  /* 0x0020c80001127983 */ /* 0x001ea20000300a00 */
[----:B------:R-:W2:Y:S02]  /*25eb0*/  LDL.LU.64 R16, [R1+0x20c0] ;  /* 0x0020c00001107983 */ /* 0x000ea40000300a00 */
[----:B------:R-:W-:Y:S02]  /*25ec0*/  IMAD.MOV.U32 R9, RZ, RZ, R6 ;  /* 0x000000ffff097224 */ /* 0x000fe400078e0006 */
[----:B------:R-:W-:Y:S01]  /*25ed0*/  IMAD.MOV.U32 R8, RZ, RZ, R7 ;  /* 0x000000ffff087224 */ /* 0x000fe200078e0007 */
[----:B--2---:R-:W-:Y:S01]  /*25ee0*/  HMMA.16816.F32 R24, R24, R6, R16 ;  /* 0x000000061818723c */ /* 0x004fe20000001810 */
[----:B------:R-:W2:Y:S01]  /*25ef0*/  LDL.LU.64 R18, [R1+0x20b8] ;  /* 0x0020b80001127983 */ /* 0x000ea20000300a00 */
[----:B------:R-:W2:Y:S11]  /*25f00*/  LDL.LU.64 R16, [R1+0x20b0] ;  /* 0x0020b00001107983 */ /* 0x000eb60000300a00 */
[----:B------:R-:W-:Y:S10]  /*25f10*/  @!UPT UIADD3 URZ, URZ, URZ, URZ ;  /* 0x0000003f3f3ff290 */ /* 0x000ff4000fffe03f */
[----:B------:R-:W-:Y:S01]  /*25f20*/  STL.64 [R1+0x150], R24 ;  /* 0x0001501801007387 */ /* 0x000fe20000100a00 */
[----:B------:R0:W-:Y:S02]  /*25f30*/  STL.64 [R1+0x158], R26 ;  /* 0x0001581a01007387 */ /* 0x0001e40000100a00 */
[----:B------:R-:W2:Y:S02]  /*25f40*/  LDL.LU.64 R6, [R1+0x20a8] ;  /* 0x0020a80001067983 */ /* 0x000ea40000300a00 */
[----:B------:R-:W2:Y:S01]  /*25f50*/  LDL.LU.64 R4, [R1+0x20a0] ;  /* 0x0020a00001047983 */ /* 0x000ea20000300a00 */
[----:B0-----:R-:W2:Y:S02]  /*25f60*/  LDL.LU.64 R26, [R1+0x88] ;  /* 0x00008800011a7983 */ /* 0x001ea40000300a00 */
[----:B--2---:R-:W-:Y:S11]  /*25f70*/  HMMA.16816.F32 R16, R4, R26, R16 ;  /* 0x0000001a0410723c */ /* 0x004ff60000001810 */
[----:B------:R-:W-:Y:S11]  /*25f80*/  @!UPT UIADD3 URZ, URZ, URZ, URZ ;  /* 0x0000003f3f3ff290 */ /* 0x000ff6000fffe03f */
[----:B------:R-:W-:Y:S01]  /*25f90*/  @!UPT UIADD3 URZ, URZ, URZ, URZ ;  /* 0x0000003f3f3ff290 */ /* 0x000fe2000fffe03f */
[----:B------:R-:W-:Y:S01]  /*25fa0*/  STL.64 [R1+0x140], R16 ;  /* 0x0001401001007387 */ /* 0x000fe20000100a00 */
[----:B------:R0:W-:Y:S03]  /*25fb0*/  STL.64 [R1+0x148], R18 ;  /* 0x0001481201007387 */ /* 0x0001e60000100a00 */
[----:B0-----:R-:W2:Y:S01]  /*25fc0*/  LDL.LU.64 R18, [R1+0x2098] ;  /* 0x0020980001127983 */ /* 0x001ea20000300a00 */
[----:B------:R-:W2:Y:S02]  /*25fd0*/  LDL.LU.64 R16, [R1+0x2090] ;  /* 0x0020900001107983 */ /* 0x000ea40000300a00 */
[----:B------:R0:W-:Y:S02]  /*25fe0*/  STL.64 [R1+0x2060], R26 ;  /* 0x0020601a01007387 */ /* 0x0001e40000100a00 */
[----:B0-----:R-:W-:Y:S02]  /*25ff0*/  IMAD.MOV.U32 R26, RZ, RZ, R9 ;  /* 0x000000ffff1a7224 */ /* 0x001fe400078e0009 */
[----:B------:R-:W-:-:S02]  /*26000*/  IMAD.MOV.U32 R27, RZ, RZ, R8 ;  /* 0x000000ffff1b7224 */ /* 0x000fc400078e0008 */
[C---:B--2---:R-:W-:Y:S01]  /*26010*/  HMMA.16816.F32 R8, R4.reuse, R10, R16 ;  /* 0x0000000a0408723c */ /* 0x044fe20000001810 */
[----:B------:R-:W2:Y:S01]  /*26020*/  LDL.LU.64 R18, [R1+0x2088] ;  /* 0x0020880001127983 */ /* 0x000ea20000300a00 */
[----:B------:R-:W2:Y:S11]  /*26030*/  LDL.LU.64 R16, [R1+0x2080] ;  /* 0x0020800001107983 */ /* 0x000eb60000300a00 */
[----:B------:R-:W-:Y:S10]  /*26040*/  @!UPT UIADD3 URZ, URZ, URZ, URZ ;  /* 0x0000003f3f3ff290 */ /* 0x000ff4000fffe03f */
[----:B------:R-:W-:Y:S01]  /*26050*/  STL.64 [R1+0x120], R8 ;  /* 0x0001200801007387 */ /* 0x000fe20000100a00 */
[----:B------:R2:W-:Y:S02]  /*26060*/  STL.64 [R1+0x128], R10 ;  /* 0x0001280a01007387 */ /* 0x0005e40000100a00 */
[----:B------:R0:W-:Y:S02]  /*26070*/  STL.64 [R1+0x2048], R22 ;  /* 0x0020481601007387 */ /* 0x0001e40000100a00 */
[----:B------:R-:W-:Y:S02]  /*26080*/  IMAD.MOV.U32 R20, RZ, RZ, R13 ;  /* 0x000000ffff147224 */ /* 0x000fe400078e000d */
[----:B---3--:R-:W-:Y:S01]  /*26090*/  IMAD.MOV.U32 R21, RZ, RZ, R14 ;  /* 0x000000ffff157224 */ /* 0x008fe200078e000e */
[----:B--2---:R-:W-:Y:S07]  /*260a0*/  HMMA.16816.F32 R8, R4, R22, R16 ;  /* 0x000000160408723c */ /* 0x004fee0000001810 */
[----:B0-----:R-:W-:-:S02]  /*260b0*/  IMAD.MOV.U32 R22, RZ, RZ, R15 ;  /* 0x000000ffff167224 */ /* 0x001fc400078e000f */
[----:B------:R-:W-:Y:S11]  /*260c0*/  IMAD.MOV.U32 R23, RZ, RZ, R29 ;  /* 0x000000ffff177224 */ /* 0x000ff600078e001d */
[----:B------:R-:W-:Y:S03]  /*260d0*/  @!UPT UIADD3 URZ, URZ, URZ, URZ ;  /* 0x0000003f3f3ff290 */ /* 0x000fe6000fffe03f */
[----:B------:R-:W-:Y:S01]  /*260e0*/  STL.64 [R1+0x110], R8 ;  /* 0x0001100801007387 */ /* 0x000fe20000100a00 */
[----:B------:R-:W-:Y:S02]  /*260f0*/  STL.64 [R1+0x118], R10 ;  /* 0x0001180a01007387 */ /* 0x000fe40000100a00 */
[----:B------:R-:W2:Y:S02]  /*26100*/  LDL.LU R13, [R1+0x207c] ;  /* 0x00207c00010d7983 */ /* 0x000ea40000300800 */
[----:B------:R-:W2:Y:S01]  /*26110*/  LDL.LU R14, [R1+0x2078] ;  /* 0x00207800010e7983 */ /* 0x000ea20000300800 */
[----:B------:R-:W2:Y:S01]  /*26120*/  LDL.LU R15, [R1+0x2074] ;  /* 0x00207400010f7983 */ /* 0x000ea20000300800 */
[----:B------:R-:W3:Y:S02]  /*26130*/  LDL.LU R29, [R1+0x2070] ;  /* 0x00207000011d7983 */ /* 0x000ee40000300800 */
[----:B------:R-:W-:Y:S02]  /*26140*/  STL.64 [R1+0x2058], R22 ;  /* 0x0020581601007387 */ /* 0x000fe40000100a00 */
[----:B------:R0:W-:Y:S02]  /*26150*/  STL.64 [R1+0x2050], R20 ;  /* 0x0020501401007387 */ /* 0x0001e40000100a00 */
[----:B0-----:R-:W-:-:S02]  /*26160*/  IMAD.MOV.U32 R20, RZ, RZ, R3 ;  /* 0x000000ffff147224 */ /* 0x001fc400078e0003 */
[----:B------:R-:W4:Y:S01]  /*26170*/  LDL.LU R3, [R1+0x206c] ;  /* 0x00206c0001037983 */ /* 0x000f220000300800 */
[----:B------:R-:W4:Y:S02]  /*26180*/  LDL.LU R21, [R1+0xd4] ;  /* 0x0000d40001157983 */ /* 0x000f240000300800 */
[----:B------:R-:W-:Y:S02]  /*26190*/  IMAD.MOV.U32 R22, RZ, RZ, R0 ;  /* 0x000000ffff167224 */ /* 0x000fe400078e0000 */
[----:B------:R-:W4:Y:S01]  /*261a0*/  LDL.LU R0, [R1+0x2068] ;  /* 0x0020680001007983 */ /* 0x000f220000300800 */
[----:B------:R-:W4:Y:S02]  /*261b0*/  LDL.LU.64 R16, [R1] ;  /* 0x0000000001107983 */ /* 0x000f240000300a00 */
[----:B------:R-:W4:Y:S01]  /*261c0*/  LDL.LU.64 R18, [R1+0x8] ;  /* 0x0000080001127983 */ /* 0x000f220000300a00 */
[----:B---3--:R-:W0:Y:S01]  /*261d0*/  LDSM.16.MT88.4 R8, [R29+0x3080] ;  /* 0x003080001d08783b */ /* 0x008e220000004200 */
[----:B--2---:R-:W-:Y:S03]  /*261e0*/  HMMA.16816.F32 R24, R4, R26, R12 ;  /* 0x0000001a0418723c */ /* 0x004fe6000000180c */
[----:B----4-:R-:W1:Y:S04]  /*261f0*/  LDSM.16.MT88.4 R4, [R3+0x4000] ;  /* 0x004000000304783b */ /* 0x010e680000004200 */
[----:B0-----:R-:W-:Y:S01]  /*26200*/  STL [R1+0x2040], R11 ;  /* 0x0020400b01007387 */ /* 0x001fe20000100800 */
[----:B------:R-:W2:Y:S11]  /*26210*/  LDL.LU.64 R14, [R1+0x78] ;  /* 0x00007800010e7983 */ /* 0x000eb60000300a00 */
[----:B------:R-:W-:Y:S04]  /*26220*/  @!UPT UIADD3 URZ, URZ, URZ, URZ ;  /* 0x0000003f3f3ff290 */ /* 0x000fe8000fffe03f */
[----:B------:R-:W-:Y:S02]  /*26230*/  STL.64 [R1+0xf0], R24 ;  /* 0x0000f01801007387 */ /* 0x000fe40000100a00 */
[----:B------:R-:W-:Y:S02]  /*26240*/  STL.64 [R1+0xf8], R26 ;  /* 0x0000f81a01007387 */ /* 0x000fe40000100a00 */
[----:B------:R-:W0:Y:S04]  /*26250*/  LDSM.16.M88.4 R24, [R0+0x10080] ;  /* 0x010080000018783b */ /* 0x000e280000000200 */
[----:B-1----:R1:W-:Y:S01]  /*26260*/  STL.64 [R1+0x2000], R6 ;  /* 0x0020000601007387 */ /* 0x0023e20000100a00 */
[----:B------:R-:W-:Y:S03]  /*26270*/  STL.64 [R1+0x1ff8], R4 ;  /* 0x001ff80401007387 */ /* 0x000fe60000100a00 */
[----:B-1----:R-:W3:Y:S04]  /*26280*/  LDL.LU.64 R6, [R1+0x58] ;  /* 0x0000580001067983 */ /* 0x002ee80000300a00 */
[----:B0-----:R-:W-:Y:S01]  /*26290*/  STL.64 [R1+0x40], R24 ;  /* 0x0000401801007387 */ /* 0x001fe20000100a00 */
[----:B------:R-:W-:Y:S02]  /*262a0*/  STL.64 [R1+0x48], R26 ;  /* 0x0000481a01007387 */ /* 0x000fe40000100a00 */
[----:B------:R-:W0:Y:S02]  /*262b0*/  LDSM.16.M88.4 R24, [R0+0x12080] ;  /* 0x012080000018783b */ /* 0x000e240000000200 */
[----:B0-----:R-:W-:Y:S02]  /*262c0*/  STL.64 [R1+0x30], R24 ;  /* 0x0000301801007387 */ /* 0x001fe40000100a00 */
[----:B------:R-:W-:Y:S02]  /*262d0*/  STL.64 [R1+0x38], R26 ;  /* 0x0000381a01007387 */ /* 0x000fe40000100a00 */
[----:B------:R-:W0:Y:S02]  /*262e0*/  LDSM.16.M88.4 R24, [R0+0x14080] ;  /* 0x014080000018783b */ /* 0x000e240000000200 */
[----:B0-----:R-:W-:Y:S02]  /*262f0*/  STL [R1+0x20], R24 ;  /* 0x0000201801007387 */ /* 0x001fe40000100800 */
[----:B------:R0:W-:Y:S02]  /*26300*/  STL.64 [R1+0x28], R26 ;  /* 0x0000281a01007387 */ /* 0x0001e40000100a00 */
[----:B0-----:R-:W4:Y:S01]  /*26310*/  LDL.LU.64 R26, [R1+0x2060] ;  /* 0x00206000011a7983 */ /* 0x001f220000300a00 */
[----:B------:R-:W-:-:S07]  /*26320*/  IMAD.MOV.U32 R23, RZ, RZ, R28 ;  /* 0x000000ffff177224 */ /* 0x000fce00078e001c */
[----:B----4-:R-:W-:Y:S11]  /*26330*/  HMMA.16816.F32 R20, R16, R26, R20 ;  /* 0x0000001a1014723c */ /* 0x010ff60000001814 */
[----:B------:R-:W-:Y:S11]  /*26340*/  @!UPT UIADD3 URZ, URZ, URZ, URZ ;  /* 0x0000003f3f3ff290 */ /* 0x000ff6000fffe03f */
[----:B------:R-:W-:Y:S01]  /*26350*/  @!UPT UIADD3 URZ, URZ, URZ, URZ ;  /* 0x0000003f3f3ff290 */ /* 0x000fe2000fffe03f */
[----:B------:R-:W-:Y:S01]  /*26360*/  STL.64 [R1+0xe0], R20 ;  /* 0x0000e01401007387 */ /* 0x000fe20000100a00 */
[----:B------:R-:W-:Y:S02]  /*26370*/  STL.64 [R1+0xe8], R22 ;  /* 0x0000e81601007387 */ /* 0x000fe40000100a00 */
[----:B------:R-:W0:Y:S02]  /*26380*/  LDSM.16.M88.4 R20, [R0+0x16080] ;  /* 0x016080000014783b */ /* 0x000e240000000200 */
[----:B0-----:R-:W-:Y:S02]  /*26390*/  STL.64 [R1+0x10], R20 ;  /* 0x0000101401007387 */ /* 0x001fe40000100a00 */
[----:B------:R0:W-:Y:S02]  /*263a0*/  STL.64 [R1+0x18], R22 ;  /* 0x0000181601007387 */ /* 0x0001e40000100a00 */
[----:B0-----:R-:W4:Y:S01]  /*263b0*/  LDL.LU.64 R22, [R1+0x2058] ;  /* 0x0020580001167983 */ /* 0x001f220000300a00 */
[----:B------:R-:W4:Y:S02]  /*263c0*/  LDL.LU.64 R20, [R1+0x2050] ;  /* 0x0020500001147983 */ /* 0x000f240000300a00 */
[----:B------:R-:W-:-:S02]  /*263d0*/  IMAD.MOV.U32 R28, RZ, RZ, R25 ;  /* 0x000000ffff1c7224 */ /* 0x000fc400078e0019 */
[----:B--2---:R-:W-:Y:S02]  /*263e0*/  IMAD.MOV.U32 R25, RZ, RZ, R14 ;  /* 0x000000ffff197224 */ /* 0x004fe400078e000e */
[----:B------:R-:W-:Y:S01]  /*263f0*/  IMAD.MOV.U32 R24, RZ, RZ, R15 ;  /* 0x000000ffff187224 */ /* 0x000fe200078e000f */
[----:B------:R-:W-:Y:S01]  /*26400*/  STL [R1+0x1be8], R0 ;  /* 0x001be80001007387 */ /* 0x000fe20000100800 */
[----:B----4-:R-:W-:Y:S03]  /*26410*/  HMMA.16816.F32 R20, R16, R14, R20 ;  /* 0x0000000e1014723c */ /* 0x010fe60000001814 */
[----:B------:R-:W0:Y:S11]  /*26420*/  LDSM.16.MT88.4 R12, [R3+0x4080] ;  /* 0x00408000030c783b */ /* 0x000e360000004200 */
[----:B------:R-:W-:Y:S09]  /*26430*/  @!UPT UIADD3 URZ, URZ, URZ, URZ ;  /* 0x0000003f3f3ff290 */ /* 0x000ff2000fffe03f */
[----:B------:R-:W-:Y:S01]  /*26440*/  STL.64 [R1+0xd0], R20 ;  /* 0x0000d01401007387 */ /* 0x000fe20000100a00 */
[----:B------:R1:W-:Y:S03]  /*26450*/  STL.64 [R1+0xd8], R22 ;  /* 0x0000d81601007387 */ /* 0x0003e60000100a00 */
[----:B-1----:R-:W2:Y:S04]  /*26460*/  LDL.LU.64 R22, [R1+0x2048] ;  /* 0x0020480001167983 */ /* 0x002ea80000300a00 */
[----:B0-----:R-:W-:Y:S01]  /*26470*/  STL.64 [R1+0x1fc8], R14 ;  /* 0x001fc80e01007387 */ /* 0x001fe20000100a00 */
[----:B------:R0:W-:Y:S03]  /*26480*/  STL.64 [R1+0x1fc0], R12 ;  /* 0x001fc00c01007387 */ /* 0x0001e60000100a00 */
[----:B0-----:R-:W2:Y:S01]  /*26490*/  LDL.LU R12, [R1+0x130] ;  /* 0x00013000010c7983 */ /* 0x001ea20000300800 */
[----:B------:R-:W2:Y:S02]  /*264a0*/  LDL.LU R13, [R1+0x134] ;  /* 0x00013400010d7983 */ /* 0x000ea40000300800 */
[----:B------:R-:W2:Y:S02]  /*264b0*/  LDL.LU R14, [R1+0x138] ;  /* 0x00013800010e7983 */ /* 0x000ea40000300800 */
[----:B------:R-:W2:Y:S02]  /*264c0*/  LDL.LU R15, [R1+0x13c] ;  /* 0x00013c00010f7983 */ /* 0x000ea40000300800 */
[----:B------:R-:W-:-:S02]  /*264d0*/  IMAD.MOV.U32 R5, RZ, RZ, R17 ;  /* 0x000000ffff057224 */ /* 0x000fc400078e0011 */
[----:B------:R-:W-:Y:S02]  /*264e0*/  IMAD.MOV.U32 R4, RZ, RZ, R18 ;  /* 0x000000ffff047224 */ /* 0x000fe400078e0012 */
[----:B------:R-:W-:Y:S01]  /*264f0*/  IMAD.MOV.U32 R0, RZ, RZ, R19 ;  /* 0x000000ffff007224 */ /* 0x000fe200078e0013 */
[----:B--2---:R-:W-:Y:S11]  /*26500*/  HMMA.16816.F32 R12, R16, R22, R12 ;  /* 0x00000016100c723c */ /* 0x004ff6000000180c */
[----:B------:R-:W-:Y:S11]  /*26510*/  @!UPT UIADD3 URZ, URZ, URZ, URZ ;  /* 0x0000003f3f3ff290 */ /* 0x000ff6000fffe03f */
[----:B------:R-:W-:Y:S01]  /*26520*/  @!UPT UIADD3 URZ, URZ, URZ, URZ ;  /* 0x0000003f3f3ff290 */ /* 0x000fe2000fffe03f */
[----:B------:R0:W-:Y:S02]  /*26530*/  STL.64 [R1+0xc0], R12 ;  /* 0x0000c00c01007387 */ /* 0x0001e40000100a00 */
[----:B0-----:R-:W-:Y:S02]  /*26540*/  IMAD.MOV.U32 R12, RZ, RZ, R16 ;  /* 0x000000ffff0c7224 */ /* 0x001fe400078e0010 */
[----:B------:R-:W0:Y:S04]  /*26550*/  LDSM.16.MT88.4 R16, [R29+0x4000] ;  /* 0x004000001d10783b */ /* 0x000e280000004200 */
[----:B------:R-:W-:Y:S04]  /*26560*/  STL.64 [R1+0xc8], R14 ;  /* 0x0000c80e01007387 */ /* 0x000fe80000100a00 */
[----:B0-----:R-:W-:Y:S01]  /*26570*/  STL.64 [R1+0x1f90], R18 ;  /* 0x001f901201007387 */ /* 0x001fe20000100a00 */
[----:B------:R0:W-:Y:S03]  /*26580*/  STL.64 [R1+0x1f88], R16 ;  /* 0x001f881001007387 */ /* 0x0001e60000100a00 */
[----:B0-----:R-:W2:Y:S01]  /*26590*/  LDL.LU.64 R16, [R1+0x10] ;  /* 0x0000100001107983 */ /* 0x001ea20000300a00 */
[----:B------:R-:W-:-:S02]  /*265a0*/  IMAD.MOV.U32 R11, RZ, RZ, R26 ;  /* 0x000000ffff0b7224 */ /* 0x000fc400078e001a */
[----:B------:R-:W-:Y:S02]  /*265b0*/  IMAD.MOV.U32 R26, RZ, RZ, R22 ;  /* 0x000000ffff1a7224 */ /* 0x000fe400078e0016 */
[----:B------:R-:W-:Y:S02]  /*265c0*/  IMAD.MOV.U32 R13, RZ, RZ, R23 ;  /* 0x000000ffff0d7224 */ /* 0x000fe400078e0017 */
[----:B------:R-:W0:Y:S04]  /*265d0*/  LDSM.16.MT88.4 R20, [R29+0x4080] ;  /* 0x004080001d14783b */ /* 0x000e280000004200 */
[----:B--2---:R-:W-:Y:S01]  /*265e0*/  STL.64 [R1+0x1fd0], R16 ;  /* 0x001fd01001007387 */ /* 0x004fe20000100a00 */
[----:B------:R-:W-:Y:S02]  /*265f0*/  STL [R1+0x1fa8], R29 ;  /* 0x001fa81d01007387 */ /* 0x000fe40000100800 */
[----:B0-----:R-:W-:Y:S02]  /*26600*/  STL.64 [R1+0x1f40], R22 ;  /* 0x001f401601007387 */ /* 0x001fe40000100a00 */
[----:B------:R0:W-:Y:S02]  /*26610*/  STL.64 [R1+0x1f38], R20 ;  /* 0x001f381401007387 */ /* 0x0001e40000100a00 */
[----:B0-----:R-:W3:Y:S01]  /*26620*/  LDL.LU R20, [R1+0x1a0] ;  /* 0x0001a00001147983 */ /* 0x001ee20000300800 */
[----:B------:R-:W3:Y:S02]  /*26630*/  LDL.LU R21, [R1+0x1a4] ;  /* 0x0001a40001157983 */ /* 0x000ee40000300800 */
[----:B------:R-:W3:Y:S02]  /*26640*/  LDL.LU R22, [R1+0x1a8] ;  /* 0x0001a80001167983 */ /* 0x000ee40000300800 */
[----:B------:R-:W3:Y:S02]  /*26650*/  LDL.LU R23, [R1+0x1ac] ;  /* 0x0001ac0001177983 */ /* 0x000ee40000300800 */
[----:B------:R-:W-:-:S02]  /*26660*/  IMAD.MOV.U32 R16, RZ, RZ, R12 ;  /* 0x000000ffff107224 */ /* 0x000fc400078e000c */
[----:B------:R-:W-:Y:S02]  /*26670*/  IMAD.MOV.U32 R17, RZ, RZ, R5 ;  /* 0x000000ffff117224 */ /* 0x000fe400078e0005 */
[----:B------:R-:W-:Y:S02]  /*26680*/  IMAD.MOV.U32 R18, RZ, RZ, R4 ;  /* 0x000000ffff127224 */ /* 0x000fe400078e0004 */
[----:B------:R-:W-:-:S07]  /*26690*/  IMAD.MOV.U32 R19, RZ, RZ, R0 ;  /* 0x000000ffff137224 */ /* 0x000fce00078e0000 */
[----:B---3--:R-:W-:Y:S01]  /*266a0*/  HMMA.16816.F32 R20, R16, R6, R20 ;  /* 0x000000061014723c */ /* 0x008fe20000001814 */
[----:B------:R-:W2:Y:S01]  /*266b0*/  LDL.LU R16, [R1+0x160] ;  /* 0x0001600001107983 */ /* 0x000ea20000300800 */
[----:B------:R-:W2:Y:S02]  /*266c0*/  LDL.LU R17, [R1+0x164] ;  /* 0x0001640001117983 */ /* 0x000ea40000300800 */
[----:B------:R-:W3:Y:S02]  /*266d0*/  LDL.LU R18, [R1+0x168] ;  /* 0x0001680001127983 */ /* 0x000ee40000300800 */
[----:B------:R-:W3:Y:S02]  /*266e0*/  LDL.LU R19, [R1+0x16c] ;  /* 0x00016c0001137983 */ /* 0x000ee40000300800 */
[----:B------:R-:W-:Y:S02]  /*266f0*/  IMAD.MOV.U32 R12, RZ, RZ, R6 ;  /* 0x000000ffff0c7224 */ /* 0x000fe400078e0006 */
[----:B------:R-:W-:Y:S01]  /*26700*/  IMAD.MOV.U32 R0, RZ, RZ, R7 ;  /* 0x000000ffff007224 */ /* 0x000fe200078e0007 */
[----:B---3--:R-:W-:Y:S01]  /*26710*/  STL.64 [R1+0x1fe0], R18 ;  /* 0x001fe01201007387 */ /* 0x008fe20000100a00 */
[----:B--2---:R0:W-:Y:S03]  /*26720*/  STL.64 [R1+0x1fd8], R16 ;  /* 0x001fd81001007387 */ /* 0x0041e60000100a00 */
[----:B0-----:R-:W2:Y:S01]  /*26730*/  LDL.LU R16, [R1+0x170] ;  /* 0x0001700001107983 */ /* 0x001ea20000300800 */
[----:B------:R-:W2:Y:S02]  /*26740*/  LDL.LU R17, [R1+0x174] ;  /* 0x0001740001117983 */ /* 0x000ea40000300800 */
[----:B------:R-:W3:Y:S02]  /*26750*/  LDL.LU R18, [R1+0x178] ;  /* 0x0001780001127983 */ /* 0x000ee40000300800 */
[----:B------:R-:W3:Y:S01]  /*26760*/  LDL.LU R19, [R1+0x17c] ;  /* 0x00017c0001137983 */ /* 0x000ee20000300800 */
[----:B------:R-:W4:Y:S01]  /*26770*/  LDL.LU R4, [R1+0x190] ;  /* 0x0001900001047983 */ /* 0x000f220000300800 */
[----:B------:R-:W4:Y:S02]  /*26780*/  LDL.LU R5, [R1+0x194] ;  /* 0x0001940001057983 */ /* 0x000f240000300800 */
[----:B------:R-:W2:Y:S02]  /*26790*/  LDL.LU R6, [R1+0x198] ;  /* 0x0001980001067983 */ /* 0x000ea40000300800 */
[----:B------:R-:W2:Y:S02]  /*267a0*/  LDL.LU R7, [R1+0x19c] ;  /* 0x00019c0001077983 */ /* 0x000ea40000300800 */
[----:B------:R-:W-:-:S02]  /*267b0*/  IMAD.MOV.U32 R14, RZ, RZ, R11 ;  /* 0x000000ffff0e7224 */ /* 0x000fc400078e000b */
[----:B------:R-:W3:Y:S04]  /*267c0*/  LDL.LU R11, [R1+0x2040] ;  /* 0x00204000010b7983 */ /* 0x000ee80000300800 */
[----:B--2---:R0:W-:Y:S01]  /*267d0*/  STL.64 [R1+0x2010], R6 ;  /* 0x0020100601007387 */ /* 0x0041e20000100a00 */
[----:B----4-:R-:W-:Y:S02]  /*267e0*/  STL.64 [R1+0x2008], R4 ;  /* 0x0020080401007387 */ /* 0x010fe40000100a00 */
[----:B0-----:R-:W-:Y:S02]  /*267f0*/  IMAD.MOV.U32 R6, RZ, RZ, R26 ;  /* 0x000000ffff067224 */ /* 0x001fe400078e001a */
[----:B------:R-:W-:-:S05]  /*26800*/  IMAD.MOV.U32 R7, RZ, RZ, R13 ;  /* 0x000000ffff077224 */ /* 0x000fca00078e000d */
[----:B------:R-:W-:Y:S01]  /*26810*/  STL.64 [R1+0x2028], R6 ;  /* 0x0020280601007387 */ /* 0x000fe20000100a00 */
[----:B---3--:R-:W-:Y:S02]  /*26820*/  STL.64 [R1+0x1ff0], R18 ;  /* 0x001ff01201007387 */ /* 0x008fe40000100a00 */
[----:B------:R0:W-:Y:S02]  /*26830*/  STL.64 [R1+0x1fe8], R16 ;  /* 0x001fe81001007387 */ /* 0x0001e40000100a00 */
[----:B0-----:R-:W2:Y:S01]  /*26840*/  LDL.LU R16, [R1+0x180] ;  /* 0x0001800001107983 */ /* 0x001ea20000300800 */
[----:B------:R-:W2:Y:S02]  /*26850*/  LDL.LU R17, [R1+0x184] ;  /* 0x0001840001117983 */ /* 0x000ea40000300800 */
[----:B------:R-:W3:Y:S02]  /*26860*/  LDL.LU R18, [R1+0x188] ;  /* 0x0001880001127983 */ /* 0x000ee40000300800 */
[----:B------:R-:W3:Y:S02]  /*26870*/  LDL.LU R19, [R1+0x18c] ;  /* 0x00018c0001137983 */ /* 0x000ee40000300800 */
[----:B---3--:R-:W-:Y:S01]  /*26880*/  STL.64 [R1+0x2020], R18 ;  /* 0x0020201201007387 */ /* 0x008fe20000100a00 */
[----:B--2---:R0:W-:Y:S03]  /*26890*/  STL.64 [R1+0x2018], R16 ;  /* 0x0020181001007387 */ /* 0x0041e60000100a00 */
[----:B0-----:R-:W2:Y:S01]  /*268a0*/  LDL.LU R16, [R1+0x1b0] ;  /* 0x0001b00001107983 */ /* 0x001ea20000300800 */
[----:B------:R-:W2:Y:S02]  /*268b0*/  LDL.LU R17, [R1+0x1b4] ;  /* 0x0001b40001117983 */ /* 0x000ea40000300800 */
[----:B------:R-:W3:Y:S02]  /*268c0*/  LDL.LU R18, [R1+0x1b8] ;  /* 0x0001b80001127983 */ /* 0x000ee40000300800 */
[----:B------:R-:W3:Y:S02]  /*268d0*/  LDL.LU R19, [R1+0x1bc] ;  /* 0x0001bc0001137983 */ /* 0x000ee40000300800 */
[----:B------:R-:W-:-:S02]  /*268e0*/  IMAD.MOV.U32 R15, RZ, RZ, R27 ;  /* 0x000000ffff0f7224 */ /* 0x000fc400078e001b */
[----:B------:R-:W-:Y:S02]  /*268f0*/  IMAD.MOV.U32 R6, RZ, RZ, R25 ;  /* 0x000000ffff067224 */ /* 0x000fe400078e0019 */
[----:B------:R-:W-:Y:S02]  /*26900*/  IMAD.MOV.U32 R7, RZ, RZ, R24 ;  /* 0x000000ffff077224 */ /* 0x000fe400078e0018 */
[----:B------:R-:W0:Y:S04]  /*26910*/  LDSM.16.MT88.4 R24, [R3+0x5000] ;  /* 0x005000000318783b */ /* 0x000e280000004200 */
[----:B---3--:R-:W-:Y:S01]  /*26920*/  STL.64 [R1+0x2038], R18 ;  /* 0x0020381201007387 */ /* 0x008fe20000100a00 */
[----:B--2---:R1:W-:Y:S03]  /*26930*/  STL.64 [R1+0x2030], R16 ;  /* 0x0020301001007387 */ /* 0x0043e60000100a00 */
[----:B-1----:R-:W2:Y:S01]  /*26940*/  LDL.LU R16, [R1+0x1c0] ;  /* 0x0001c00001107983 */ /* 0x002ea20000300800 */
[----:B------:R-:W2:Y:S02]  /*26950*/  LDL.LU R17, [R1+0x1c4] ;  /* 0x0001c40001117983 */ /* 0x000ea40000300800 */
[----:B------:R-:W2:Y:S02]  /*26960*/  LDL.LU R18, [R1+0x1c8] ;  /* 0x0001c80001127983 */ /* 0x000ea40000300800 */
[----:B------:R-:W2:Y:S01]  /*26970*/  LDL.LU R19, [R1+0x1cc] ;  /* 0x0001cc0001137983 */ /* 0x000ea20000300800 */
[----:B------:R-:W-:Y:S01]  /*26980*/  STL.64 [R1+0x1f50], R22 ;  /* 0x001f501601007387 */ /* 0x000fe20000100a00 */
[----:B------:R1:W-:Y:S03]  /*26990*/  STL.64 [R1+0x1f48], R20 ;  /* 0x001f481401007387 */ /* 0x0003e60000100a00 */
[----:B-1----:R-:W3:Y:S01]  /*269a0*/  LDL.LU R20, [R1+0x1d0] ;  /* 0x0001d00001147983 */ /* 0x002ee20000300800 */
[----:B------:R-:W3:Y:S02]  /*269b0*/  LDL.LU R21, [R1+0x1d4] ;  /* 0x0001d40001157983 */ /* 0x000ee40000300800 */
[----:B------:R-:W3:Y:S02]  /*269c0*/  LDL.LU R22, [R1+0x1d8] ;  /* 0x0001d80001167983 */ /* 0x000ee40000300800 */
[----:B------:R-:W3:Y:S01]  /*269d0*/  LDL.LU R23, [R1+0x1dc] ;  /* 0x0001dc0001177983 */ /* 0x000ee20000300800 */
[----:B0-----:R0:W-:Y:S01]  /*269e0*/  STL.64 [R1+0x1ef0], R26 ;  /* 0x001ef01a01007387 */ /* 0x0011e20000100a00 */
[----:B------:R-:W-:Y:S02]  /*269f0*/  STL.64 [R1+0x1ee8], R24 ;  /* 0x001ee81801007387 */ /* 0x000fe40000100a00 */
[----:B0-----:R-:W-:-:S02]  /*26a00*/  IMAD.MOV.U32 R26, RZ, RZ, R12 ;  /* 0x000000ffff1a7224 */ /* 0x001fc400078e000c */
[----:B------:R-:W4:Y:S01]  /*26a10*/  LDL.LU R12, [R1+0x150] ;  /* 0x00015000010c7983 */ /* 0x000f220000300800 */
[C---:B---3--:R-:W-:Y:S11]  /*26a20*/  HMMA.16816.F32 R20, R8.reuse, R14, R20 ;  /* 0x0000000e0814723c */ /* 0x048ff60000001814 */
[----:B------:R-:W-:Y:S11]  /*26a30*/  @!UPT UIADD3 URZ, URZ, URZ, URZ ;  /* 0x0000003f3f3ff290 */ /* 0x000ff6000fffe03f */
[----:B------:R-:W-:Y:S01]  /*26a40*/  @!UPT UIADD3 URZ, URZ, URZ, URZ ;  /* 0x0000003f3f3ff290 */ /* 0x000fe2000fffe03f */
[----:B------:R0:W-:Y:S01]  /*26a50*/  STL.64 [R1+0xa0], R20 ;  /* 0x0000a01401007387 */ /* 0x0001e20000100a00 */
[----:B------:R1:W-:Y:S02]  /*26a60*/  STL.64 [R1+0xa8], R22 ;  /* 0x0000a81601007387 */ /* 0x0003e40000100a00 */
[----:B------:R-:W4:Y:S02]  /*26a70*/  LDL.LU R13, [R1+0x154] ;  /* 0x00015400010d7983 */ /* 0x000f240000300800 */
[----:B------:R-:W4:Y:S01]  /*26a80*/  LDL.LU R14, [R1+0x158] ;  /* 0x00015800010e7983 */ /* 0x000f220000300800 */
[----:B------:R-:W4:Y:S04]  /*26a90*/  LDL.LU R15, [R1+0x15c] ;  /* 0x00015c00010f7983 */ /* 0x000f280000300800 */
[----:B0-----:R-:W3:Y:S01]  /*26aa0*/  LDL.LU R20, [R1+0x120] ;  /* 0x0001200001147983 */ /* 0x001ee20000300800 */
[----:B------:R-:W3:Y:S02]  /*26ab0*/  LDL.LU R21, [R1+0x124] ;  /* 0x0001240001157983 */ /* 0x000ee40000300800 */
[----:B-1----:R-:W3:Y:S02]  /*26ac0*/  LDL.LU R22, [R1+0x128] ;  /* 0x0001280001167983 */ /* 0x002ee40000300800 */
[----:B------:R-:W3:Y:S01]  /*26ad0*/  LDL.LU R23, [R1+0x12c] ;  /* 0x00012c0001177983 */ /* 0x000ee20000300800 */
[C---:B--2---:R-:W-:Y:S11]  /*26ae0*/  HMMA.16816.F32 R4, R8.reuse, R6, R16 ;  /* 0x000000060804723c */ /* 0x044ff60000001810 */
[----:B------:R-:W-:Y:S11]  /*26af0*/  @!UPT UIADD3 URZ, URZ, URZ, URZ ;  /* 0x0000003f3f3ff290 */ /* 0x000ff6000fffe03f */
[----:B------:R-:W-:Y:S02]  /*26b00*/  @!UPT UIADD3 URZ, URZ, URZ, URZ ;  /* 0x0000003f3f3ff290 */ /* 0x000fe4000fffe03f */
[----:B------:R-:W-:Y:S01]  /*26b10*/  IMAD.MOV.U32 R29, RZ, RZ, R7 ;  /* 0x000000ffff1d7224 */ /* 0x000fe200078e0007 */
[----:B---3--:R-:W-:Y:S01]  /*26b20*/  STL.64 [R1+0x1fb8], R22 ;  /* 0x001fb81601007387 */ /* 0x008fe20000100a00 */
[----:B------:R0:W-:Y:S03]  /*26b30*/  STL.64 [R1+0x1fb0], R20 ;  /* 0x001fb01401007387 */ /* 0x0001e60000100a00 */
[----:B0-----:R-:W2:Y:S01]  /*26b40*/  LDL.64 R20, [R1+0x40] ;  /* 0x0000400001147983 */ /* 0x001ea20000100a00 */
[----:B------:R-:W3:Y:S02]  /*26b50*/  LDL.LU.64 R18, [R1+0x2038] ;  /* 0x0020380001127983 */ /* 0x000ee40000300a00 */
[----:B------:R-:W3:Y:S02]  /*26b60*/  LDL.LU.64 R16, [R1+0x2030] ;  /* 0x0020300001107983 */ /* 0x000ee40000300a00 */
[----:B------:R-:W-:Y:S01]  /*26b70*/  STL.64 [R1+0x90], R4 ;  /* 0x0000900401007387 */ /* 0x000fe20000100a00 */
[----:B------:R0:W-:Y:S04]  /*26b80*/  STL [R1+0x98], R6 ;  /* 0x0000980601007387 */ /* 0x0001e80000100800 */
[----:B0-----:R-:W3:Y:S01]  /*26b90*/  LDL.LU.64 R6, [R1+0x2028] ;  /* 0x0020280001067983 */ /* 0x001ee20000300a00 */
[----:B------:R-:W-:Y:S01]  /*26ba0*/  STL [R1+0x1fac], R29 ;  /* 0x001fac1d01007387 */ /* 0x000fe20000100800 */
[----:B---3--:R-:W-:Y:S02]  /*26bb0*/  HMMA.16816.F32 R4, R8, R6, R16 ;  /* 0x000000060804723c */ /* 0x008fe40000001810 */
[----:B------:R-:W2:Y:S01]  /*26bc0*/  LDL.LU.64 R18, [R1+0x2020] ;  /* 0x0020200001127983 */ /* 0x000ea20000300a00 */
[----:B------:R-:W2:Y:S11]  /*26bd0*/  LDL.LU.64 R16, [R1+0x2018] ;  /* 0x0020180001107983 */ /* 0x000eb60000300a00 */
[----:B------:R-:W-:Y:S09]  /*26be0*/  @!UPT UIADD3 URZ, URZ, URZ, URZ ;  /* 0x0000003f3f3ff290 */ /* 0x000ff2000fffe03f */
[----:B------:R-:W-:Y:S01]  /*26bf0*/  STL.64 [R1+0x80], R4 ;  /* 0x0000800401007387 */ /* 0x000fe20000100a00 */
[----:B------:R0:W-:Y:S03]  /*26c00*/  STL.64 [R1+0x88], R6 ;  /* 0x0000880601007387 */ /* 0x0001e60000100a00 */
[----:B0-----:R-:W3:Y:S01]  /*26c10*/  LDL.LU.64 R6, [R1+0x2010] ;  /* 0x0020100001067983 */ /* 0x001ee20000300a00 */
[----:B------:R-:W3:Y:S02]  /*26c20*/  LDL.LU.64 R4, [R1+0x2008] ;  /* 0x0020080001047983 */ /* 0x000ee40000300a00 */
[----:B------:R-:W-:-:S07]  /*26c30*/  IMAD.MOV.U32 R27, RZ, RZ, R0 ;  /* 0x000000ffff1b7224 */ /* 0x000fce00078e0000 */
[----:B---3--:R-:W-:Y:S01]  /*26c40*/  HMMA.16816.F32 R24, R8, R26, R4 ;  /* 0x0000001a0818723c */ /* 0x008fe20000001804 */
[----:B------:R-:W2:Y:S01]  /*26c50*/  LDL.LU.64 R6, [R1+0x2000] ;  /* 0x0020000001067983 */ /* 0x000ea20000300a00 */
[----:B------:R-:W2:Y:S02]  /*26c60*/  LDL.LU.64 R4, [R1+0x1ff8] ;  /* 0x001ff80001047983 */ /* 0x000ea40000300a00 */
[----:B------:R-:W3:Y:S02]  /*26c70*/  LDL R8, [R1+0x30] ;  /* 0x0000300001087983 */ /* 0x000ee40000100800 */
[----:B------:R-:W3:Y:S11]  /*26c80*/  LDL R9, [R1+0x34] ;  /* 0x0000340001097983 */ /* 0x000ef60000100800 */
[----:B------:R-:W-:Y:S06]  /*26c90*/  @!UPT UIADD3 URZ, URZ, URZ, URZ ;  /* 0x0000003f3f3ff290 */ /* 0x000fec000fffe03f */
[----:B------:R-:W-:Y:S01]  /*26ca0*/  STL.64 [R1+0x1f00], R26 ;  /* 0x001f001a01007387 */ /* 0x000fe20000100a00 */
[----:B------:R0:W-:Y:S03]  /*26cb0*/  STL.64 [R1+0x1ef8], R24 ;  /* 0x001ef81801007387 */ /* 0x0001e60000100a00 */
[----:B0-----:R-:W3:Y:S01]  /*26cc0*/  LDL.LU R24, [R1+0x20] ;  /* 0x0000200001187983 */ /* 0x001ee20000300800 */
[C---:B--2---:R-:W-:Y:S11]  /*26cd0*/  HMMA.16816.F32 R16, R4.reuse, R20, R16 ;  /* 0x000000140410723c */ /* 0x044ff60000001810 */
[----:B------:R-:W-:Y:S11]  /*26ce0*/  @!UPT UIADD3 URZ, URZ, URZ, URZ ;  /* 0x0000003f3f3ff290 */ /* 0x000ff6000fffe03f */
[----:B------:R-:W-:Y:S01]  /*26cf0*/  @!UPT UIADD3 URZ, URZ, URZ, URZ ;  /* 0x0000003f3f3ff290 */ /* 0x000fe2000fffe03f */
[----:B------:R-:W-:Y:S01]  /*26d00*/  STL.64 [R1+0x60], R16 ;  /* 0x0000601001007387 */ /* 0x000fe20000100a00 */
[----:B------:R0:W-:Y:S02]  /*26d10*/  STL [R1+0x68], R18 ;  /* 0x0000681201007387 */ /* 0x0001e40000100800 */
[----:B------:R-:W-:Y:S02]  /*26d20*/  IMAD.MOV.U32 R29, RZ, RZ, R19 ;  /* 0x000000ffff1d7224 */ /* 0x000fe400078e0013 */
[----:B0-----:R-:W3:Y:S01]  /*26d30*/  LDL.LU.64 R18, [R1+0x1ff0] ;  /* 0x001ff00001127983 */ /* 0x001ee20000300a00 */
[----:B------:R-:W3:Y:S02]  /*26d40*/  LDL.LU.64 R16, [R1+0x1fe8] ;  /* 0x001fe80001107983 */ /* 0x000ee40000300a00 */
[----:B------:R-:W-:Y:S01]  /*26d50*/  IMAD.MOV.U32 R25, RZ, RZ, R28 ;  /* 0x000000ffff197224 */ /* 0x000fe200078e001c */
[C---:B---3--:R-:W-:Y:S01]  /*26d60*/  HMMA.16816.F32 R8, R4.reuse, R8, R16 ;  /* 0x000000080408723c */ /* 0x048fe20000001810 */
[----:B------:R-:W2:Y:S01]  /*26d70*/  LDL.LU.64 R18, [R1+0x1fe0] ;  /* 0x001fe00001127983 */ /* 0x000ea20000300a00 */
[----:B------:R-:W2:Y:S11]  /*26d80*/  LDL.LU.64 R16, [R1+0x1fd8] ;  /* 0x001fd80001107983 */ /* 0x000eb60000300a00 */
[----:B------:R-:W-:Y:S11]  /*26d90*/  @!UPT UIADD3 URZ, URZ, URZ, URZ ;  /* 0x0000003f3f3ff290 */ /* 0x000ff6000fffe03f */
[----:B------:R-:W-:Y:S02]  /*26da0*/  IMAD.MOV.U32 R28, RZ, RZ, R8 ;  /* 0x000000ffff1c7224 */ /* 0x000fe400078e0008 */
[----:B------:R-:W-:Y:S02]  /*26db0*/  IMAD.MOV.U32 R27, RZ, RZ, R9 ;  /* 0x000000ffff1b7224 */ /* 0x000fe400078e0009 */
[----:B------:R-:W-:Y:S02]  /*26dc0*/  IMAD.MOV.U32 R26, RZ, RZ, R10 ;  /* 0x000000ffff1a7224 */ /* 0x000fe400078e000a */
[----:B------:R-:W-:Y:S02]  /*26dd0*/  IMAD.MOV.U32 R0, RZ, RZ, R11 ;  /* 0x000000ffff007224 */ /* 0x000fe400078e000b */
[C---:B--2---:R-:W-:Y:S01]  /*26de0*/  HMMA.16816.F32 R8, R4.reuse, R24, R16 ;  /* 0x000000180408723c */ /* 0x044fe20000001810 */
[----:B------:R-:W0:Y:S11]  /*26df0*/  LDSM.16.MT88.4 R16, [R3+0x5080] ;  /* 0x005080000310783b */ /* 0x000e360000004200 */
[----:B------:R-:W-:Y:S11]  /*26e00*/  @!UPT UIADD3 URZ, URZ, URZ, URZ ;  /* 0x0000003f3f3ff290 */ /* 0x000ff6000fffe03f */
[----:B------:R-:W-:Y:S01]  /*26e10*/  STL.64 [R1+0x1ec0], R10 ;  /* 0x001ec00a01007387 */ /* 0x000fe20000100a00 */
[----:B------:R1:W-:Y:S03]  /*26e20*/  STL.64 [R1+0x1eb8], R8 ;  /* 0x001eb80801007387 */ /* 0x0003e60000100a00 */
[----:B-1----:R-:W2:Y:S01]  /*26e30*/  LDL.LU.64 R8, [R1+0x30] ;  /* 0x0000300001087983 */ /* 0x002ea20000300a00 */
[----:B------:R-:W3:Y:S03]  /*26e40*/  LDL.64 R10, [R1+0x38] ;  /* 0x00003800010a7983 */ /* 0x000ee60000100a00 */
[----:B0-----:R0:W-:Y:S01]  /*26e50*/  STL.64 [R1], R16 ;  /* 0x0000001001007387 */ /* 0x0011e20000100a00 */
[----:B------:R-:W-:Y:S03]  /*26e60*/  STL.64 [R1+0x8], R18 ;  /* 0x0000081201007387 */ /* 0x000fe60000100a00 */
[----:B0-----:R-:W4:Y:S01]  /*26e70*/  LDL.LU.64 R16, [R1+0x1fd0] ;  /* 0x001fd00001107983 */ /* 0x001f220000300a00 */
[----:B------:R-:W-:Y:S01]  /*26e80*/  STL [R1+0x1ea8], R3 ;  /* 0x001ea80301007387 */ /* 0x000fe20000100800 */
[----:B----4-:R-:W-:Y:S02]  /*26e90*/  HMMA.16816.F32 R4, R4, R16, R12 ;  /* 0x000000100404723c */ /* 0x010fe4000000180c */
[----:B------:R-:W4:Y:S01]  /*26ea0*/  LDL.LU.64 R14, [R1+0x1fc8] ;  /* 0x001fc800010e7983 */ /* 0x000f220000300a00 */
[----:B------:R-:W4:Y:S02]  /*26eb0*/  LDL.LU.64 R12, [R1+0x1fc0] ;  /* 0x001fc000010c7983 */ /* 0x000f240000300a00 */
[----:B------:R0:W-:Y:S02]  /*26ec0*/  STL.64 [R1+0x1fa0], R16 ;  /* 0x001fa01001007387 */ /* 0x0001e40000100a00 */
[----:B0-----:R-:W4:Y:S01]  /*26ed0*/  LDL.LU R16, [R1+0x140] ;  /* 0x0001400001107983 */ /* 0x001f220000300800 */
[----:B------:R-:W4:Y:S02]  /*26ee0*/  LDL.LU R17, [R1+0x144] ;  /* 0x0001440001117983 */ /* 0x000f240000300800 */
[----:B------:R-:W4:Y:S02]  /*26ef0*/  LDL.LU R18, [R1+0x148] ;  /* 0x0001480001127983 */ /* 0x000f240000300800 */
[----:B------:R-:W4:Y:S02]  /*26f00*/  LDL.LU R19, [R1+0x14c] ;  /* 0x00014c0001137983 */ /* 0x000f240000300800 */
[----:B------:R-:W-:-:S09]  /*26f10*/  IMAD.MOV.U32 R3, RZ, RZ, R21 ;  /* 0x000000ffff037224 */ /* 0x000fd200078e0015 */
[----:B------:R-:W-:Y:S01]  /*26f20*/  STL [R1+0x1eb0], R6 ;  /* 0x001eb00601007387 */ /* 0x000fe20000100800 */
[----:B------:R-:W-:Y:S01]  /*26f30*/  STL [R1+0x1eac], R7 ;  /* 0x001eac0701007387 */ /* 0x000fe20000100800 */
[C---:B----4-:R-:W-:Y:S11]  /*26f40*/  HMMA.16816.F32 R16, R12.reuse, R20, R16 ;  /* 0x000000140c10723c */ /* 0x050ff60000001810 */
[----:B------:R-:W-:Y:S11]  /*26f50*/  @!UPT UIADD3 URZ, URZ, URZ, URZ ;  /* 0x0000003f3f3ff290 */ /* 0x000ff6000fffe03f */
[----:B------:R-:W-:Y:S01]  /*26f60*/  @!UPT UIADD3 URZ, URZ, URZ, URZ ;  /* 0x0000003f3f3ff290 */ /* 0x000fe2000fffe03f */
[----:B------:R0:W-:Y:S01]  /*26f70*/  STL.64 [R1+0x160], R16 ;  /* 0x0001601001007387 */ /* 0x0001e20000100a00 */
[----:B------:R-:W-:Y:S02]  /*26f80*/  STL.64 [R1+0x168], R18 ;  /* 0x0001681201007387 */ /* 0x000fe40000100a00 */
[----:B------:R-:W2:Y:S02]  /*26f90*/  LDL.LU.64 R22, [R1+0x1fb8] ;  /* 0x001fb80001167983 */ /* 0x000ea40000300a00 */
[----:B0-----:R-:W-:Y:S02]  /*26fa0*/  IMAD.MOV.U32 R16, RZ, RZ, R20 ;  /* 0x000000ffff107224 */ /* 0x001fe400078e0014 */
[----:B------:R-:W2:Y:S02]  /*26fb0*/  LDL.LU.64 R20, [R1+0x1fb0] ;  /* 0x001fb00001147983 */ /* 0x000ea40000300a00 */
[----:B--2---:R-:W-:Y:S11]  /*26fc0*/  HMMA.16816.F32 R20, R12, R8, R20 ;  /* 0x000000080c14723c */ /* 0x004ff60000001814 */
[----:B------:R-:W-:Y:S11]  /*26fd0*/  @!UPT UIADD3 URZ, URZ, URZ, URZ ;  /* 0x0000003f3f3ff290 */ /* 0x000ff6000fffe03f */
[----:B------:R-:W-:Y:S01]  /*26fe0*/  @!UPT UIADD3 URZ, URZ, URZ, URZ ;  /* 0x0000003f3f3ff290 */ /* 0x000fe2000fffe03f */
[----:B------:R0:W-:Y:S01]  /*26ff0*/  STL.64 [R1+0x158], R22 ;  /* 0x0001581601007387 */ /* 0x0001e20000100a00 */
[----:B---3--:R-:W-:Y:S02]  /*27000*/  STL.64 [R1+0x1f70], R10 ;  /* 0x001f700a01007387 */ /* 0x008fe40000100a00 */
[----:B------:R-:W-:Y:S02]  /*27010*/  IMAD.MOV.U32 R6, RZ, RZ, R20 ;  /* 0x000000ffff067224 */ /* 0x000fe400078e0014 */
[----:B------:R1:W-:Y:S02]  /*27020*/  STL.64 [R1+0x1f68], R8 ;  /* 0x001f680801007387 */ /* 0x0003e40000100a00 */
[----:B------:R-:W-:Y:S01]  /*27030*/  IMAD.MOV.U32 R7, RZ, RZ, R21 ;  /* 0x000000ffff077224 */ /* 0x000fe200078e0015 */
[----:B------:R-:W2:Y:S01]  /*27040*/  LDL.LU R20, [R1+0xc0] ;  /* 0x0000c00001147983 */ /* 0x000ea20000300800 */
[----:B------:R-:W2:Y:S03]  /*27050*/  LDL.LU R21, [R1+0xc4] ;  /* 0x0000c40001157983 */ /* 0x000ea60000300800 */
[----:B0-----:R-:W3:Y:S01]  /*27060*/  LDL.LU R22, [R1+0xc8] ;  /* 0x0000c80001167983 */ /* 0x001ee20000300800 */
[----:B------:R-:W3:Y:S02]  /*27070*/  LDL.LU R23, [R1+0xcc] ;  /* 0x0000cc0001177983 */ /* 0x000ee40000300800 */
[----:B-1----:R-:W-:-:S02]  /*27080*/  IMAD.MOV.U32 R8, RZ, RZ, R16 ;  /* 0x000000ffff087224 */ /* 0x002fc400078e0010 */
[----:B------:R-:W-:-:S05]  /*27090*/  IMAD.MOV.U32 R9, RZ, RZ, R3 ;  /* 0x000000ffff097224 */ /* 0x000fca00078e0003 */
[----:B------:R-:W-:Y:S04]  /*270a0*/  STL.64 [R1+0x1f98], R8 ;  /* 0x001f980801007387 */ /* 0x000fe80000100a00 */
        /* <DEDUP_REMOVED lines=14> */
[----:B---3--:R-:W-:Y:S01]  /*27190*/  STL.64 [R1+0x1f80], R22 ;  /* 0x001f801601007387 */ /* 0x008fe20000100a00 */
[----:B--2---:R0:W-:Y:S03]  /*271a0*/  STL.64 [R1+0x1f78], R20 ;  /* 0x001f781401007387 */ /* 0x0041e60000100a00 */
[----:B0-----:R-:W2:Y:S01]  /*271b0*/  LDL.LU R20, [R1+0xe0] ;  /* 0x0000e00001147983 */ /* 0x001ea20000300800 */
[----:B------:R-:W2:Y:S02]  /*271c0*/  LDL.LU R21, [R1+0xe4] ;  /* 0x0000e40001157983 */ /* 0x000ea40000300800 */
[----:B------:R-:W2:Y:S02]  /*271d0*/  LDL.LU R22, [R1+0xe8] ;  /* 0x0000e80001167983 */ /* 0x000ea40000300800 */
[----:B------:R-:W2:Y:S01]  /*271e0*/  LDL.LU R23, [R1+0xec] ;  /* 0x0000ec0001177983 */ /* 0x000ea20000300800 */
[----:B------:R-:W-:Y:S01]  /*271f0*/  STL.64 [R1+0x1ed0], R6 ;  /* 0x001ed00601007387 */ /* 0x000fe20000100a00 */
[----:B------:R0:W-:Y:S03]  /*27200*/  STL.64 [R1+0x1ec8], R4 ;  /* 0x001ec80401007387 */ /* 0x0001e60000100a00 */
[----:B0-----:R-:W3:Y:S01]  /*27210*/  LDL.LU R4, [R1+0x60] ;  /* 0x0000600001047983 */ /* 0x001ee20000300800 */
[----:B------:R-:W3:Y:S02]  /*27220*/  LDL.LU R5, [R1+0x64] ;  /* 0x0000640001057983 */ /* 0x000ee40000300800 */
[----:B------:R-:W2:Y:S02]  /*27230*/  LDL.LU R6, [R1+0x68] ;  /* 0x0000680001067983 */ /* 0x000ea40000300800 */
[----:B------:R-:W-:-:S02]  /*27240*/  IMAD.MOV.U32 R7, RZ, RZ, R29 ;  /* 0x000000ffff077224 */ /* 0x000fc400078e001d */
[----:B------:R-:W4:Y:S04]  /*27250*/  LDL.LU R29, [R1+0x1fac] ;  /* 0x001fac00011d7983 */ /* 0x000f280000300800 */
[----:B--2---:R-:W-:Y:S01]  /*27260*/  STL.64 [R1+0x1f10], R6 ;  /* 0x001f100601007387 */ /* 0x004fe20000100a00 */
[----:B---3--:R0:W-:Y:S03]  /*27270*/  STL.64 [R1+0x1f08], R4 ;  /* 0x001f080401007387 */ /* 0x0081e60000100a00 */
[----:B0-----:R-:W2:Y:S01]  /*27280*/  LDL.LU R4, [R1+0x80] ;  /* 0x0000800001047983 */ /* 0x001ea20000300800 */
[----:B------:R-:W2:Y:S02]  /*27290*/  LDL.LU R5, [R1+0x84] ;  /* 0x0000840001057983 */ /* 0x000ea40000300800 */
[----:B------:R-:W3:Y:S02]  /*272a0*/  LDL.LU R6, [R1+0x88] ;  /* 0x0000880001067983 */ /* 0x000ee40000300800 */
[----:B------:R-:W3:Y:S01]  /*272b0*/  LDL.LU R7, [R1+0x8c] ;  /* 0x00008c0001077983 */ /* 0x000ee20000300800 */
[----:B----4-:R-:W-:Y:S01]  /*272c0*/  HMMA.16816.F32 R16, R12, R24, R16 ;  /* 0x000000180c10723c */ /* 0x010fe20000001810 */
[----:B---3--:R-:W-:Y:S01]  /*272d0*/  STL.64 [R1+0x1f20], R6 ;  /* 0x001f200601007387 */ /* 0x008fe20000100a00 */
[----:B--2---:R0:W-:Y:S03]  /*272e0*/  STL.64 [R1+0x1f18], R4 ;  /* 0x001f180401007387 */ /* 0x0041e60000100a00 */
[----:B0-----:R-:W2:Y:S01]  /*272f0*/  LDL.LU R4, [R1+0x90] ;  /* 0x0000900001047983 */ /* 0x001ea20000300800 */
[----:B------:R-:W2:Y:S02]  /*27300*/  LDL.LU R5, [R1+0x94] ;  /* 0x0000940001057983 */ /* 0x000ea40000300800 */
[----:B------:R-:W3:Y:S02]  /*27310*/  LDL.LU R6, [R1+0x98] ;  /* 0x0000980001067983 */ /* 0x000ee40000300800 */
[----:B------:R-:W-:-:S02]  /*27320*/  IMAD.MOV.U32 R7, RZ, RZ, R29 ;  /* 0x000000ffff077224 */ /* 0x000fc400078e001d */
[----:B------:R-:W4:Y:S04]  /*27330*/  LDL.LU R29, [R1+0x1fa8] ;  /* 0x001fa800011d7983 */ /* 0x000f280000300800 */
[----:B---3--:R-:W-:Y:S01]  /*27340*/  STL.64 [R1+0x1f30], R6 ;  /* 0x001f300601007387 */ /* 0x008fe20000100a00 */
[----:B--2---:R0:W-:Y:S03]  /*27350*/  STL.64 [R1+0x1f28], R4 ;  /* 0x001f280401007387 */ /* 0x0041e60000100a00 */
[----:B0-----:R-:W2:Y:S01]  /*27360*/  LDL.LU R4, [R1+0xa0] ;  /* 0x0000a00001047983 */ /* 0x001ea20000300800 */
[----:B------:R-:W2:Y:S02]  /*27370*/  LDL.LU R5, [R1+0xa4] ;  /* 0x0000a40001057983 */ /* 0x000ea40000300800 */
[----:B------:R-:W2:Y:S02]  /*27380*/  LDL.LU R6, [R1+0xa8] ;  /* 0x0000a80001067983 */ /* 0x000ea40000300800 */
[----:B------:R-:W2:Y:S01]  /*27390*/  LDL.LU R7, [R1+0xac] ;  /* 0x0000ac0001077983 */ /* 0x000ea20000300800 */
[----:B------:R0:W-:Y:S01]  /*273a0*/  STL.64 [R1+0x140], R16 ;  /* 0x0001401001007387 */ /* 0x0001e20000100a00 */
[----:B------:R1:W-:Y:S03]  /*273b0*/  STL.64 [R1+0x148], R18 ;  /* 0x0001481201007387 */ /* 0x0003e60000100a00 */
[----:B0-----:R-:W3:Y:S02]  /*273c0*/  LDL.LU.64 R16, [R1+0x1fa0] ;  /* 0x001fa00001107983 */ /* 0x001ee40000300a00 */
[----:B---3--:R-:W-:Y:S02]  /*273d0*/  HMMA.16816.F32 R12, R12, R16, R8 ;  /* 0x000000100c0c723c */ /* 0x008fe40000001808 */
[----:B------:R-:W3:Y:S01]  /*273e0*/  LDL.LU.64 R8, [R1+0x1f98] ;  /* 0x001f980001087983 */ /* 0x000ee20000300a00 */
[----:B------:R-:W-:-:S04]  /*273f0*/  IMAD.MOV.U32 R3, RZ, RZ, R17 ;  /* 0x000000ffff037224 */ /* 0x000fc800078e0011 */
[----:B------:R-:W-:Y:S11]  /*27400*/  IMAD.MOV.U32 R10, RZ, RZ, R16 ;  /* 0x000000ffff0a7224 */ /* 0x000ff600078e0010 */
[----:B------:R-:W-:Y:S05]  /*27410*/  @!UPT UIADD3 URZ, URZ, URZ, URZ ;  /* 0x0000003f3f3ff290 */ /* 0x000fea000fffe03f */
[----:B------:R0:W-:Y:S01]  /*27420*/  STL.64 [R1+0x120], R12 ;  /* 0x0001200c01007387 */ /* 0x0001e20000100a00 */
[----:B------:R-:W-:Y:S02]  /*27430*/  STL.64 [R1+0x128], R14 ;  /* 0x0001280e01007387 */ /* 0x000fe40000100a00 */
[----:B-1----:R-:W3:Y:S02]  /*27440*/  LDL.LU.64 R18, [R1+0x1f90] ;  /* 0x001f900001127983 */ /* 0x002ee40000300a00 */
[----:B------:R-:W3:Y:S02]  /*27450*/  LDL.LU.64 R16, [R1+0x1f88] ;  /* 0x001f880001107983 */ /* 0x000ee40000300a00 */
[----:B0-----:R-:W-:Y:S02]  /*27460*/  IMAD.MOV.U32 R12, RZ, RZ, R10 ;  /* 0x000000ffff0c7224 */ /* 0x001fe400078e000a */
[C---:B---3--:R-:W-:Y:S01]  /*27470*/  HMMA.16816.F32 R8, R16.reuse, R8, R20 ;  /* 0x000000081008723c */ /* 0x048fe20000001814 */
[----:B------:R-:W3:Y:S01]  /*27480*/  LDL.LU.64 R22, [R1+0x1f80] ;  /* 0x001f800001167983 */ /* 0x000ee20000300a00 */
[----:B------:R-:W3:Y:S11]  /*27490*/  LDL.LU.64 R20, [R1+0x1f78] ;  /* 0x001f780001147983 */ /* 0x000ef60000300a00 */
[----:B------:R-:W-:Y:S10]  /*274a0*/  @!UPT UIADD3 URZ, URZ, URZ, URZ ;  /* 0x0000003f3f3ff290 */ /* 0x000ff4000fffe03f */
[----:B------:R-:W-:Y:S01]  /*274b0*/  STL.64 [R1+0x170], R8 ;  /* 0x0001700801007387 */ /* 0x000fe20000100a00 */
[----:B------:R0:W-:Y:S03]  /*274c0*/  STL.64 [R1+0x178], R10 ;  /* 0x0001780a01007387 */ /* 0x0001e60000100a00 */
[----:B0-----:R-:W2:Y:S01]  /*274d0*/  LDL.LU.64 R10, [R1+0x1f70] ;  /* 0x001f7000010a7983 */ /* 0x001ea20000300a00 */
[----:B------:R-:W3:Y:S02]  /*274e0*/  LDL.LU.64 R8, [R1+0x1f68] ;  /* 0x001f680001087983 */ /* 0x000ee40000300a00 */
[C---:B---3--:R-:W-:Y:S11]  /*274f0*/  HMMA.16816.F32 R20, R16.reuse, R8, R20 ;  /* 0x000000081014723c */ /* 0x048ff60000001814 */
[----:B------:R-:W-:Y:S11]  /*27500*/  @!UPT UIADD3 URZ, URZ, URZ, URZ ;  /* 0x0000003f3f3ff290 */ /* 0x000ff6000fffe03f */
[----:B------:R-:W-:Y:S01]  /*27510*/  @!UPT UIADD3 URZ, URZ, URZ, URZ ;  /* 0x0000003f3f3ff290 */ /* 0x000fe2000fffe03f */
[----:B------:R-:W-:Y:S01]  /*27520*/  STL.64 [R1+0x130], R20 ;  /* 0x0001301401007387 */ /* 0x000fe20000100a00 */
[----:B------:R0:W-:Y:S03]  /*27530*/  STL.64 [R1+0x138], R22 ;  /* 0x0001381601007387 */ /* 0x0001e60000100a00 */
[----:B0-----:R-:W3:Y:S01]  /*27540*/  LDL.LU.64 R22, [R1+0x1f60] ;  /* 0x001f600001167983 */ /* 0x001ee20000300a00 */
[----:B------:R-:W3:Y:S02]  /*27550*/  LDL.LU.64 R20, [R1+0x1f58] ;  /* 0x001f580001147983 */ /* 0x000ee40000300a00 */
[----:B---3--:R-:W-:Y:S11]  /*27560*/  HMMA.16816.F32 R20, R16, R24, R20 ;  /* 0x000000181014723c */ /* 0x008ff60000001814 */
[----:B------:R-:W-:Y:S11]  /*27570*/  @!UPT UIADD3 URZ, URZ, URZ, URZ ;  /* 0x0000003f3f3ff290 */ /* 0x000ff6000fffe03f */
[----:B------:R-:W-:Y:S01]  /*27580*/  @!UPT UIADD3 URZ, URZ, URZ, URZ ;  /* 0x0000003f3f3ff290 */ /* 0x000fe2000fffe03f */
[----:B------:R-:W-:Y:S01]  /*27590*/  STL.64 [R1+0x110], R20 ;  /* 0x0001101401007387 */ /* 0x000fe20000100a00 */
[----:B------:R0:W-:Y:S03]  /*275a0*/  STL.64 [R1+0x118], R22 ;  /* 0x0001181601007387 */ /* 0x0001e60000100a00 */
[----:B0-----:R-:W3:Y:S01]  /*275b0*/  LDL.LU.64 R22, [R1+0x1f50] ;  /* 0x001f500001167983 */ /* 0x001ee20000300a00 */
[----:B------:R-:W3:Y:S02]  /*275c0*/  LDL.LU.64 R20, [R1+0x1f48] ;  /* 0x001f480001147983 */ /* 0x000ee40000300a00 */
[----:B------:R-:W-:-:S07]  /*275d0*/  IMAD.MOV.U32 R13, RZ, RZ, R3 ;  /* 0x000000ffff0d7224 */ /* 0x000fce00078e0003 */
[----:B---3--:R-:W-:Y:S01]  /*275e0*/  HMMA.16816.F32 R16, R16, R12, R20 ;  /* 0x0000000c1010723c */ /* 0x008fe20000001814 */
[----:B------:R-:W2:Y:S01]  /*275f0*/  LDL.LU.64 R22, [R1+0x1f40] ;  /* 0x001f400001167983 */ /* 0x000ea20000300a00 */
[----:B------:R-:W2:Y:S11]  /*27600*/  LDL.LU.64 R20, [R1+0x1f38] ;  /* 0x001f380001147983 */ /* 0x000eb60000300a00 */
[----:B------:R-:W-:Y:S10]  /*27610*/  @!UPT UIADD3 URZ, URZ, URZ, URZ ;  /* 0x0000003f3f3ff290 */ /* 0x000ff4000fffe03f */
[----:B------:R0:W-:Y:S01]  /*27620*/  STL.64 [R1+0x100], R16 ;  /* 0x0001001001007387 */ /* 0x0001e20000100a00 */
[----:B------:R1:W-:Y:S02]  /*27630*/  STL.64 [R1+0x108], R18 ;  /* 0x0001081201007387 */ /* 0x0003e40000100a00 */
[----:B0-----:R-:W-:Y:S02]  /*27640*/  IMAD.MOV.U32 R16, RZ, RZ, R28 ;  /* 0x000000ffff107224 */ /* 0x001fe400078e001c */
[----:B-1----:R-:W-:Y:S02]  /*27650*/  IMAD.MOV.U32 R18, RZ, RZ, R26 ;  /* 0x000000ffff127224 */ /* 0x002fe400078e001a */
[----:B------:R-:W-:Y:S02]  /*27660*/  IMAD.MOV.U32 R19, RZ, RZ, R0 ;  /* 0x000000ffff137224 */ /* 0x000fe400078e0000 */
[----:B------:R-:W-:-:S03]  /*27670*/  IMAD.MOV.U32 R17, RZ, RZ, R27 ;  /* 0x000000ffff117224 */ /* 0x000fc600078e001b */
[----:B------:R-:W-:Y:S02]  /*27680*/  STL.64 [R1+0x1ee0], R18 ;  /* 0x001ee01201007387 */ /* 0x000fe40000100a00 */
[----:B------:R0:W-:Y:S02]  /*27690*/  STL.64 [R1+0x1ed8], R16 ;  /* 0x001ed81001007387 */ /* 0x0001e40000100a00 */
[----:B0-----:R-:W2:Y:S01]  /*276a0*/  LDL.LU.64 R16, [R1+0x40] ;  /* 0x0000400001107983 */ /* 0x001ea20000300a00 */
[----:B------:R-:W3:Y:S01]  /*276b0*/  LDL.64 R18, [R1+0x48] ;  /* 0x0000480001127983 */ /* 0x000ee20000100a00 */
[C---:B--2---:R-:W-:Y:S11]  /*276c0*/  HMMA.16816.F32 R4, R20.reuse, R16, R4 ;  /* 0x000000101404723c */ /* 0x044ff60000001804 */
[----:B------:R-:W-:Y:S11]  /*276d0*/  @!UPT UIADD3 URZ, URZ, URZ, URZ ;  /* 0x0000003f3f3ff290 */ /* 0x000ff6000fffe03f */
[----:B------:R-:W-:Y:S01]  /*276e0*/  @!UPT UIADD3 URZ, URZ, URZ, URZ ;  /* 0x0000003f3f3ff290 */ /* 0x000fe2000fffe03f */
[----:B------:R0:W-:Y:S01]  /*276f0*/  STL.64 [R1+0xf0], R4 ;  /* 0x0000f00401007387 */ /* 0x0001e20000100a00 */
[----:B------:R-:W-:Y:S02]  /*27700*/  IMAD.MOV.U32 R28, RZ, RZ, R6 ;  /* 0x000000ffff1c7224 */ /* 0x000fe400078e0006 */
[----:B------:R-:W-:Y:S02]  /*27710*/  IMAD.MOV.U32 R0, RZ, RZ, R7 ;  /* 0x000000ffff007224 */ /* 0x000fe400078e0007 */
[----:B------:R-:W2:Y:S04]  /*27720*/  LDL.LU.64 R6, [R1+0x1f30] ;  /* 0x001f300001067983 */ /* 0x000ea80000300a00 */
[----:B0-----:R-:W2:Y:S01]  /*27730*/  LDL.LU.64 R4, [R1+0x1f28] ;  /* 0x001f280001047983 */ /* 0x001ea20000300a00 */
[----:B------:R-:W-:Y:S02]  /*27740*/  STL [R1+0x1e2c], R0 ;  /* 0x001e2c0001007387 */ /* 0x000fe40000100800 */
[----:B------:R-:W-:Y:S01]  /*27750*/  STL [R1+0x1e28], R28 ;  /* 0x001e281c01007387 */ /* 0x000fe20000100800 */
[C---:B--2---:R-:W-:Y:S11]  /*27760*/  HMMA.16816.F32 R4, R20.reuse, R8, R4 ;  /* 0x000000081404723c */ /* 0x044ff60000001804 */
[----:B------:R-:W-:Y:S11]  /*27770*/  @!UPT UIADD3 URZ, URZ, URZ, URZ ;  /* 0x0000003f3f3ff290 */ /* 0x000ff6000fffe03f */
[----:B------:R-:W-:Y:S01]  /*27780*/  @!UPT UIADD3 URZ, URZ, URZ, URZ ;  /* 0x0000003f3f3ff290 */ /* 0x000fe2000fffe03f */
[----:B------:R-:W-:Y:S01]  /*27790*/  STL.64 [R1+0xe0], R4 ;  /* 0x0000e00401007387 */ /* 0x000fe20000100a00 */
[----:B------:R0:W-:Y:S03]  /*277a0*/  STL.64 [R1+0xe8], R6 ;  /* 0x0000e80601007387 */ /* 0x0001e60000100a00 */
[----:B0-----:R-:W2:Y:S01]  /*277b0*/  LDL.LU.64 R6, [R1+0x1f20] ;  /* 0x001f200001067983 */ /* 0x001ea20000300a00 */
[----:B------:R-:W2:Y:S02]  /*277c0*/  LDL.LU.64 R4, [R1+0x1f18] ;  /* 0x001f180001047983 */ /* 0x000ea40000300a00 */
[C---:B--2---:R-:W-:Y:S01]  /*277d0*/  HMMA.16816.F32 R24, R20.reuse, R24, R4 ;  /* 0x000000181418723c */ /* 0x044fe20000001804 */
[----:B------:R-:W2:Y:S01]  /*277e0*/  LDL.LU.64 R6, [R1+0x1f10] ;  /* 0x001f100001067983 */ /* 0x000ea20000300a00 */
[----:B------:R-:W2:Y:S11]  /*277f0*/  LDL.LU.64 R4, [R1+0x1f08] ;  /* 0x001f080001047983 */ /* 0x000eb60000300a00 */
[----:B------:R-:W-:Y:S10]  /*27800*/  @!UPT UIADD3 URZ, URZ, URZ, URZ ;  /* 0x0000003f3f3ff290 */ /* 0x000ff4000fffe03f */
[----:B------:R0:W-:Y:S01]  /*27810*/  STL.64 [R1+0xd0], R24 ;  /* 0x0000d01801007387 */ /* 0x0001e20000100a00 */
[----:B------:R-:W-:Y:S02]  /*27820*/  IMAD.MOV.U32 R0, RZ, RZ, R26 ;  /* 0x000000ffff007224 */ /* 0x000fe400078e001a */
[----:B------:R-:W-:Y:S02]  /*27830*/  IMAD.MOV.U32 R28, RZ, RZ, R27 ;  /* 0x000000ffff1c7224 */ /* 0x000fe400078e001b */
[----:B------:R-:W2:Y:S04]  /*27840*/  LDL.LU.64 R26, [R1+0x1f00] ;  /* 0x001f0000011a7983 */ /* 0x000ea80000300a00 */
[----:B0-----:R-:W2:Y:S01]  /*27850*/  LDL.LU.64 R24, [R1+0x1ef8] ;  /* 0x001ef80001187983 */ /* 0x001ea20000300a00 */
[----:B------:R-:W-:Y:S02]  /*27860*/  STL [R1+0x1e34], R28 ;  /* 0x001e341c01007387 */ /* 0x000fe40000100800 */
[----:B------:R-:W-:Y:S01]  /*27870*/  STL [R1+0x1e30], R0 ;  /* 0x001e300001007387 */ /* 0x000fe20000100800 */
[----:B--2---:R-:W-:Y:S01]  /*27880*/  HMMA.16816.F32 R12, R20, R12, R24 ;  /* 0x0000000c140c723c */ /* 0x004fe20000001818 */
[----:B------:R-:W2:Y:S01]  /*27890*/  LDL.LU.64 R26, [R1+0x1ef0] ;  /* 0x001ef000011a7983 */ /* 0x000ea20000300a00 */
[----:B------:R-:W2:Y:S02]  /*278a0*/  LDL.LU.64 R24, [R1+0x1ee8] ;  /* 0x001ee80001187983 */ /* 0x000ea40000300a00 */
[----:B------:R-:W4:Y:S02]  /*278b0*/  LDL R21, [R1+0x10e0] ;  /* 0x0010e00001157983 */ /* 0x000f240000100800 */
[----:B------:R-:W4:Y:S11]  /*278c0*/  LDL.LU.64 R22, [R1+0x28] ;  /* 0x0000280001167983 */ /* 0x000f360000300a00 */
[----:B------:R-:W-:Y:S06]  /*278d0*/  @!UPT UIADD3 URZ, URZ, URZ, URZ ;  /* 0x0000003f3f3ff290 */ /* 0x000fec000fffe03f */
[----:B------:R3:W-:Y:S01]  /*278e0*/  STL.64 [R1+0xc0], R12 ;  /* 0x0000c00c01007387 */ /* 0x0007e20000100a00 */
[----:B------:R-:W-:Y:S02]  /*278f0*/  STL.64 [R1+0xc8], R14 ;  /* 0x0000c80e01007387 */ /* 0x000fe40000100a00 */
[----:B---3--:R-:W-:Y:S02]  /*27900*/  IMAD.MOV.U32 R13, RZ, RZ, R18 ;  /* 0x000000ffff0d7224 */ /* 0x008fe400078e0012 */
[----:B------:R-:W-:Y:S01]  /*27910*/  IMAD.MOV.U32 R12, RZ, RZ, R19 ;  /* 0x000000ffff0c7224 */ /* 0x000fe200078e0013 */
[----:B--2---:R-:W-:Y:S01]  /*27920*/  HMMA.16816.F32 R4, R24, R18, R4 ;  /* 0x000000121804723c */ /* 0x004fe20000001804 */
[----:B------:R-:W2:Y:S01]  /*27930*/  LDL.LU.64 R18, [R1+0x1ee0] ;  /* 0x001ee00001127983 */ /* 0x000ea20000300a00 */
[----:B------:R-:W2:Y:S02]  /*27940*/  LDL.LU.64 R16, [R1+0x1ed8] ;  /* 0x001ed80001107983 */ /* 0x000ea40000300a00 */
[----:B------:R-:W-:-:S02]  /*27950*/  IMAD.MOV.U32 R3, RZ, RZ, R10 ;  /* 0x000000ffff037224 */ /* 0x000fc400078e000a */
[----:B------:R-:W-:Y:S11]  /*27960*/  IMAD.MOV.U32 R20, RZ, RZ, R11 ;  /* 0x000000ffff147224 */ /* 0x000ff600078e000b */
[----:B------:R-:W-:Y:S06]  /*27970*/  @!UPT UIADD3 URZ, URZ, URZ, URZ ;  /* 0x0000003f3f3ff290 */ /* 0x000fec000fffe03f */
[----:B------:R0:W-:Y:S01]  /*27980*/  STL.64 [R1+0xb0], R4 ;  /* 0x0000b00401007387 */ /* 0x0001e20000100a00 */
[----:B------:R-:W-:Y:S02]  /*27990*/  IMAD.MOV.U32 R28, RZ, RZ, R6 ;  /* 0x000000ffff1c7224 */ /* 0x000fe400078e0006 */
[----:B------:R-:W-:Y:S02]  /*279a0*/  IMAD.MOV.U32 R0, RZ, RZ, R7 ;  /* 0x000000ffff007224 */ /* 0x000fe400078e0007 */
[----:B------:R-:W3:Y:S04]  /*279b0*/  LDL.LU.64 R6, [R1+0x1ed0] ;  /* 0x001ed00001067983 */ /* 0x000ee80000300a00 */
[----:B0-----:R-:W3:Y:S01]  /*279c0*/  LDL.LU.64 R4, [R1+0x1ec8] ;  /* 0x001ec80001047983 */ /* 0x001ee20000300a00 */
[C---:B--2---:R-:W-:Y:S03]  /*279d0*/  HMMA.16816.F32 R16, R24.reuse, R10, R16 ;  /* 0x0000000a1810723c */ /* 0x044fe60000001810 */
[----:B------:R-:W2:Y:S01]  /*279e0*/  LDL.LU.64 R10, [R1+0x1ec0] ;  /* 0x001ec000010a7983 */ /* 0x000ea20000300a00 */
[----:B------:R-:W2:Y:S11]  /*279f0*/  LDL.LU.64 R8, [R1+0x1eb8] ;  /* 0x001eb80001087983 */ /* 0x000eb60000300a00 */
[----:B------:R-:W-:Y:S08]  /*27a00*/  @!UPT UIADD3 URZ, URZ, URZ, URZ ;  /* 0x0000003f3f3ff290 */ /* 0x000ff0000fffe03f */
[----:B------:R0:W-:Y:S01]  /*27a10*/  STL.64 [R1+0x1d90], R18 ;  /* 0x001d901201007387 */ /* 0x0001e20000100a00 */
[----:B------:R-:W-:Y:S03]  /*27a20*/  STL.64 [R1+0x1d88], R16 ;  /* 0x001d881001007387 */ /* 0x000fe60000100a00 */
[----:B0-----:R-:W3:Y:S01]  /*27a30*/  LDL.LU.64 R18, [R1+0x18] ;  /* 0x0000180001127983 */ /* 0x001ee20000300a00 */
[----:B----4-:R-:W-:Y:S01]  /*27a40*/  STL.64 [R1+0x1e58], R22 ;  /* 0x001e581601007387 */ /* 0x010fe20000100a00 */
[C---:B--2---:R-:W-:Y:S11]  /*27a50*/  HMMA.16816.F32 R8, R24.reuse, R22, R8 ;  /* 0x000000161808723c */ /* 0x044ff60000001808 */
[----:B------:R-:W-:Y:S11]  /*27a60*/  @!UPT UIADD3 URZ, URZ, URZ, URZ ;  /* 0x0000003f3f3ff290 */ /* 0x000ff6000fffe03f */
[----:B------:R-:W-:Y:S01]  /*27a70*/  @!UPT UIADD3 URZ, URZ, URZ, URZ ;  /* 0x0000003f3f3ff290 */ /* 0x000fe2000fffe03f */
[----:B------:R-:W-:Y:S01]  /*27a80*/  STL.64 [R1+0xa0], R8 ;  /* 0x0000a00801007387 */ /* 0x000fe20000100a00 */
[----:B------:R-:W-:Y:S02]  /*27a90*/  STL.64 [R1+0xa8], R10 ;  /* 0x0000a80a01007387 */ /* 0x000fe40000100a00 */
[----:B------:R-:W0:Y:S02]  /*27aa0*/  LDSM.16.MT88.4 R8, [R29+0x5000] ;  /* 0x005000001d08783b */ /* 0x000e240000004200 */
[----:B0-----:R-:W-:Y:S02]  /*27ab0*/  STL.64 [R1+0x1e68], R10 ;  /* 0x001e680a01007387 */ /* 0x001fe40000100a00 */
[----:B------:R3:W-:Y:S02]  /*27ac0*/  STL.64 [R1+0x1e60], R8 ;  /* 0x001e600801007387 */ /* 0x0007e40000100a00 */
[----:B---3--:R-:W-:Y:S02]  /*27ad0*/  IMAD.MOV.U32 R8, RZ, RZ, R6 ;  /* 0x000000ffff087224 */ /* 0x008fe400078e0006 */
[----:B------:R-:W-:Y:S01]  /*27ae0*/  IMAD.MOV.U32 R9, RZ, RZ, R7 ;  /* 0x000000ffff097224 */ /* 0x000fe200078e0007 */
[----:B------:R-:W2:Y:S01]  /*27af0*/  LDL.LU R6, [R1+0x1eb0] ;  /* 0x001eb00001067983 */ /* 0x000ea20000300800 */
[----:B------:R-:W2:Y:S02]  /*27b00*/  LDL.LU R7, [R1+0x1eac] ;  /* 0x001eac0001077983 */ /* 0x000ea40000300800 */
[----:B------:R-:W3:Y:S02]  /*27b10*/  LDL.LU R10, [R1+0x158] ;  /* 0x00015800010a7983 */ /* 0x000ee40000300800 */
[----:B------:R-:W3:Y:S02]  /*27b20*/  LDL.LU R11, [R1+0x15c] ;  /* 0x00015c00010b7983 */ /* 0x000ee40000300800 */
[----:B---3--:R-:W-:Y:S01]  /*27b30*/  STL.64 [R1+0x1e78], R10 ;  /* 0x001e780a01007387 */ /* 0x008fe20000100a00 */
[----:B------:R0:W-:Y:S03]  /*27b40*/  STL.64 [R1+0x1e70], R8 ;  /* 0x001e700801007387 */ /* 0x0001e60000100a00 */
[----:B0-----:R-:W3:Y:S01]  /*27b50*/  LDL.LU.64 R8, [R1] ;  /* 0x0000000001087983 */ /* 0x001ee20000300a00 */
[----:B------:R-:W4:Y:S01]  /*27b60*/  LDL.LU.64 R10, [R1+0x8] ;  /* 0x00000800010a7983 */ /* 0x000f220000300a00 */
[----:B--2---:R-:W-:Y:S02]  /*27b70*/  HMMA.16816.F32 R4, R24, R18, R4 ;  /* 0x000000121804723c */ /* 0x004fe40000001804 */
[----:B----4-:R-:W-:Y:S01]  /*27b80*/  STL.64 [R1+0x1ea0], R10 ;  /* 0x001ea00a01007387 */ /* 0x010fe20000100a00 */
[----:B---3--:R-:W-:Y:S11]  /*27b90*/  STL.64 [R1+0x1e98], R8 ;  /* 0x001e980801007387 */ /* 0x008ff60000100a00 */
[----:B------:R-:W-:Y:S09]  /*27ba0*/  @!UPT UIADD3 URZ, URZ, URZ, URZ ;  /* 0x0000003f3f3ff290 */ /* 0x000ff2000fffe03f */
[----:B------:R0:W-:Y:S02]  /*27bb0*/  STL.64 [R1+0x90], R4 ;  /* 0x0000900401007387 */ /* 0x0001e40000100a00 */
[----:B------:R1:W-:Y:S01]  /*27bc0*/  STL.64 [R1+0x98], R6 ;  /* 0x0000980601007387 */ /* 0x0003e20000100a00 */
[----:B0-----:R-:W2:Y:S01]  /*27bd0*/  LDL.LU R4, [R1+0x140] ;  /* 0x0001400001047983 */ /* 0x001ea20000300800 */
[----:B------:R-:W2:Y:S02]  /*27be0*/  LDL.LU R5, [R1+0x144] ;  /* 0x0001440001057983 */ /* 0x000ea40000300800 */
[----:B-1----:R-:W3:Y:S02]  /*27bf0*/  LDL.LU R6, [R1+0x148] ;  /* 0x0001480001067983 */ /* 0x002ee40000300800 */
[----:B------:R-:W3:Y:S02]  /*27c00*/  LDL.LU R7, [R1+0x14c] ;  /* 0x00014c0001077983 */ /* 0x000ee40000300800 */
[----:B---3--:R0:W-:Y:S02]  /*27c10*/  STL.64 [R1+0x1e88], R6 ;  /* 0x001e880601007387 */ /* 0x0081e40000100a00 */
[----:B0-----:R-:W-:-:S02]  /*27c20*/  IMAD.MOV.U32 R6, RZ, RZ, R13 ;  /* 0x000000ffff067224 */ /* 0x001fc400078e000d */
[----:B------:R-:W-:Y:S02]  /*27c30*/  IMAD.MOV.U32 R7, RZ, RZ, R12 ;  /* 0x000000ffff077224 */ /* 0x000fe400078e000c */
[----:B------:R-:W0:Y:S04]  /*27c40*/  LDSM.16.MT88.4 R12, [R29+0x5080] ;  /* 0x005080001d0c783b */ /* 0x000e280000004200 */
[----:B--2---:R-:W-:Y:S04]  /*27c50*/  STL.64 [R1+0x1e80], R4 ;  /* 0x001e800401007387 */ /* 0x004fe80000100a00 */
[----:B0-----:R0:W-:Y:S01]  /*27c60*/  STL.64 [R1+0x1e18], R14 ;  /* 0x001e180e01007387 */ /* 0x0011e20000100a00 */
[----:B------:R1:W-:Y:S02]  /*27c70*/  STL.64 [R1+0x1e10], R12 ;  /* 0x001e100c01007387 */ /* 0x0003e40000100a00 */
[----:B0-----:R-:W-:-:S02]  /*27c80*/  IMAD.MOV.U32 R14, RZ, RZ, R3 ;  /* 0x000000ffff0e7224 */ /* 0x001fc400078e0003 */
[----:B------:R-:W2:Y:S01]  /*27c90*/  LDL.LU R3, [R1+0x1ea8] ;  /* 0x001ea80001037983 */ /* 0x000ea20000300800 */
[----:B------:R-:W-:Y:S02]  /*27ca0*/  IMAD.MOV.U32 R15, RZ, RZ, R20 ;  /* 0x000000ffff0f7224 */ /* 0x000fe400078e0014 */
[----:B------:R-:W-:Y:S02]  /*27cb0*/  IMAD.MOV.U32 R9, RZ, RZ, R18 ;  /* 0x000000ffff097224 */ /* 0x000fe400078e0012 */
[----:B------:R-:W-:Y:S02]  /*27cc0*/  IMAD.MOV.U32 R8, RZ, RZ, R19 ;  /* 0x000000ffff087224 */ /* 0x000fe400078e0013 */
[----:B------:R-:W-:Y:S04]  /*27cd0*/  LDSM.16.M88.4 R16, [R21+0x10080] ;  /* 0x010080001510783b */ /* 0x000fe80000000200 */
[----:B------:R0:W-:Y:S01]  /*27ce0*/  STL.64 [R1+0x1e90], R14 ;  /* 0x001e900e01007387 */ /* 0x0001e20000100a00 */
[----:B-1----:R-:W3:Y:S02]  /*27cf0*/  LDL.LU R12, [R1+0x160] ;  /* 0x00016000010c7983 */ /* 0x002ee40000300800 */
[----:B------:R-:W3:Y:S01]  /*27d00*/  LDL.LU R13, [R1+0x164] ;  /* 0x00016400010d7983 */ /* 0x000ee20000300800 */
[----:B0-----:R-:W3:Y:S01]  /*27d10*/  LDL.LU R14, [R1+0x168] ;  /* 0x00016800010e7983 */ /* 0x001ee20000300800 */
[----:B------:R-:W3:Y:S03]  /*27d20*/  LDL.LU R15, [R1+0x16c] ;  /* 0x00016c00010f7983 */ /* 0x000ee60000300800 */
[----:B--2---:R-:W0:Y:S04]  /*27d30*/  LDSM.16.MT88.4 R24, [R3+0x6000] ;  /* 0x006000000318783b */ /* 0x004e280000004200 */
[----:B0-----:R0:W-:Y:S02]  /*27d40*/  STL.64 [R1+0x1db0], R26 ;  /* 0x001db01a01007387 */ /* 0x0011e40000100a00 */
[----:B0-----:R-:W-:-:S02]  /*27d50*/  IMAD.MOV.U32 R26, RZ, RZ, R9 ;  /* 0x000000ffff1a7224 */ /* 0x001fc400078e0009 */
[----:B------:R-:W-:Y:S02]  /*27d60*/  IMAD.MOV.U32 R27, RZ, RZ, R8 ;  /* 0x000000ffff1b7224 */ /* 0x000fe400078e0008 */
[----:B------:R-:W0:Y:S04]  /*27d70*/  LDSM.16.M88.4 R8, [R21+0x12080] ;  /* 0x012080001508783b */ /* 0x000e280000000200 */
[----:B------:R-:W-:Y:S04]  /*27d80*/  STL.64 [R1+0x1da8], R24 ;  /* 0x001da81801007387 */ /* 0x000fe80000100a00 */
[----:B0-----:R-:W-:Y:S01]  /*27d90*/  STL.64 [R1+0x60], R8 ;  /* 0x0000600801007387 */ /* 0x001fe20000100a00 */
[----:B------:R0:W-:Y:S03]  /*27da0*/  STL.64 [R1+0x68], R10 ;  /* 0x0000680a01007387 */ /* 0x0001e60000100a00 */
[----:B0-----:R-:W3:Y:S01]  /*27db0*/  LDL.LU.64 R10, [R1+0x1ea0] ;  /* 0x001ea000010a7983 */ /* 0x001ee20000300a00 */
[----:B------:R-:W3:Y:S02]  /*27dc0*/  LDL.LU.64 R8, [R1+0x1e98] ;  /* 0x001e980001087983 */ /* 0x000ee40000300a00 */
[----:B---3--:R-:W-:Y:S01]  /*27dd0*/  HMMA.16816.F32 R4, R8, R6, R12 ;  /* 0x000000060804723c */ /* 0x008fe2000000180c */
[----:B------:R-:W-:-:S02]  /*27de0*/  IMAD.MOV.U32 R22, RZ, RZ, R8 ;  /* 0x000000ffff167224 */ /* 0x000fc400078e0008 */
[----:B------:R-:W-:Y:S01]  /*27df0*/  IMAD.MOV.U32 R20, RZ, RZ, R9 ;  /* 0x000000ffff147224 */ /* 0x000fe200078e0009 */
[----:B------:R-:W2:Y:S03]  /*27e00*/  LDL.LU.64 R14, [R1+0x1e90] ;  /* 0x001e9000010e7983 */ /* 0x000ea60000300a00 */
[----:B------:R-:W-:Y:S02]  /*27e10*/  IMAD.MOV.U32 R13, RZ, RZ, R10 ;  /* 0x000000ffff0d7224 */ /* 0x000fe400078e000a */
[----:B------:R-:W-:Y:S02]  /*27e20*/  IMAD.MOV.U32 R12, RZ, RZ, R11 ;  /* 0x000000ffff0c7224 */ /* 0x000fe400078e000b */
[----:B------:R-:W0:Y:S11]  /*27e30*/  LDSM.16.M88.4 R8, [R21+0x14080] ;  /* 0x014080001508783b */ /* 0x000e360000000200 */
[----:B------:R-:W-:Y:S01]  /*27e40*/  @!UPT UIADD3 URZ, URZ, URZ, URZ ;  /* 0x0000003f3f3ff290 */ /* 0x000fe2000fffe03f */
[----:B------:R-:W-:Y:S01]  /*27e50*/  STL.64 [R1+0x1a0], R4 ;  /* 0x0001a00401007387 */ /* 0x000fe20000100a00 */
[----:B------:R1:W-:Y:S03]  /*27e60*/  STL.64 [R1+0x1a8], R6 ;  /* 0x0001a80601007387 */ /* 0x0003e60000100a00 */
[----:B-1----:R-:W3:Y:S01]  /*27e70*/  LDL.LU.64 R6, [R1+0x1e88] ;  /* 0x001e880001067983 */ /* 0x002ee20000300a00 */
[----:B------:R-:W3:Y:S03]  /*27e80*/  LDL.LU.64 R4, [R1+0x1e80] ;  /* 0x001e800001047983 */ /* 0x000ee60000300a00 */
[----:B0-----:R-:W-:Y:S01]  /*27e90*/  STL.64 [R1+0x70], R8 ;  /* 0x0000700801007387 */ /* 0x001fe20000100a00 */
[----:B------:R0:W-:Y:S03]  /*27ea0*/  STL.64 [R1+0x78], R10 ;  /* 0x0000780a01007387 */ /* 0x0001e60000100a00 */
[----:B0-----:R-:W2:Y:S01]  /*27eb0*/  LDL.LU.64 R10, [R1+0x1e78] ;  /* 0x001e7800010a7983 */ /* 0x001ea20000300a00 */
[----:B------:R-:W2:Y:S02]  /*27ec0*/  LDL.LU.64 R8, [R1+0x1e70] ;  /* 0x001e700001087983 */ /* 0x000ea40000300a00 */
[----:B------:R-:W-:Y:S02]  /*27ed0*/  STL.64 [R1+0x50], R16 ;  /* 0x0000501001007387 */ /* 0x000fe40000100a00 */
[----:B------:R0:W-:Y:S01]  /*27ee0*/  STL.64 [R1+0x58], R18 ;  /* 0x0000581201007387 */ /* 0x0001e20000100a00 */
[----:B------:R1:W-:Y:S01]  /*27ef0*/  STL.64 [R1+0x1db8], R16 ;  /* 0x001db81001007387 */ /* 0x0003e20000100a00 */
[----:B0-----:R-:W-:-:S02]  /*27f00*/  IMAD.MOV.U32 R18, RZ, RZ, R13 ;  /* 0x000000ffff127224 */ /* 0x001fc400078e000d */
[----:B-1----:R-:W-:Y:S02]  /*27f10*/  IMAD.MOV.U32 R16, RZ, RZ, R22 ;  /* 0x000000ffff107224 */ /* 0x002fe400078e0016 */
[----:B------:R-:W-:Y:S02]  /*27f20*/  IMAD.MOV.U32 R17, RZ, RZ, R20 ;  /* 0x000000ffff117224 */ /* 0x000fe400078e0014 */
[----:B------:R-:W-:Y:S01]  /*27f30*/  IMAD.MOV.U32 R19, RZ, RZ, R12 ;  /* 0x000000ffff137224 */ /* 0x000fe200078e000c */
[----:B------:R-:W0:Y:S06]  /*27f40*/  LDSM.16.M88.4 R20, [R21+0x16080] ;  /* 0x016080001514783b */ /* 0x000e2c0000000200 */
[C---:B--2---:R-:W-:Y:S01]  /*27f50*/  HMMA.16816.F32 R12, R16.reuse, R14, R8 ;  /* 0x0000000e100c723c */ /* 0x044fe20000001808 */
[----:B------:R-:W2:Y:S01]  /*27f60*/  LDL.LU.64 R10, [R1+0x1e68] ;  /* 0x001e6800010a7983 */ /* 0x000ea20000300a00 */
[----:B------:R-:W2:Y:S11]  /*27f70*/  LDL.LU.64 R8, [R1+0x1e60] ;  /* 0x001e600001087983 */ /* 0x000eb60000300a00 */
[----:B------:R-:W-:Y:S10]  /*27f80*/  @!UPT UIADD3 URZ, URZ, URZ, URZ ;  /* 0x0000003f3f3ff290 */ /* 0x000ff4000fffe03f */
[----:B------:R1:W-:Y:S01]  /*27f90*/  STL.64 [R1+0x190], R12 ;  /* 0x0001900c01007387 */ /* 0x0003e20000100a00 */
[----:B------:R4:W-:Y:S03]  /*27fa0*/  STL.64 [R1+0x198], R14 ;  /* 0x0001980e01007387 */ /* 0x0009e60000100a00 */
[----:B-1----:R-:W2:Y:S01]  /*27fb0*/  LDL.LU R12, [R1+0x130] ;  /* 0x00013000010c7983 */ /* 0x002ea20000300800 */
[----:B------:R-:W2:Y:S02]  /*27fc0*/  LDL.LU R13, [R1+0x134] ;  /* 0x00013400010d7983 */ /* 0x000ea40000300800 */
[----:B----4-:R-:W4:Y:S02]  /*27fd0*/  LDL.LU R14, [R1+0x138] ;  /* 0x00013800010e7983 */ /* 0x010f240000300800 */
[----:B------:R-:W4:Y:S02]  /*27fe0*/  LDL.LU R15, [R1+0x13c] ;  /* 0x00013c00010f7983 */ /* 0x000f240000300800 */
[----:B----4-:R1:W-:Y:S01]  /*27ff0*/  STL.64 [R1+0x1e48], R14 ;  /* 0x001e480e01007387 */ /* 0x0103e20000100a00 */
[----:B--2---:R-:W-:Y:S03]  /*28000*/  STL.64 [R1+0x1e40], R12 ;  /* 0x001e400c01007387 */ /* 0x004fe60000100a00 */
[----:B-1----:R-:W2:Y:S01]  /*28010*/  LDL.LU.64 R14, [R1+0x48] ;  /* 0x00004800010e7983 */ /* 0x002ea20000300a00 */
[----:B0-----:R-:W-:Y:S02]  /*28020*/  STL.64 [R1+0x80], R20 ;  /* 0x0000801401007387 */ /* 0x001fe40000100a00 */
[----:B------:R0:W-:Y:S02]  /*28030*/  STL.64 [R1+0x88], R22 ;  /* 0x0000881601007387 */ /* 0x0001e40000100a00 */
[----:B0-----:R-:W3:Y:S02]  /*28040*/  LDL.LU.64 R22, [R1+0x1e58] ;  /* 0x001e580001167983 */ /* 0x001ee40000300a00 */
[C---:B---3--:R-:W-:Y:S11]  /*28050*/  HMMA.16816.F32 R4, R16.reuse, R22, R4 ;  /* 0x000000161004723c */ /* 0x048ff60000001804 */
[----:B------:R-:W-:Y:S11]  /*28060*/  @!UPT UIADD3 URZ, URZ, URZ, URZ ;  /* 0x0000003f3f3ff290 */ /* 0x000ff6000fffe03f */
[----:B------:R-:W-:Y:S01]  /*28070*/  @!UPT UIADD3 URZ, URZ, URZ, URZ ;  /* 0x0000003f3f3ff290 */ /* 0x000fe2000fffe03f */
[----:B------:R0:W-:Y:S02]  /*28080*/  STL.64 [R1+0x180], R4 ;  /* 0x0001800401007387 */ /* 0x0001e40000100a00 */
[----:B0-----:R-:W-:Y:S02]  /*28090*/  IMAD.MOV.U32 R5, RZ, RZ, R22 ;  /* 0x000000ffff057224 */ /* 0x001fe400078e0016 */
[----:B------:R-:W-:Y:S02]  /*280a0*/  IMAD.MOV.U32 R4, RZ, RZ, R23 ;  /* 0x000000ffff047224 */ /* 0x000fe400078e0017 */
[----:B------:R-:W0:Y:S04]  /*280b0*/  LDSM.16.MT88.4 R20, [R3+0x6080] ;  /* 0x006080000314783b */ /* 0x000e280000004200 */
[----:B------:R-:W-:Y:S04]  /*280c0*/  STL.64 [R1+0x188], R6 ;  /* 0x0001880601007387 */ /* 0x000fe80000100a00 */
[----:B0-----:R-:W-:Y:S01]  /*280d0*/  STL.64 [R1+0x1d70], R22 ;  /* 0x001d701601007387 */ /* 0x001fe20000100a00 */
[----:B------:R0:W-:Y:S03]  /*280e0*/  STL.64 [R1+0x1d68], R20 ;  /* 0x001d681401007387 */ /* 0x0001e60000100a00 */
[----:B0-----:R-:W3:Y:S01]  /*280f0*/  LDL.LU R20, [R1+0x120] ;  /* 0x0001200001147983 */ /* 0x001ee20000300800 */
[----:B------:R-:W3:Y:S02]  /*28100*/  LDL.LU R21, [R1+0x124] ;  /* 0x0001240001157983 */ /* 0x000ee40000300800 */
[----:B------:R-:W3:Y:S02]  /*28110*/  LDL.LU R22, [R1+0x128] ;  /* 0x0001280001167983 */ /* 0x000ee40000300800 */
[----:B------:R-:W3:Y:S02]  /*28120*/  LDL.LU R23, [R1+0x12c] ;  /* 0x00012c0001177983 */ /* 0x000ee40000300800 */
[----:B---3--:R-:W-:Y:S11]  /*28130*/  HMMA.16816.F32 R16, R16, R26, R20 ;  /* 0x0000001a1010723c */ /* 0x008ff60000001814 */
[----:B------:R-:W-:Y:S11]  /*28140*/  @!UPT UIADD3 URZ, URZ, URZ, URZ ;  /* 0x0000003f3f3ff290 */ /* 0x000ff6000fffe03f */
[----:B------:R-:W-:Y:S02]  /*28150*/  @!UPT UIADD3 URZ, URZ, URZ, URZ ;  /* 0x0000003f3f3ff290 */ /* 0x000fe4000fffe03f */
[----:B------:R-:W-:Y:S02]  /*28160*/  IMAD.MOV.U32 R21, RZ, RZ, R18 ;  /* 0x000000ffff157224 */ /* 0x000fe400078e0012 */
[----:B------:R-:W-:Y:S01]  /*28170*/  IMAD.MOV.U32 R20, RZ, RZ, R19 ;  /* 0x000000ffff147224 */ /* 0x000fe200078e0013 */
[----:B------:R-:W-:Y:S04]  /*28180*/  STL.64 [R1], R16 ;  /* 0x0000001001007387 */ /* 0x000fe80000100a00 */
[----:B------:R0:W-:Y:S01]  /*28190*/  STL.64 [R1+0x1e38], R20 ;  /* 0x001e381401007387 */ /* 0x0001e20000100a00 */
[----:B------:R-:W3:Y:S03]  /*281a0*/  LDL.LU.64 R22, [R1+0x38] ;  /* 0x0000380001167983 */ /* 0x000ee60000300a00 */
[----:B---3--:R1:W-:Y:S01]  /*281b0*/  STL.64 [R1+0x1e50], R22 ;  /* 0x001e501601007387 */ /* 0x0083e20000100a00 */
[----:B0-----:R-:W2:Y:S02]  /*281c0*/  LDL.LU R20, [R1+0x170] ;  /* 0x0001700001147983 */ /* 0x001ea40000300800 */
[----:B------:R-:W2:Y:S01]  /*281d0*/  LDL.LU R21, [R1+0x174] ;  /* 0x0001740001157983 */ /* 0x000ea20000300800 */
[----:B-1----:R-:W2:Y:S01]  /*281e0*/  LDL.LU R22, [R1+0x178] ;  /* 0x0001780001167983 */ /* 0x002ea20000300800 */
[----:B------:R-:W2:Y:S02]  /*281f0*/  LDL.LU R23, [R1+0x17c] ;  /* 0x00017c0001177983 */ /* 0x000ea40000300800 */
[----:B------:R-:W-:Y:S02]  /*28200*/  STL.64 [R1+0x1e20], R26 ;  /* 0x001e201a01007387 */ /* 0x000fe40000100a00 */
[----:B------:R-:W3:Y:S01]  /*28210*/  LDL.LU R16, [R1+0xc0] ;  /* 0x0000c00001107983 */ /* 0x000ee20000300800 */
[----:B------:R-:W3:Y:S01]  /*28220*/  LDL.LU R17, [R1+0xc4] ;  /* 0x0000c40001117983 */ /* 0x000ee20000300800 */
[----:B------:R-:W4:Y:S02]  /*28230*/  LDL.LU R18, [R1+0xc8] ;  /* 0x0000c80001127983 */ /* 0x000f240000300800 */
[----:B------:R-:W4:Y:S02]  /*28240*/  LDL.LU R19, [R1+0xcc] ;  /* 0x0000cc0001137983 */ /* 0x000f240000300800 */
[----:B----4-:R0:W-:Y:S02]  /*28250*/  STL.64 [R1+0x1dc8], R18 ;  /* 0x001dc81201007387 */ /* 0x0101e40000100a00 */
[----:B0-----:R-:W-:-:S02]  /*28260*/  IMAD.MOV.U32 R18, RZ, RZ, R5 ;  /* 0x000000ffff127224 */ /* 0x001fc400078e0005 */
[----:B------:R-:W-:Y:S02]  /*28270*/  IMAD.MOV.U32 R19, RZ, RZ, R4 ;  /* 0x000000ffff137224 */ /* 0x000fe400078e0004 */
[----:B------:R-:W0:Y:S01]  /*28280*/  LDSM.16.MT88.4 R4, [R29+0x6000] ;  /* 0x006000001d04783b */ /* 0x000e220000004200 */
[----:B--2---:R-:W-:Y:S03]  /*28290*/  HMMA.16816.F32 R20, R8, R14, R20 ;  /* 0x0000000e0814723c */ /* 0x004fe60000001814 */
[----:B---3--:R-:W-:Y:S01]  /*282a0*/  STL.64 [R1+0x1dc0], R16 ;  /* 0x001dc01001007387 */ /* 0x008fe20000100a00 */
[----:B------:R-:W2:Y:S02]  /*282b0*/  LDL.LU R24, [R1+0x110] ;  /* 0x0001100001187983 */ /* 0x000ea40000300800 */
[----:B------:R-:W2:Y:S02]  /*282c0*/  LDL.LU R25, [R1+0x114] ;  /* 0x0001140001197983 */ /* 0x000ea40000300800 */
[----:B------:R-:W2:Y:S01]  /*282d0*/  LDL.LU R26, [R1+0x118] ;  /* 0x00011800011a7983 */ /* 0x000ea20000300800 */
[----:B------:R-:W2:Y:S04]  /*282e0*/  LDL.LU R27, [R1+0x11c] ;  /* 0x00011c00011b7983 */ /* 0x000ea80000300800 */
[----:B0-----:R0:W-:Y:S01]  /*282f0*/  STL [R1+0x1d24], R6 ;  /* 0x001d240601007387 */ /* 0x0011e20000100800 */
[----:B------:R1:W-:Y:S09]  /*28300*/  STL [R1+0x1d20], R7 ;  /* 0x001d200701007387 */ /* 0x0003f20000100800 */
[----:B------:R-:W-:Y:S02]  /*28310*/  STL.64 [R1+0x170], R20 ;  /* 0x0001701401007387 */ /* 0x000fe40000100a00 */
[----:B------:R3:W-:Y:S02]  /*28320*/  STL.64 [R1+0x178], R22 ;  /* 0x0001781601007387 */ /* 0x0007e40000100a00 */
[----:B0-----:R-:W-:-:S02]  /*28330*/  IMAD.MOV.U32 R6, RZ, RZ, R15 ;  /* 0x000000ffff067224 */ /* 0x001fc400078e000f */
[----:B-1----:R-:W-:Y:S01]  /*28340*/  IMAD.MOV.U32 R7, RZ, RZ, R14 ;  /* 0x000000ffff077224 */ /* 0x002fe200078e000e */
[----:B---3--:R-:W3:Y:S01]  /*28350*/  LDL.LU.64 R22, [R1+0x1e50] ;  /* 0x001e500001167983 */ /* 0x008ee20000300a00 */
[----:B------:R-:W3:Y:S02]  /*28360*/  LDL.LU.64 R14, [R1+0x1e48] ;  /* 0x001e4800010e7983 */ /* 0x000ee40000300a00 */
[----:B------:R-:W3:Y:S02]  /*28370*/  LDL.LU.64 R12, [R1+0x1e40] ;  /* 0x001e4000010c7983 */ /* 0x000ee40000300a00 */
[----:B------:R-:W4:Y:S01]  /*28380*/  LDL.LU.64 R20, [R1+0x1e38] ;  /* 0x001e380001147983 */ /* 0x000f220000300a00 */
[----:B---3--:R-:W-:Y:S01]  /*28390*/  HMMA.16816.F32 R12, R8, R22, R12 ;  /* 0x00000016080c723c */ /* 0x008fe2000000180c */
[----:B------:R-:W-:Y:S02]  /*283a0*/  IMAD.MOV.U32 R17, RZ, RZ, R22 ;  /* 0x000000ffff117224 */ /* 0x000fe400078e0016 */
[----:B------:R-:W-:Y:S11]  /*283b0*/  IMAD.MOV.U32 R16, RZ, RZ, R23 ;  /* 0x000000ffff107224 */ /* 0x000ff600078e0017 */
[----:B------:R-:W-:Y:S10]  /*283c0*/  @!UPT UIADD3 URZ, URZ, URZ, URZ ;  /* 0x0000003f3f3ff290 */ /* 0x000ff4000fffe03f */
[----:B------:R-:W-:Y:S02]  /*283d0*/  IMAD.MOV.U32 R23, RZ, RZ, R14 ;  /* 0x000000ffff177224 */ /* 0x000fe400078e000e */
[----:B------:R-:W-:Y:S01]  /*283e0*/  IMAD.MOV.U32 R22, RZ, RZ, R15 ;  /* 0x000000ffff167224 */ /* 0x000fe200078e000f */
[----:B------:R-:W-:Y:S04]  /*283f0*/  STL.64 [R1+0x160], R12 ;  /* 0x0001600c01007387 */ /* 0x000fe80000100a00 */
[----:B------:R-:W-:Y:S01]  /*28400*/  STL.64 [R1+0x1da0], R22 ;  /* 0x001da01601007387 */ /* 0x000fe20000100a00 */
[----:B----4-:R0:W-:Y:S03]  /*28410*/  STL.64 [R1+0x1d98], R20 ;  /* 0x001d981401007387 */ /* 0x0101e60000100a00 */
[----:B0-----:R-:W3:Y:S01]  /*28420*/  LDL.LU R20, [R1+0xb0] ;  /* 0x0000b00001147983 */ /* 0x001ee20000300800 */
[----:B------:R-:W3:Y:S02]  /*28430*/  LDL.LU R21, [R1+0xb4] ;  /* 0x0000b40001157983 */ /* 0x000ee40000300800 */
[----:B------:R-:W-:-:S02]  /*28440*/  IMAD.MOV.U32 R22, RZ, RZ, R28 ;  /* 0x000000ffff167224 */ /* 0x000fc400078e001c */
[----:B------:R-:W-:Y:S01]  /*28450*/  IMAD.MOV.U32 R23, RZ, RZ, R0 ;  /* 0x000000ffff177224 */ /* 0x000fe200078e0000 */
[----:B------:R-:W4:Y:S01]  /*28460*/  LDL.LU R28, [R1+0x1e34] ;  /* 0x001e3400011c7983 */ /* 0x000f220000300800 */
[----:B------:R-:W4:Y:S02]  /*28470*/  LDL.LU R0, [R1+0x1e30] ;  /* 0x001e300001007983 */ /* 0x000f240000300800 */
[----:B------:R-:W4:Y:S02]  /*28480*/  LDL.LU R12, [R1+0x100] ;  /* 0x00010000010c7983 */ /* 0x000f240000300800 */
[----:B------:R-:W4:Y:S01]  /*28490*/  LDL.LU R13, [R1+0x104] ;  /* 0x00010400010d7983 */ /* 0x000f220000300800 */
[----:B------:R-:W4:Y:S01]  /*284a0*/  LDL.LU R14, [R1+0x108] ;  /* 0x00010800010e7983 */ /* 0x000f220000300800 */
[----:B------:R-:W4:Y:S02]  /*284b0*/  LDL.LU R15, [R1+0x10c] ;  /* 0x00010c00010f7983 */ /* 0x000f240000300800 */
[----:B------:R-:W-:Y:S01]  /*284c0*/  STL.64 [R1+0x1dd8], R22 ;  /* 0x001dd81601007387 */ /* 0x000fe20000100a00 */
[----:B--2---:R-:W-:Y:S01]  /*284d0*/  HMMA.16816.F32 R24, R8, R18, R24 ;  /* 0x000000120818723c */ /* 0x004fe20000001818 */
[----:B---3--:R0:W-:Y:S04]  /*284e0*/  STL.64 [R1+0x1dd0], R20 ;  /* 0x001dd01401007387 */ /* 0x0081e80000100a00 */
[----:B0-----:R-:W2:Y:S01]  /*284f0*/  LDL.LU R20, [R1+0xd0] ;  /* 0x0000d00001147983 */ /* 0x001ea20000300800 */
[----:B------:R-:W2:Y:S02]  /*28500*/  LDL.LU R21, [R1+0xd4] ;  /* 0x0000d40001157983 */ /* 0x000ea40000300800 */
[----:B----4-:R-:W-:-:S02]  /*28510*/  IMAD.MOV.U32 R22, RZ, RZ, R0 ;  /* 0x000000ffff167224 */ /* 0x010fc400078e0000 */
[----:B------:R-:W-:Y:S01]  /*28520*/  IMAD.MOV.U32 R23, RZ, RZ, R28 ;  /* 0x000000ffff177224 */ /* 0x000fe200078e001c */
[----:B------:R-:W3:Y:S01]  /*28530*/  LDL.LU R0, [R1+0x1e2c] ;  /* 0x001e2c0001007983 */ /* 0x000ee20000300800 */
[----:B------:R-:W4:Y:S03]  /*28540*/  LDL.LU R28, [R1+0x1e28] ;  /* 0x001e2800011c7983 */ /* 0x000f260000300800 */
[----:B------:R0:W-:Y:S02]  /*28550*/  STL.64 [R1+0x1de8], R22 ;  /* 0x001de81601007387 */ /* 0x0001e40000100a00 */
[----:B0-----:R-:W-:Y:S02]  /*28560*/  IMAD.MOV.U32 R22, RZ, RZ, R17 ;  /* 0x000000ffff167224 */ /* 0x001fe400078e0011 */
[----:B------:R-:W-:Y:S01]  /*28570*/  IMAD.MOV.U32 R23, RZ, RZ, R16 ;  /* 0x000000ffff177224 */ /* 0x000fe200078e0010 */
[----:B--2---:R-:W-:Y:S04]  /*28580*/  STL.64 [R1+0x1de0], R20 ;  /* 0x001de01401007387 */ /* 0x004fe80000100a00 */
[----:B------:R-:W-:Y:S02]  /*28590*/  STL.64 [R1+0x1df8], R22 ;  /* 0x001df81601007387 */ /* 0x000fe40000100a00 */
[----:B------:R0:W-:Y:S02]  /*285a0*/  STL.64 [R1+0x158], R26 ;  /* 0x0001581a01007387 */ /* 0x0001e40000100a00 */
[----:B0-----:R-:W2:Y:S01]  /*285b0*/  LDL.LU.64 R26, [R1+0x1e20] ;  /* 0x001e2000011a7983 */ /* 0x001ea20000300a00 */
[----:B------:R0:W-:Y:S02]  /*285c0*/  STL.64 [R1+0x1df0], R18 ;  /* 0x001df01201007387 */ /* 0x0001e40000100a00 */
[----:B------:R-:W3:Y:S02]  /*285d0*/  LDL.LU R16, [R1+0xe0] ;  /* 0x0000e00001107983 */ /* 0x000ee40000300800 */
[----:B------:R-:W3:Y:S01]  /*285e0*/  LDL.LU R17, [R1+0xe4] ;  /* 0x0000e40001117983 */ /* 0x000ee20000300800 */
[----:B0-----:R-:W3:Y:S01]  /*285f0*/  LDL.LU R18, [R1+0xe8] ;  /* 0x0000e80001127983 */ /* 0x001ee20000300800 */
[----:B------:R-:W3:Y:S02]  /*28600*/  LDL.LU R19, [R1+0xec] ;  /* 0x0000ec0001137983 */ /* 0x000ee40000300800 */
[----:B------:R-:W-:-:S02]  /*28610*/  IMAD.MOV.U32 R22, RZ, RZ, R7 ;  /* 0x000000ffff167224 */ /* 0x000fc400078e0007 */
[----:B------:R-:W-:Y:S02]  /*28620*/  IMAD.MOV.U32 R23, RZ, RZ, R6 ;  /* 0x000000ffff177224 */ /* 0x000fe400078e0006 */
[----:B------:R-:W-:Y:S02]  /*28630*/  IMAD.MOV.U32 R6, RZ, RZ, R24 ;  /* 0x000000ffff067224 */ /* 0x000fe400078e0018 */
[----:B------:R-:W-:Y:S01]  /*28640*/  IMAD.MOV.U32 R7, RZ, RZ, R25 ;  /* 0x000000ffff077224 */ /* 0x000fe200078e0019 */
[----:B--2---:R-:W-:Y:S01]  /*28650*/  HMMA.16816.F32 R8, R8, R26, R12 ;  /* 0x0000001a0808723c */ /* 0x004fe2000000180c */
[----:B---3--:R-:W-:Y:S01]  /*28660*/  STL.64 [R1+0x1e08], R18 ;  /* 0x001e081201007387 */ /* 0x008fe20000100a00 */
[----:B------:R0:W-:Y:S03]  /*28670*/  STL.64 [R1+0x1e00], R16 ;  /* 0x001e001001007387 */ /* 0x0001e60000100a00 */
[----:B0-----:R-:W2:Y:S01]  /*28680*/  LDL.LU R16, [R1+0xf0] ;  /* 0x0000f00001107983 */ /* 0x001ea20000300800 */
[----:B------:R-:W2:Y:S02]  /*28690*/  LDL.LU R17, [R1+0xf4] ;  /* 0x0000f40001117983 */ /* 0x000ea40000300800 */
[----:B------:R-:W-:Y:S02]  /*286a0*/  STL.64 [R1+0x1d30], R6 ;  /* 0x001d300601007387 */ /* 0x000fe40000100a00 */
[----:B------:R0:W-:Y:S02]  /*286b0*/  STL.64 [R1+0x1d28], R4 ;  /* 0x001d280401007387 */ /* 0x0001e40000100a00 */
[----:B0-----:R-:W3:Y:S01]  /*286c0*/  LDL.64 R4, [R1+0x70] ;  /* 0x0000700001047983 */ /* 0x001ee20000100a00 */
[----:B------:R-:W2:Y:S02]  /*286d0*/  LDL.LU.64 R14, [R1+0x1e18] ;  /* 0x001e1800010e7983 */ /* 0x000ea40000300a00 */
[----:B------:R-:W2:Y:S02]  /*286e0*/  LDL.LU.64 R12, [R1+0x1e10] ;  /* 0x001e1000010c7983 */ /* 0x000ea40000300a00 */
[----:B----4-:R-:W-:-:S02]  /*286f0*/  IMAD.MOV.U32 R18, RZ, RZ, R28 ;  /* 0x000000ffff127224 */ /* 0x010fc400078e001c */
[----:B------:R-:W-:-:S04]  /*28700*/  IMAD.MOV.U32 R19, RZ, RZ, R0 ;  /* 0x000000ffff137224 */ /* 0x000fc800078e0000 */
[----:B------:R0:W-:Y:S01]  /*28710*/  STL.64 [R1+0x140], R8 ;  /* 0x0001400801007387 */ /* 0x0001e20000100a00 */
[----:B------:R-:W-:Y:S02]  /*28720*/  IMAD.MOV.U32 R28, RZ, RZ, R10 ;  /* 0x000000ffff1c7224 */ /* 0x000fe400078e000a */
[----:B------:R-:W-:Y:S01]  /*28730*/  IMAD.MOV.U32 R0, RZ, RZ, R11 ;  /* 0x000000ffff007224 */ /* 0x000fe200078e000b */
[----:B0-----:R-:W3:Y:S01]  /*28740*/  LDL.LU R8, [R1+0xa0] ;  /* 0x0000a00001087983 */ /* 0x001ee20000300800 */
[----:B------:R-:W3:Y:S02]  /*28750*/  LDL.LU R9, [R1+0xa4] ;  /* 0x0000a40001097983 */ /* 0x000ee40000300800 */
[----:B------:R-:W3:Y:S02]  /*28760*/  LDL.LU R10, [R1+0xa8] ;  /* 0x0000a800010a7983 */ /* 0x000ee40000300800 */
[----:B------:R-:W3:Y:S01]  /*28770*/  LDL.LU R11, [R1+0xac] ;  /* 0x0000ac00010b7983 */ /* 0x000ee20000300800 */
[C---:B--2---:R-:W-:Y:S01]  /*28780*/  HMMA.16816.F32 R20, R12.reuse, R22, R16 ;  /* 0x000000160c14723c */ /* 0x044fe20000001810 */
[----:B------:R-:W2:Y:S01]  /*28790*/  LDL.LU.64 R18, [R1+0x1e08] ;  /* 0x001e080001127983 */ /* 0x000ea20000300a00 */
[----:B------:R-:W2:Y:S11]  /*287a0*/  LDL.LU.64 R16, [R1+0x1e00] ;  /* 0x001e000001107983 */ /* 0x000eb60000300a00 */
[----:B------:R-:W-:Y:S10]  /*287b0*/  @!UPT UIADD3 URZ, URZ, URZ, URZ ;  /* 0x0000003f3f3ff290 */ /* 0x000ff4000fffe03f */
[----:B------:R-:W-:Y:S01]  /*287c0*/  STL.64 [R1+0x130], R20 ;  /* 0x0001301401007387 */ /* 0x000fe20000100a00 */
[----:B------:R0:W-:Y:S03]  /*287d0*/  STL.64 [R1+0x138], R22 ;  /* 0x0001381601007387 */ /* 0x0001e60000100a00 */
[----:B0-----:R-:W2:Y:S02]  /*287e0*/  LDL.LU.64 R22, [R1+0x1df8] ;  /* 0x001df80001167983 */ /* 0x001ea40000300a00 */
[C---:B--2---:R-:W-:Y:S02]  /*287f0*/  HMMA.16816.F32 R20, R12.reuse, R22, R16 ;  /* 0x000000160c14723c */ /* 0x044fe40000001810 */
[----:B------:R-:W2:Y:S11]  /*28800*/  LDL.LU.64 R18, [R1+0x1df0] ;  /* 0x001df00001127983 */ /* 0x000eb60000300a00 */
[----:B------:R-:W-:Y:S10]  /*28810*/  @!UPT UIADD3 URZ, URZ, URZ, URZ ;  /* 0x0000003f3f3ff290 */ /* 0x000ff4000fffe03f */
        /* <DEDUP_REMOVED lines=8> */
[----:B------:R-:W-:Y:S01]  /*288a0*/  STL.64 [R1+0x120], R16 ;  /* 0x0001201001007387 */ /* 0x000fe20000100a00 */
[----:B------:R0:W-:Y:S03]  /*288b0*/  STL.64 [R1+0x128], R18 ;  /* 0x0001281201007387 */ /* 0x0001e60000100a00 */
[----:B0-----:R-:W4:Y:S01]  /*288c0*/  LDL.LU.64 R18, [R1+0x1dc8] ;  /* 0x001dc80001127983 */ /* 0x001f220000300a00 */
[----:B------:R-:W4:Y:S02]  /*288d0*/  LDL.LU.64 R16, [R1+0x1dc0] ;  /* 0x001dc00001107983 */ /* 0x000f240000300a00 */
[----:B----4-:R-:W-:Y:S01]  /*288e0*/  HMMA.16816.F32 R12, R12, R26, R16 ;  /* 0x0000001a0c0c723c */ /* 0x010fe20000001810 */
[----:B------:R-:W2:Y:S01]  /*288f0*/  LDL.LU.64 R16, [R1+0x1db8] ;  /* 0x001db80001107983 */ /* 0x000ea20000300a00 */
[----:B------:R-:W2:Y:S02]  /*28900*/  LDL.LU.64 R26, [R1+0x1db0] ;  /* 0x001db000011a7983 */ /* 0x000ea40000300a00 */
[----:B------:R-:W2:Y:S11]  /*28910*/  LDL.LU.64 R24, [R1+0x1da8] ;  /* 0x001da80001187983 */ /* 0x000eb60000300a00 */
[----:B------:R-:W-:Y:S08]  /*28920*/  @!UPT UIADD3 URZ, URZ, URZ, URZ ;  /* 0x0000003f3f3ff290 */ /* 0x000ff0000fffe03f */
[----:B------:R0:W-:Y:S01]  /*28930*/  STL.64 [R1+0x110], R12 ;  /* 0x0001100c01007387 */ /* 0x0001e20000100a00 */
[----:B------:R-:W-:Y:S03]  /*28940*/  STL.64 [R1+0x118], R14 ;  /* 0x0001180e01007387 */ /* 0x000fe60000100a00 */
[----:B0-----:R-:W4:Y:S01]  /*28950*/  LDL.64 R12, [R1+0x60] ;  /* 0x00006000010c7983 */ /* 0x001f220000100a00 */
[C---:B--2---:R-:W-:Y:S03]  /*28960*/  HMMA.16816.F32 R16, R24.reuse, R16, R20 ;  /* 0x000000101810723c */ /* 0x044fe60000001814 */
[----:B------:R-:W2:Y:S01]  /*28970*/  LDL.LU.64 R22, [R1+0x1da0] ;  /* 0x001da00001167983 */ /* 0x000ea20000300a00 */
[----:B------:R-:W2:Y:S11]  /*28980*/  LDL.LU.64 R20, [R1+0x1d98] ;  /* 0x001d980001147983 */ /* 0x000eb60000300a00 */
[----:B------:R-:W-:Y:S08]  /*28990*/  @!UPT UIADD3 URZ, URZ, URZ, URZ ;  /* 0x0000003f3f3ff290 */ /* 0x000ff0000fffe03f */
[----:B------:R-:W-:Y:S01]  /*289a0*/  STL.64 [R1+0x100], R16 ;  /* 0x0001001001007387 */ /* 0x000fe20000100a00 */
[----:B------:R0:W-:Y:S03]  /*289b0*/  STL.64 [R1+0x108], R18 ;  /* 0x0001081201007387 */ /* 0x0001e60000100a00 */
[----:B0-----:R-:W2:Y:S01]  /*289c0*/  LDL.LU.64 R18, [R1+0x1d90] ;  /* 0x001d900001127983 */ /* 0x001ea20000300a00 */
[----:B------:R-:W2:Y:S02]  /*289d0*/  LDL.LU.64 R16, [R1+0x1d88] ;  /* 0x001d880001107983 */ /* 0x000ea40000300a00 */
[----:B----4-:R-:W-:Y:S02]  /*289e0*/  IMAD.MOV.U32 R7, RZ, RZ, R12 ;  /* 0x000000ffff077224 */ /* 0x010fe400078e000c */
[----:B------:R-:W-:Y:S01]  /*289f0*/  IMAD.MOV.U32 R6, RZ, RZ, R13 ;  /* 0x000000ffff067224 */ /* 0x000fe200078e000d */
[C---:B--2---:R-:W-:Y:S11]  /*28a00*/  HMMA.16816.F32 R16, R24.reuse, R12, R16 ;  /* 0x0000000c1810723c */ /* 0x044ff60000001810 */
[----:B------:R-:W-:Y:S11]  /*28a10*/  @!UPT UIADD3 URZ, URZ, URZ, URZ ;  /* 0x0000003f3f3ff290 */ /* 0x000ff6000fffe03f */
[----:B------:R-:W-:Y:S01]  /*28a20*/  @!UPT UIADD3 URZ, URZ, URZ, URZ ;  /* 0x0000003f3f3ff290 */ /* 0x000fe2000fffe03f */
[----:B------:R-:W-:Y:S01]  /*28a30*/  STL.64 [R1+0xf0], R16 ;  /* 0x0000f01001007387 */ /* 0x000fe20000100a00 */
[----:B------:R-:W-:Y:S02]  /*28a40*/  STL.64 [R1+0xf8], R18 ;  /* 0x0000f81201007387 */ /* 0x000fe40000100a00 */
[----:B------:R-:W0:Y:S01]  /*28a50*/  LDSM.16.MT88.4 R16, [R29+0x6080] ;  /* 0x006080001d10783b */ /* 0x000e220000004200 */
[----:B---3--:R-:W-:Y:S07]  /*28a60*/  HMMA.16816.F32 R12, R24, R4, R8 ;  /* 0x00000004180c723c */ /* 0x008fee0000001808 */
[----:B------:R-:W-:-:S02]  /*28a70*/  IMAD.MOV.U32 R9, RZ, RZ, R4 ;  /* 0x000000ffff097224 */ /* 0x000fc400078e0004 */
[----:B------:R-:W-:Y:S01]  /*28a80*/  IMAD.MOV.U32 R8, RZ, RZ, R5 ;  /* 0x000000ffff087224 */ /* 0x000fe200078e0005 */
[----:B0-----:R-:W-:Y:S01]  /*28a90*/  STL.64 [R1+0x1d00], R18 ;  /* 0x001d001201007387 */ /* 0x001fe20000100a00 */
[----:B------:R0:W-:Y:S02]  /*28aa0*/  STL.64 [R1+0x1cf8], R16 ;  /* 0x001cf81001007387 */ /* 0x0001e40000100a00 */
[----:B0-----:R-:W-:Y:S02]  /*28ab0*/  IMAD.MOV.U32 R16, RZ, RZ, R7 ;  /* 0x000000ffff107224 */ /* 0x001fe400078e0007 */
[----:B------:R-:W-:-:S05]  /*28ac0*/  IMAD.MOV.U32 R17, RZ, RZ, R6 ;  /* 0x000000ffff117224 */ /* 0x000fca00078e0006 */
[----:B------:R-:W-:Y:S03]  /*28ad0*/  STL.64 [R1+0x1d60], R16 ;  /* 0x001d601001007387 */ /* 0x000fe60000100a00 */
[----:B------:R-:W-:Y:S02]  /*28ae0*/  STL.64 [R1+0xd0], R12 ;  /* 0x0000d00c01007387 */ /* 0x000fe40000100a00 */
[----:B------:R-:W-:Y:S02]  /*28af0*/  STL.64 [R1+0xd8], R14 ;  /* 0x0000d80e01007387 */ /* 0x000fe40000100a00 */
[----:B------:R-:W2:Y:S01]  /*28b00*/  LDL.LU R4, [R1] ;  /* 0x0000000001047983 */ /* 0x000ea20000300800 */
[----:B------:R-:W2:Y:S01]  /*28b10*/  LDL.LU R5, [R1+0x4] ;  /* 0x0000040001057983 */ /* 0x000ea20000300800 */
[----:B------:R-:W-:Y:S02]  /*28b20*/  IMAD.MOV.U32 R6, RZ, RZ, R21 ;  /* 0x000000ffff067224 */ /* 0x000fe400078e0015 */
[----:B------:R-:W-:Y:S01]  /*28b30*/  IMAD.MOV.U32 R7, RZ, RZ, R20 ;  /* 0x000000ffff077224 */ /* 0x000fe200078e0014 */
[----:B------:R-:W0:Y:S04]  /*28b40*/  LDSM.16.MT88.4 R12, [R3+0x7000] ;  /* 0x00700000030c783b */ /* 0x000e280000004200 */
[----:B------:R-:W-:Y:S04]  /*28b50*/  STL.64 [R1+0x1d40], R6 ;  /* 0x001d400601007387 */ /* 0x000fe80000100a00 */
[----:B--2---:R1:W-:Y:S02]  /*28b60*/  STL.64 [R1+0x1d38], R4 ;  /* 0x001d380401007387 */ /* 0x0043e40000100a00 */
[----:B-1----:R-:W-:-:S02]  /*28b70*/  IMAD.MOV.U32 R4, RZ, RZ, R9 ;  /* 0x000000ffff047224 */ /* 0x002fc400078e0009 */
[----:B------:R-:W-:Y:S02]  /*28b80*/  IMAD.MOV.U32 R5, RZ, RZ, R8 ;  /* 0x000000ffff057224 */ /* 0x000fe400078e0008 */
[----:B------:R-:W1:Y:S04]  /*28b90*/  LDSM.16.MT88.4 R8, [R3+0x7080] ;  /* 0x007080000308783b */ /* 0x000e680000004200 */
[----:B------:R2:W-:Y:S04]  /*28ba0*/  STL.64 [R1+0x1d58], R4 ;  /* 0x001d580401007387 */ /* 0x0005e80000100a00 */
[----:B--2---:R-:W2:Y:S01]  /*28bb0*/  LDL.LU R4, [R1+0x190] ;  /* 0x0001900001047983 */ /* 0x004ea20000300800 */
[----:B------:R-:W2:Y:S02]  /*28bc0*/  LDL.LU R5, [R1+0x194] ;  /* 0x0001940001057983 */ /* 0x000ea40000300800 */
[----:B------:R-:W3:Y:S02]  /*28bd0*/  LDL.LU R6, [R1+0x198] ;  /* 0x0001980001067983 */ /* 0x000ee40000300800 */
[----:B------:R-:W3:Y:S02]  /*28be0*/  LDL.LU R7, [R1+0x19c] ;  /* 0x00019c0001077983 */ /* 0x000ee40000300800 */
[----:B---3--:R-:W-:Y:S01]  /*28bf0*/  STL.64 [R1+0x1d80], R6 ;  /* 0x001d800601007387 */ /* 0x008fe20000100a00 */
[----:B--2---:R2:W-:Y:S03]  /*28c00*/  STL.64 [R1+0x1d78], R4 ;  /* 0x001d780401007387 */ /* 0x0045e60000100a00 */
[----:B--2---:R-:W2:Y:S01]  /*28c10*/  LDL.LU R4, [R1+0x90] ;  /* 0x0000900001047983 */ /* 0x004ea20000300800 */
[----:B------:R-:W2:Y:S02]  /*28c20*/  LDL.LU R5, [R1+0x94] ;  /* 0x0000940001057983 */ /* 0x000ea40000300800 */
[----:B------:R-:W2:Y:S02]  /*28c30*/  LDL.LU R6, [R1+0x98] ;  /* 0x0000980001067983 */ /* 0x000ea40000300800 */
[----:B------:R-:W2:Y:S01]  /*28c40*/  LDL.LU R7, [R1+0x9c] ;  /* 0x00009c0001077983 */ /* 0x000ea20000300800 */
[----:B------:R-:W2:Y:S01]  /*28c50*/  LDL.64 R20, [R1+0x80] ;  /* 0x0000800001147983 */ /* 0x000ea20000100a00 */
[----:B------:R-:W3:Y:S02]  /*28c60*/  LDL.LU R16, [R1+0x1a0] ;  /* 0x0001a00001107983 */ /* 0x000ee40000300800 */
[----:B------:R-:W3:Y:S02]  /*28c70*/  LDL.LU R17, [R1+0x1a4] ;  /* 0x0001a40001117983 */ /* 0x000ee40000300800 */
[----:B------:R-:W3:Y:S01]  /*28c80*/  LDL.LU R18, [R1+0x1a8] ;  /* 0x0001a80001127983 */ /* 0x000ee20000300800 */
[----:B------:R-:W3:Y:S01]  /*28c90*/  LDL.LU R19, [R1+0x1ac] ;  /* 0x0001ac0001137983 */ /* 0x000ee20000300800 */
[----:B0-----:R-:W-:Y:S02]  /*28ca0*/  STL [R1+0x1cc4], R14 ;  /* 0x001cc40e01007387 */ /* 0x001fe40000100800 */
[----:B------:R-:W-:Y:S02]  /*28cb0*/  STL [R1+0x1cc0], R15 ;  /* 0x001cc00f01007387 */ /* 0x000fe40000100800 */
[----:B------:R0:W-:Y:S02]  /*28cc0*/  STL.64 [R1+0x1d18], R12 ;  /* 0x001d180c01007387 */ /* 0x0001e40000100a00 */
[----:B0-----:R-:W4:Y:S01]  /*28cd0*/  LDL.LU R12, [R1+0x170] ;  /* 0x00017000010c7983 */ /* 0x001f220000300800 */
[----:B------:R-:W4:Y:S02]  /*28ce0*/  LDL.LU R13, [R1+0x174] ;  /* 0x00017400010d7983 */ /* 0x000f240000300800 */
[----:B------:R-:W2:Y:S02]  /*28cf0*/  LDL.LU R14, [R1+0x178] ;  /* 0x00017800010e7983 */ /* 0x000ea40000300800 */
[----:B------:R-:W2:Y:S02]  /*28d00*/  LDL.LU R15, [R1+0x17c] ;  /* 0x00017c00010f7983 */ /* 0x000ea40000300800 */
[----:B--2---:R-:W-:Y:S01]  /*28d10*/  STL.64 [R1+0x1d50], R14 ;  /* 0x001d500e01007387 */ /* 0x004fe20000100a00 */
[----:B----4-:R0:W-:Y:S03]  /*28d20*/  STL.64 [R1+0x1d48], R12 ;  /* 0x001d480c01007387 */ /* 0x0101e60000100a00 */
[----:B0-----:R-:W2:Y:S01]  /*28d30*/  LDL.LU R12, [R1+0x180] ;  /* 0x00018000010c7983 */ /* 0x001ea20000300800 */
[----:B------:R-:W2:Y:S02]  /*28d40*/  LDL.LU R13, [R1+0x184] ;  /* 0x00018400010d7983 */ /* 0x000ea40000300800 */
[----:B------:R-:W2:Y:S02]  /*28d50*/  LDL.LU R14, [R1+0x188] ;  /* 0x00018800010e7983 */ /* 0x000ea40000300800 */
[----:B------:R-:W2:Y:S01]  /*28d60*/  LDL.LU R15, [R1+0x18c] ;  /* 0x00018c00010f7983 */ /* 0x000ea20000300800 */
[----:B-1----:R0:W-:Y:S01]  /*28d70*/  STL [R1+0x1c74], R8 ;  /* 0x001c740801007387 */ /* 0x0021e20000100800 */
[----:B------:R1:W-:Y:S02]  /*28d80*/  STL [R1+0x1c70], R9 ;  /* 0x001c700901007387 */ /* 0x0003e40000100800 */
[----:B------:R4:W-:Y:S02]  /*28d90*/  STL [R1+0x1c6c], R10 ;  /* 0x001c6c0a01007387 */ /* 0x0009e40000100800 */
[----:B------:R3:W-:Y:S01]  /*28da0*/  STL [R1+0x1c68], R11 ;  /* 0x001c680b01007387 */ /* 0x0007e20000100800 */
[----:B0-----:R-:W2:Y:S01]  /*28db0*/  LDL.LU R8, [R1+0x160] ;  /* 0x0001600001087983 */ /* 0x001ea20000300800 */
[----:B-1----:R-:W2:Y:S01]  /*28dc0*/  LDL.LU R9, [R1+0x164] ;  /* 0x0001640001097983 */ /* 0x002ea20000300800 */
[----:B------:R-:W-:Y:S01]  /*28dd0*/  HMMA.16816.F32 R24, R24, R20, R4 ;  /* 0x000000141818723c */ /* 0x000fe20000001804 */
[----:B----4-:R-:W-:-:S02]  /*28de0*/  IMAD.MOV.U32 R10, RZ, RZ, R23 ;  /* 0x000000ffff0a7224 */ /* 0x010fc400078e0017 */
[----:B---3--:R-:W-:-:S05]  /*28df0*/  IMAD.MOV.U32 R11, RZ, RZ, R22 ;  /* 0x000000ffff0b7224 */ /* 0x008fca00078e0016 */
[----:B------:R0:W-:Y:S02]  /*28e00*/  STL.64 [R1+0x1d10], R10 ;  /* 0x001d100a01007387 */ /* 0x0001e40000100a00 */
[----:B0-----:R-:W-:Y:S02]  /*28e10*/  IMAD.MOV.U32 R10, RZ, RZ, R20 ;  /* 0x000000ffff0a7224 */ /* 0x001fe400078e0014 */
[----:B--2---:R0:W-:Y:S04]  /*28e20*/  STL.64 [R1+0x1d08], R8 ;  /* 0x001d080801007387 */ /* 0x0041e80000100a00 */
[----:B0-----:R-:W2:Y:S01]  /*28e30*/  LDL.LU.64 R8, [R1+0x50] ;  /* 0x0000500001087983 */ /* 0x001ea20000300a00 */
[----:B------:R0:W-:Y:S02]  /*28e40*/  STL [R1+0x1bec], R3 ;  /* 0x001bec0301007387 */ /* 0x0001e40000100800 */
[----:B------:R-:W3:Y:S02]  /*28e50*/  LDL.LU.64 R6, [R1+0x1d80] ;  /* 0x001d800001067983 */ /* 0x000ee40000300a00 */
[----:B------:R-:W3:Y:S02]  /*28e60*/  LDL.LU.64 R4, [R1+0x1d78] ;  /* 0x001d780001047983 */ /* 0x000ee40000300a00 */
[----:B------:R-:W-:Y:S01]  /*28e70*/  STL.64 [R1+0xb0], R24 ;  /* 0x0000b01801007387 */ /* 0x000fe20000100a00 */
[----:B------:R-:W-:Y:S02]  /*28e80*/  STL.64 [R1+0xb8], R26 ;  /* 0x0000b81a01007387 */ /* 0x000fe40000100a00 */
[----:B------:R-:W2:Y:S02]  /*28e90*/  LDL.LU.64 R22, [R1+0x1d70] ;  /* 0x001d700001167983 */ /* 0x000ea40000300a00 */
[----:B------:R-:W1:Y:S04]  /*28ea0*/  LDSM.16.MT88.4 R24, [R29+0x7000] ;  /* 0x007000001d18783b */ /* 0x000e680000004200 */
[----:B0-----:R-:W-:-:S02]  /*28eb0*/  IMAD.MOV.U32 R3, RZ, RZ, R21 ;  /* 0x000000ffff037224 */ /* 0x001fc400078e0015 */
[----:B------:R-:W2:Y:S04]  /*28ec0*/  LDL.LU.64 R20, [R1+0x1d68] ;  /* 0x001d680001147983 */ /* 0x000ea80000300a00 */
[----:B-1----:R-:W-:Y:S01]  /*28ed0*/  STL.64 [R1+0x1c38], R26 ;  /* 0x001c381a01007387 */ /* 0x002fe20000100a00 */
[----:B------:R-:W-:Y:S01]  /*28ee0*/  STL.64 [R1+0x1c30], R24 ;  /* 0x001c301801007387 */ /* 0x000fe20000100a00 */
[C---:B--2---:R-:W-:Y:S11]  /*28ef0*/  HMMA.16816.F32 R16, R20.reuse, R8, R16 ;  /* 0x000000081410723c */ /* 0x044ff60000001810 */
[----:B------:R-:W-:Y:S11]  /*28f00*/  @!UPT UIADD3 URZ, URZ, URZ, URZ ;  /* 0x0000003f3f3ff290 */ /* 0x000ff6000fffe03f */
[----:B------:R-:W-:Y:S01]  /*28f10*/  @!UPT UIADD3 URZ, URZ, URZ, URZ ;  /* 0x0000003f3f3ff290 */ /* 0x000fe2000fffe03f */
[----:B------:R0:W-:Y:S01]  /*28f20*/  STL.64 [R1+0xa0], R16 ;  /* 0x0000a01001007387 */ /* 0x0001e20000100a00 */
[----:B------:R-:W-:Y:S03]  /*28f30*/  STL.64 [R1+0xa8], R18 ;  /* 0x0000a81201007387 */ /* 0x000fe60000100a00 */
[----:B0-----:R-:W3:Y:S02]  /*28f40*/  LDL.LU.64 R16, [R1+0x1d60] ;  /* 0x001d600001107983 */ /* 0x001ee40000300a00 */
[C---:B---3--:R-:W-:Y:S11]  /*28f50*/  HMMA.16816.F32 R4, R20.reuse, R16, R4 ;  /* 0x000000101404723c */ /* 0x048ff60000001804 */
[----:B------:R-:W-:Y:S11]  /*28f60*/  @!UPT UIADD3 URZ, URZ, URZ, URZ ;  /* 0x0000003f3f3ff290 */ /* 0x000ff6000fffe03f */
[----:B------:R-:W-:Y:S01]  /*28f70*/  @!UPT UIADD3 URZ, URZ, URZ, URZ ;  /* 0x0000003f3f3ff290 */ /* 0x000fe2000fffe03f */
[----:B------:R0:W-:Y:S01]  /*28f80*/  STL.64 [R1+0x90], R4 ;  /* 0x0000900401007387 */ /* 0x0001e20000100a00 */
[----:B------:R1:W-:Y:S03]  /*28f90*/  STL.64 [R1+0x98], R6 ;  /* 0x0000980601007387 */ /* 0x0003e60000100a00 */
[----:B0-----:R-:W1:Y:S02]  /*28fa0*/  LDL.LU.64 R4, [R1+0x1d58] ;  /* 0x001d580001047983 */ /* 0x001e640000300a00 */
[----:B-1----:R-:W-:Y:S02]  /*28fb0*/  HMMA.16816.F32 R4, R20, R4, R12 ;  /* 0x000000041404723c */ /* 0x002fe4000000180c */
[----:B------:R-:W2:Y:S01]  /*28fc0*/  LDL.LU.64 R14, [R1+0x1d50] ;  /* 0x001d5000010e7983 */ /* 0x000ea20000300a00 */
[----:B------:R-:W2:Y:S11]  /*28fd0*/  LDL.LU.64 R12, [R1+0x1d48] ;  /* 0x001d4800010c7983 */ /* 0x000eb60000300a00 */
[----:B------:R-:W-:Y:S09]  /*28fe0*/  @!UPT UIADD3 URZ, URZ, URZ, URZ ;  /* 0x0000003f3f3ff290 */ /* 0x000ff2000fffe03f */
[----:B------:R-:W-:Y:S01]  /*28ff0*/  STL.64 [R1+0x40], R4 ;  /* 0x0000400401007387 */ /* 0x000fe20000100a00 */
[----:B------:R0:W-:Y:S03]  /*29000*/  STL.64 [R1+0x48], R6 ;  /* 0x0000480601007387 */ /* 0x0001e60000100a00 */
[----:B0-----:R-:W3:Y:S01]  /*29010*/  LDL.LU.64 R6, [R1+0x1d40] ;  /* 0x001d400001067983 */ /* 0x001ee20000300a00 */
[----:B------:R-:W3:Y:S02]  /*29020*/  LDL.LU.64 R4, [R1+0x1d38] ;  /* 0x001d380001047983 */ /* 0x000ee40000300a00 */
[----:B------:R-:W-:Y:S02]  /*29030*/  IMAD.MOV.U32 R24, RZ, RZ, R10 ;  /* 0x000000ffff187224 */ /* 0x000fe400078e000a */
[----:B------:R-:W-:-:S07]  /*29040*/  IMAD.MOV.U32 R25, RZ, RZ, R3 ;  /* 0x000000ffff197224 */ /* 0x000fce00078e0003 */
[----:B---3--:R-:W-:Y:S01]  /*29050*/  HMMA.16816.F32 R24, R20, R24, R4 ;  /* 0x000000181418723c */ /* 0x008fe20000001804 */
[----:B------:R-:W3:Y:S01]  /*29060*/  LDL.LU.64 R6, [R1+0x1d30] ;  /* 0x001d300001067983 */ /* 0x000ee20000300a00 */
[----:B------:R-:W2:Y:S05]  /*29070*/  LDL.LU.64 R4, [R1+0x1d28] ;  /* 0x001d280001047983 */ /* 0x000eaa0000300a00 */
[----:B---3--:R-:W-:Y:S02]  /*29080*/  IMAD.MOV.U32 R20, RZ, RZ, R6 ;  /* 0x000000ffff147224 */ /* 0x008fe400078e0006 */
[----:B------:R-:W-:Y:S01]  /*29090*/  IMAD.MOV.U32 R21, RZ, RZ, R7 ;  /* 0x000000ffff157224 */ /* 0x000fe200078e0007 */
[----:B------:R-:W2:Y:S01]  /*290a0*/  LDL.LU R6, [R1+0x1d24] ;  /* 0x001d240001067983 */ /* 0x000ea20000300800 */
[----:B------:R-:W2:Y:S02]  /*290b0*/  LDL.LU R7, [R1+0x1d20] ;  /* 0x001d200001077983 */ /* 0x000ea40000300800 */
[----:B------:R-:W3:Y:S02]  /*290c0*/  LDL.LU R22, [R1+0x158] ;  /* 0x0001580001167983 */ /* 0x000ee40000300800 */
[----:B------:R-:W3:Y:S08]  /*290d0*/  LDL.LU R23, [R1+0x15c] ;  /* 0x00015c0001177983 */ /* 0x000ef00000300800 */
[----:B------:R-:W-:Y:S01]  /*290e0*/  STL.64 [R1+0x1c48], R26 ;  /* 0x001c481a01007387 */ /* 0x000fe20000100a00 */
[----:B------:R0:W-:Y:S03]  /*290f0*/  STL.64 [R1+0x1c40], R24 ;  /* 0x001c401801007387 */ /* 0x0001e60000100a00 */
[----:B0-----:R-:W3:Y:S01]  /*29100*/  LDL.LU.64 R24, [R1+0x70] ;  /* 0x0000700001187983 */ /* 0x001ee20000300a00 */
[----:B------:R-:W4:Y:S02]  /*29110*/  LDL.LU.64 R26, [R1+0x78] ;  /* 0x00007800011a7983 */ /* 0x000f240000300a00 */
[----:B------:R-:W-:Y:S01]  /*29120*/  IMAD.MOV.U32 R3, RZ, RZ, R9 ;  /* 0x000000ffff037224 */ /* 0x000fe200078e0009 */
[C---:B--2---:R-:W-:Y:S01]  /*29130*/  HMMA.16816.F32 R12, R4.reuse, R8, R12 ;  /* 0x00000008040c723c */ /* 0x044fe2000000180c */
[----:B----4-:R-:W-:Y:S01]  /*29140*/  STL [R1+0x1cbc], R26 ;  /* 0x001cbc1a01007387 */ /* 0x010fe20000100800 */
[----:B------:R-:W-:Y:S11]  /*29150*/  STL [R1+0x1cb8], R27 ;  /* 0x001cb81b01007387 */ /* 0x000ff60000100800 */
[----:B------:R-:W-:Y:S10]  /*29160*/  @!UPT UIADD3 URZ, URZ, URZ, URZ ;  /* 0x0000003f3f3ff290 */ /* 0x000ff4000fffe03f */
[----:B------:R0:W-:Y:S01]  /*29170*/  STL.64 [R1+0x30], R12 ;  /* 0x0000300c01007387 */ /* 0x0001e20000100a00 */
[----:B------:R1:W-:Y:S03]  /*29180*/  STL.64 [R1+0x38], R14 ;  /* 0x0000380e01007387 */ /* 0x0003e60000100a00 */
[----:B0-----:R-:W2:Y:S01]  /*29190*/  LDL.LU.64 R12, [R1+0x1d18] ;  /* 0x001d1800010c7983 */ /* 0x001ea20000300a00 */
[----:B-1----:R-:W-:Y:S02]  /*291a0*/  IMAD.MOV.U32 R14, RZ, RZ, R8 ;  /* 0x000000ffff0e7224 */ /* 0x002fe400078e0008 */
[----:B------:R-:W4:Y:S02]  /*291b0*/  LDL.LU.64 R10, [R1+0x1d10] ;  /* 0x001d1000010a7983 */ /* 0x000f240000300a00 */
[----:B------:R-:W4:Y:S01]  /*291c0*/  LDL.LU.64 R8, [R1+0x1d08] ;  /* 0x001d080001087983 */ /* 0x000f220000300a00 */
[C---:B---3--:R-:W-:Y:S11]  /*291d0*/  HMMA.16816.F32 R20, R4.reuse, R24, R20 ;  /* 0x000000180414723c */ /* 0x048ff60000001814 */
[----:B------:R-:W-:Y:S11]  /*291e0*/  @!UPT UIADD3 URZ, URZ, URZ, URZ ;  /* 0x0000003f3f3ff290 */ /* 0x000ff6000fffe03f */
[----:B------:R-:W-:Y:S02]  /*291f0*/  @!UPT UIADD3 URZ, URZ, URZ, URZ ;  /* 0x0000003f3f3ff290 */ /* 0x000fe4000fffe03f */
[----:B------:R-:W-:Y:S02]  /*29200*/  IMAD.MOV.U32 R15, RZ, RZ, R21 ;  /* 0x000000ffff0f7224 */ /* 0x000fe400078e0015 */
[----:B------:R-:W-:Y:S02]  /*29210*/  IMAD.MOV.U32 R26, RZ, RZ, R22 ;  /* 0x000000ffff1a7224 */ /* 0x000fe400078e0016 */
[----:B------:R-:W-:Y:S01]  /*29220*/  IMAD.MOV.U32 R27, RZ, RZ, R23 ;  /* 0x000000ffff1b7224 */ /* 0x000fe200078e0017 */
[----:B----4-:R-:W-:Y:S11]  /*29230*/  HMMA.16816.F32 R16, R4, R16, R8 ;  /* 0x000000100410723c */ /* 0x010ff60000001808 */
[----:B------:R-:W-:Y:S11]  /*29240*/  @!UPT UIADD3 URZ, URZ, URZ, URZ ;  /* 0x0000003f3f3ff290 */ /* 0x000ff6000fffe03f */
[----:B------:R-:W-:Y:S02]  /*29250*/  @!UPT UIADD3 URZ, URZ, URZ, URZ ;  /* 0x0000003f3f3ff290 */ /* 0x000fe4000fffe03f */
[----:B------:R-:W-:Y:S02]  /*29260*/  IMAD.MOV.U32 R10, RZ, RZ, R18 ;  /* 0x000000ffff0a7224 */ /* 0x000fe400078e0012 */
[----:B------:R-:W-:Y:S02]  /*29270*/  IMAD.MOV.U32 R11, RZ, RZ, R19 ;  /* 0x000000ffff0b7224 */ /* 0x000fe400078e0013 */
[----:B------:R-:W-:Y:S02]  /*29280*/  IMAD.MOV.U32 R8, RZ, RZ, R16 ;  /* 0x000000ffff087224 */ /* 0x000fe400078e0010 */
[----:B------:R-:W-:Y:S01]  /*29290*/  IMAD.MOV.U32 R9, RZ, RZ, R17 ;  /* 0x000000ffff097224 */ /* 0x000fe200078e0011 */
[----:B------:R-:W3:Y:S01]  /*292a0*/  LDL.LU.64 R18, [R1+0x1d00] ;  /* 0x001d000001127983 */ /* 0x000ee20000300a00 */
[----:B------:R-:W3:Y:S02]  /*292b0*/  LDL.LU.64 R16, [R1+0x1cf8] ;  /* 0x001cf80001107983 */ /* 0x000ee40000300a00 */
[----:B------:R-:W-:Y:S01]  /*292c0*/  STL.64 [R1+0x1c80], R10 ;  /* 0x001c800a01007387 */ /* 0x000fe20000100a00 */
[----:B------:R0:W-:Y:S02]  /*292d0*/  STL.64 [R1+0x1c78], R8 ;  /* 0x001c780801007387 */ /* 0x0001e40000100a00 */
[----:B0-----:R-:W-:-:S02]  /*292e0*/  IMAD.MOV.U32 R8, RZ, RZ, R14 ;  /* 0x000000ffff087224 */ /* 0x001fc400078e000e */
        /* <DEDUP_REMOVED lines=8> */
[----:B------:R-:W-:Y:S01]  /*29370*/  STL.64 [R1+0x1cd0], R14 ;  /* 0x001cd00e01007387 */ /* 0x000fe20000100a00 */
[----:B--2---:R1:W-:Y:S03]  /*29380*/  STL.64 [R1+0x1cc8], R12 ;  /* 0x001cc80c01007387 */ /* 0x0043e60000100a00 */
[----:B-1----:R-:W2:Y:S01]  /*29390*/  LDL.LU R12, [R1+0x140] ;  /* 0x00014000010c7983 */ /* 0x002ea20000300800 */
[----:B------:R-:W2:Y:S03]  /*293a0*/  LDL.LU R13, [R1+0x144] ;  /* 0x00014400010d7983 */ /* 0x000ea60000300800 */
[----:B0-----:R-:W-:Y:S01]  /*293b0*/  STL.64 [R1+0x1be0], R22 ;  /* 0x001be01601007387 */ /* 0x001fe20000100a00 */
[----:B------:R0:W-:Y:S03]  /*293c0*/  STL.64 [R1+0x1bd8], R20 ;  /* 0x001bd81401007387 */ /* 0x0001e60000100a00 */
[----:B0-----:R-:W2:Y:S01]  /*293d0*/  LDL.LU.64 R20, [R1+0x80] ;  /* 0x0000800001147983 */ /* 0x001ea20000300a00 */
[----:B------:R-:W4:Y:S02]  /*293e0*/  LDL.LU.64 R22, [R1+0x88] ;  /* 0x0000880001167983 */ /* 0x000f240000300a00 */
[----:B------:R-:W-:-:S02]  /*293f0*/  IMAD.MOV.U32 R14, RZ, RZ, R28 ;  /* 0x000000ffff0e7224 */ /* 0x000fc400078e001c */
[----:B------:R-:W-:Y:S02]  /*29400*/  IMAD.MOV.U32 R15, RZ, RZ, R0 ;  /* 0x000000ffff0f7224 */ /* 0x000fe400078e0000 */
[----:B------:R-:W-:Y:S01]  /*29410*/  IMAD.MOV.U32 R9, RZ, RZ, R3 ;  /* 0x000000ffff097224 */ /* 0x000fe200078e0003 */
[----:B------:R-:W-:Y:S06]  /*29420*/  STL [R1+0x1ba8], R29 ;  /* 0x001ba81d01007387 */ /* 0x000fec0000100800 */
[----:B---3--:R-:W-:Y:S08]  /*29430*/  HMMA.16816.F32 R8, R16, R8, R24 ;  /* 0x000000081008723c */ /* 0x008ff00000001818 */
[----:B--2---:R-:W-:Y:S01]  /*29440*/  HMMA.16816.F32 R4, R4, R20, R12 ;  /* 0x000000140404723c */ /* 0x004fe2000000180c */
[----:B----4-:R-:W-:Y:S01]  /*29450*/  STL.64 [R1+0x1cf0], R22 ;  /* 0x001cf01601007387 */ /* 0x010fe20000100a00 */
[----:B------:R0:W-:Y:S11]  /*29460*/  STL.64 [R1+0x1ce8], R20 ;  /* 0x001ce81401007387 */ /* 0x0001f60000100a00 */
[----:B------:R-:W-:Y:S03]  /*29470*/  @!UPT UIADD3 URZ, URZ, URZ, URZ ;  /* 0x0000003f3f3ff290 */ /* 0x000fe6000fffe03f */
[----:B------:R-:W-:Y:S02]  /*29480*/  IMAD.MOV.U32 R3, RZ, RZ, R9 ;  /* 0x000000ffff037224 */ /* 0x000fe400078e0009 */
[----:B------:R-:W-:-:S05]  /*29490*/  IMAD.MOV.U32 R0, RZ, RZ, R10 ;  /* 0x000000ffff007224 */ /* 0x000fca00078e000a */
[----:B------:R-:W-:Y:S01]  /*294a0*/  STL.64 [R1+0x1bf8], R6 ;  /* 0x001bf80601007387 */ /* 0x000fe20000100a00 */
[----:B------:R1:W-:Y:S02]  /*294b0*/  STL.64 [R1+0x1bf0], R4 ;  /* 0x001bf00401007387 */ /* 0x0003e40000100a00 */
[----:B------:R2:W-:Y:S02]  /*294c0*/  STL [R1+0xc0], R8 ;  /* 0x0000c00801007387 */ /* 0x0005e40000100800 */
[----:B------:R-:W3:Y:S01]  /*294d0*/  LDL.LU R24, [R1+0x60] ;  /* 0x0000600001187983 */ /* 0x000ee20000300800 */
[----:B------:R-:W3:Y:S01]  /*294e0*/  LDL.LU R25, [R1+0x64] ;  /* 0x0000640001197983 */ /* 0x000ee20000300800 */
[----:B0-----:R-:W3:Y:S02]  /*294f0*/  LDL.LU R20, [R1+0xe0] ;  /* 0x0000e00001147983 */ /* 0x001ee40000300800 */
[----:B------:R-:W3:Y:S02]  /*29500*/  LDL.LU R21, [R1+0xe4] ;  /* 0x0000e40001157983 */ /* 0x000ee40000300800 */
[----:B------:R-:W3:Y:S01]  /*29510*/  LDL.LU R22, [R1+0xe8] ;  /* 0x0000e80001167983 */ /* 0x000ee20000300800 */
[----:B------:R-:W3:Y:S01]  /*29520*/  LDL.LU R23, [R1+0xec] ;  /* 0x0000ec0001177983 */ /* 0x000ee20000300800 */
[----:B------:R-:W4:Y:S02]  /*29530*/  LDL.LU R12, [R1+0x120] ;  /* 0x00012000010c7983 */ /* 0x000f240000300800 */
[----:B------:R-:W4:Y:S02]  /*29540*/  LDL.LU R13, [R1+0x124] ;  /* 0x00012400010d7983 */ /* 0x000f240000300800 */
[----:B------:R-:W4:Y:S01]  /*29550*/  LDL.LU R14, [R1+0x128] ;  /* 0x00012800010e7983 */ /* 0x000f220000300800 */
[----:B------:R-:W4:Y:S01]  /*29560*/  LDL.LU R15, [R1+0x12c] ;  /* 0x00012c00010f7983 */ /* 0x000f220000300800 */
[----:B-1----:R-:W3:Y:S02]  /*29570*/  LDL.LU R4, [R1+0x110] ;  /* 0x0001100001047983 */ /* 0x002ee40000300800 */
[----:B------:R-:W3:Y:S02]  /*29580*/  LDL.LU R5, [R1+0x114] ;  /* 0x0001140001057983 */ /* 0x000ee40000300800 */
[----:B------:R-:W3:Y:S01]  /*29590*/  LDL.LU R6, [R1+0x118] ;  /* 0x0001180001067983 */ /* 0x000ee20000300800 */
[----:B------:R-:W3:Y:S01]  /*295a0*/  LDL.LU R7, [R1+0x11c] ;  /* 0x00011c0001077983 */ /* 0x000ee20000300800 */
[----:B--2---:R-:W2:Y:S02]  /*295b0*/  LDL.LU R8, [R1+0xb0] ;  /* 0x0000b00001087983 */ /* 0x004ea40000300800 */
[----:B------:R-:W2:Y:S02]  /*295c0*/  LDL.LU R9, [R1+0xb4] ;  /* 0x0000b40001097983 */ /* 0x000ea40000300800 */
[----:B------:R-:W-:Y:S01]  /*295d0*/  IMAD.MOV.U32 R28, RZ, RZ, R11 ;  /* 0x000000ffff1c7224 */ /* 0x000fe200078e000b */
[----:B------:R-:W2:Y:S01]  /*295e0*/  LDL.LU R10, [R1+0xb8] ;  /* 0x0000b800010a7983 */ /* 0x000ea20000300800 */
[----:B------:R-:W2:Y:S03]  /*295f0*/  LDL.LU R11, [R1+0xbc] ;  /* 0x0000bc00010b7983 */ /* 0x000ea60000300800 */
[----:B--2---:R-:W-:Y:S01]  /*29600*/  STL.64 [R1+0x1c90], R10 ;  /* 0x001c900a01007387 */ /* 0x004fe20000100a00 */
[----:B------:R0:W-:Y:S03]  /*29610*/  STL.64 [R1+0x1c88], R8 ;  /* 0x001c880801007387 */ /* 0x0001e60000100a00 */
[----:B0-----:R-:W2:Y:S01]  /*29620*/  LDL.LU R8, [R1+0xd0] ;  /* 0x0000d00001087983 */ /* 0x001ea20000300800 */
[----:B------:R-:W2:Y:S02]  /*29630*/  LDL.LU R9, [R1+0xd4] ;  /* 0x0000d40001097983 */ /* 0x000ea40000300800 */
[----:B------:R-:W2:Y:S02]  /*29640*/  LDL.LU R10, [R1+0xd8] ;  /* 0x0000d800010a7983 */ /* 0x000ea40000300800 */
[----:B------:R-:W2:Y:S01]  /*29650*/  LDL.LU R11, [R1+0xdc] ;  /* 0x0000dc00010b7983 */ /* 0x000ea20000300800 */
[C---:B---3--:R-:W-:Y:S01]  /*29660*/  HMMA.16816.F32 R24, R16.reuse, R24, R20 ;  /* 0x000000181018723c */ /* 0x048fe20000001814 */
[----:B--2---:R-:W-:Y:S01]  /*29670*/  STL.64 [R1+0x1ca0], R10 ;  /* 0x001ca00a01007387 */ /* 0x004fe20000100a00 */
[----:B------:R0:W-:Y:S03]  /*29680*/  STL.64 [R1+0x1c98], R8 ;  /* 0x001c980801007387 */ /* 0x0001e60000100a00 */
        /* <DEDUP_REMOVED lines=8> */
[----:B------:R-:W2:Y:S02]  /*29710*/  LDL.LU R10, [R1+0x108] ;  /* 0x00010800010a7983 */ /* 0x000ea40000300800 */
[----:B------:R-:W2:Y:S01]  /*29720*/  LDL.LU R11, [R1+0x10c] ;  /* 0x00010c00010b7983 */ /* 0x000ea20000300800 */
[----:B------:R-:W-:Y:S01]  /*29730*/  STL [R1+0x1c08], R28 ;  /* 0x001c081c01007387 */ /* 0x000fe20000100800 */
[----:B------:R-:W-:Y:S02]  /*29740*/  STL [R1+0x1c04], R0 ;  /* 0x001c040001007387 */ /* 0x000fe40000100800 */
[----:B------:R-:W-:Y:S02]  /*29750*/  STL [R1+0x1c00], R3 ;  /* 0x001c000301007387 */ /* 0x000fe40000100800 */
[----:B------:R-:W3:Y:S01]  /*29760*/  LDL.LU.64 R22, [R1+0x1cf0] ;  /* 0x001cf00001167983 */ /* 0x000ee20000300a00 */
[----:B------:R-:W2:Y:S01]  /*29770*/  LDL.LU.64 R20, [R1+0x1ce8] ;  /* 0x001ce80001147983 */ /* 0x000ea20000300a00 */
[----:B------:R-:W-:Y:S02]  /*29780*/  STL.64 [R1+0xe0], R24 ;  /* 0x0000e01801007387 */ /* 0x000fe40000100a00 */
[----:B------:R0:W-:Y:S02]  /*29790*/  STL.64 [R1+0xe8], R26 ;  /* 0x0000e81a01007387 */ /* 0x0001e40000100a00 */
[----:B0-----:R-:W2:Y:S01]  /*297a0*/  LDL.LU.64 R26, [R1+0x1ce0] ;  /* 0x001ce000011a7983 */ /* 0x001ea20000300a00 */
[----:B------:R-:W4:Y:S02]  /*297b0*/  LDL.LU.64 R24, [R1+0x1cd8] ;  /* 0x001cd80001187983 */ /* 0x000f240000300a00 */
[C---:B----4-:R-:W-:Y:S11]  /*297c0*/  HMMA.16816.F32 R12, R16.reuse, R24, R12 ;  /* 0x00000018100c723c */ /* 0x050ff6000000180c */
[----:B------:R-:W-:Y:S11]  /*297d0*/  @!UPT UIADD3 URZ, URZ, URZ, URZ ;  /* 0x0000003f3f3ff290 */ /* 0x000ff6000fffe03f */
[----:B------:R-:W-:Y:S01]  /*297e0*/  @!UPT UIADD3 URZ, URZ, URZ, URZ ;  /* 0x0000003f3f3ff290 */ /* 0x000fe2000fffe03f */
[----:B------:R0:W-:Y:S01]  /*297f0*/  STL [R1+0x140], R12 ;  /* 0x0001400c01007387 */ /* 0x0001e20000100800 */
[----:B------:R-:W-:Y:S02]  /*29800*/  IMAD.MOV.U32 R0, RZ, RZ, R14 ;  /* 0x000000ffff007224 */ /* 0x000fe400078e000e */
[----:B------:R-:W-:Y:S02]  /*29810*/  IMAD.MOV.U32 R3, RZ, RZ, R15 ;  /* 0x000000ffff037224 */ /* 0x000fe400078e000f */
[----:B------:R-:W4:Y:S01]  /*29820*/  LDL.LU.64 R14, [R1+0x1cd0] ;  /* 0x001cd000010e7983 */ /* 0x000f220000300a00 */
[----:B------:R-:W-:Y:S01]  /*29830*/  IMAD.MOV.U32 R28, RZ, RZ, R13 ;  /* 0x000000ffff1c7224 */ /* 0x000fe200078e000d */
[----:B--2---:R-:W-:Y:S02]  /*29840*/  HMMA.16816.F32 R16, R16, R20, R4 ;  /* 0x000000141010723c */ /* 0x004fe40000001804 */
[----:B0-----:R-:W2:Y:S05]  /*29850*/  LDL.LU.64 R12, [R1+0x1cc8] ;  /* 0x001cc800010c7983 */ /* 0x001eaa0000300a00 */
[----:B------:R-:W-:-:S02]  /*29860*/  IMAD.MOV.U32 R6, RZ, RZ, R26 ;  /* 0x000000ffff067224 */ /* 0x000fc400078e001a */
[----:B------:R-:W-:Y:S02]  /*29870*/  IMAD.MOV.U32 R7, RZ, RZ, R27 ;  /* 0x000000ffff077224 */ /* 0x000fe400078e001b */
[----:B----4-:R-:W-:Y:S02]  /*29880*/  IMAD.MOV.U32 R4, RZ, RZ, R14 ;  /* 0x000000ffff047224 */ /* 0x010fe400078e000e */
[----:B------:R-:W-:Y:S01]  /*29890*/  IMAD.MOV.U32 R5, RZ, RZ, R15 ;  /* 0x000000ffff057224 */ /* 0x000fe200078e000f */
[----:B------:R-:W2:Y:S01]  /*298a0*/  LDL.LU R14, [R1+0x1cc4] ;  /* 0x001cc400010e7983 */ /* 0x000ea20000300800 */
[----:B------:R-:W2:Y:S02]  /*298b0*/  LDL.LU R15, [R1+0x1cc0] ;  /* 0x001cc000010f7983 */ /* 0x000ea40000300800 */
[----:B------:R-:W4:Y:S02]  /*298c0*/  LDL.LU R26, [R1+0x1cbc] ;  /* 0x001cbc00011a7983 */ /* 0x000f240000300800 */
[----:B------:R-:W4:Y:S01]  /*298d0*/  LDL.LU R27, [R1+0x1cb8] ;  /* 0x001cb800011b7983 */ /* 0x000f220000300800 */
[----:B------:R0:W-:Y:S01]  /*298e0*/  STL.64 [R1+0x1c18], R6 ;  /* 0x001c180601007387 */ /* 0x0001e20000100a00 */
[----:B------:R-:W-:Y:S03]  /*298f0*/  STL.64 [R1+0x1c10], R4 ;  /* 0x001c100401007387 */ /* 0x000fe60000100a00 */
[----:B0-----:R-:W2:Y:S01]  /*29900*/  LDL.LU.64 R6, [R1+0x58] ;  /* 0x0000580001067983 */ /* 0x001ea20000300a00 */
[----:B------:R0:W-:Y:S02]  /*29910*/  STL.64 [R1+0x1ba0], R18 ;  /* 0x001ba01201007387 */ /* 0x0001e40000100a00 */
[----:B------:R-:W-:Y:S01]  /*29920*/  STL.64 [R1+0x1b98], R16 ;  /* 0x001b981001007387 */ /* 0x000fe20000100a00 */
[----:B0-----:R-:W3:Y:S01]  /*29930*/  LDL.LU.64 R18, [R1+0x68] ;  /* 0x0000680001127983 */ /* 0x001ee20000300a00 */
[C---:B--2---:R-:W-:Y:S11]  /*29940*/  HMMA.16816.F32 R8, R12.reuse, R6, R8 ;  /* 0x000000060c08723c */ /* 0x044ff60000001808 */
[----:B------:R-:W-:Y:S11]  /*29950*/  @!UPT UIADD3 URZ, URZ, URZ, URZ ;  /* 0x0000003f3f3ff290 */ /* 0x000ff6000fffe03f */
[----:B------:R-:W-:Y:S01]  /*29960*/  @!UPT UIADD3 URZ, URZ, URZ, URZ ;  /* 0x0000003f3f3ff290 */ /* 0x000fe2000fffe03f */
[----:B------:R-:W-:Y:S01]  /*29970*/  STL [R1+0x194], R9 ;  /* 0x0001940901007387 */ /* 0x000fe20000100800 */
[----:B------:R0:W-:Y:S02]  /*29980*/  STL.64 [R1+0x198], R10 ;  /* 0x0001980a01007387 */ /* 0x0001e40000100a00 */
[----:B------:R-:W-:Y:S01]  /*29990*/  IMAD.MOV.U32 R29, RZ, RZ, R8 ;  /* 0x000000ffff1d7224 */ /* 0x000fe200078e0008 */
[----:B0-----:R-:W3:Y:S01]  /*299a0*/  LDL.LU.64 R10, [R1+0x1cb0] ;  /* 0x001cb000010a7983 */ /* 0x001ee20000300a00 */
[----:B------:R-:W3:Y:S02]  /*299b0*/  LDL.LU.64 R8, [R1+0x1ca8] ;  /* 0x001ca80001087983 */ /* 0x000ee40000300a00 */
[C---:B---3--:R-:W-:Y:S11]  /*299c0*/  HMMA.16816.F32 R8, R12.reuse, R18, R8 ;  /* 0x000000120c08723c */ /* 0x048ff60000001808 */
[----:B------:R-:W-:Y:S11]  /*299d0*/  @!UPT UIADD3 URZ, URZ, URZ, URZ ;  /* 0x0000003f3f3ff290 */ /* 0x000ff6000fffe03f */
[----:B------:R-:W-:Y:S01]  /*299e0*/  @!UPT UIADD3 URZ, URZ, URZ, URZ ;  /* 0x0000003f3f3ff290 */ /* 0x000fe2000fffe03f */
[----:B------:R-:W-:Y:S01]  /*299f0*/  STL.64 [R1+0x180], R8 ;  /* 0x0001800801007387 */ /* 0x000fe20000100a00 */
[----:B------:R0:W-:Y:S03]  /*29a00*/  STL.64 [R1+0x188], R10 ;  /* 0x0001880a01007387 */ /* 0x0001e60000100a00 */
[----:B0-----:R-:W4:Y:S01]  /*29a10*/  LDL.LU.64 R10, [R1+0x1ca0] ;  /* 0x001ca000010a7983 */ /* 0x001f220000300a00 */
[----:B------:R-:W4:Y:S02]  /*29a20*/  LDL.LU.64 R8, [R1+0x1c98] ;  /* 0x001c980001087983 */ /* 0x000f240000300a00 */
[----:B------:R0:W-:Y:S02]  /*29a30*/  STL.64 [R1+0x1c60], R18 ;  /* 0x001c601201007387 */ /* 0x0001e40000100a00 */
[----:B------:R-:W2:Y:S01]  /*29a40*/  LDL.LU R16, [R1+0xa0] ;  /* 0x0000a00001107983 */ /* 0x000ea20000300800 */
[----:B------:R-:W2:Y:S04]  /*29a50*/  LDL.LU R17, [R1+0xa4] ;  /* 0x0000a40001117983 */ /* 0x000ea80000300800 */
[----:B0-----:R-:W2:Y:S01]  /*29a60*/  LDL.LU R18, [R1+0xa8] ;  /* 0x0000a80001127983 */ /* 0x001ea20000300800 */
[----:B------:R-:W2:Y:S01]  /*29a70*/  LDL.LU R19, [R1+0xac] ;  /* 0x0000ac0001137983 */ /* 0x000ea20000300800 */
[C---:B----4-:R-:W-:Y:S11]  /*29a80*/  HMMA.16816.F32 R8, R12.reuse, R26, R8 ;  /* 0x0000001a0c08723c */ /* 0x050ff60000001808 */
[----:B------:R-:W-:Y:S11]  /*29a90*/  @!UPT UIADD3 URZ, URZ, URZ, URZ ;  /* 0x0000003f3f3ff290 */ /* 0x000ff6000fffe03f */
[----:B------:R-:W-:Y:S01]  /*29aa0*/  @!UPT UIADD3 URZ, URZ, URZ, URZ ;  /* 0x0000003f3f3ff290 */ /* 0x000fe2000fffe03f */
[----:B------:R-:W-:Y:S01]  /*29ab0*/  STL.64 [R1+0x170], R8 ;  /* 0x0001700801007387 */ /* 0x000fe20000100a00 */
[----:B------:R0:W-:Y:S03]  /*29ac0*/  STL.64 [R1+0x178], R10 ;  /* 0x0001780a01007387 */ /* 0x0001e60000100a00 */
[----:B0-----:R-:W3:Y:S01]  /*29ad0*/  LDL.LU.64 R10, [R1+0x1c90] ;  /* 0x001c9000010a7983 */ /* 0x001ee20000300a00 */
[----:B------:R-:W3:Y:S02]  /*29ae0*/  LDL.LU.64 R8, [R1+0x1c88] ;  /* 0x001c880001087983 */ /* 0x000ee40000300a00 */
[----:B------:R0:W-:Y:S02]  /*29af0*/  STL.64 [R1+0x1c58], R26 ;  /* 0x001c581a01007387 */ /* 0x0001e40000100a00 */
[----:B------:R-:W4:Y:S01]  /*29b00*/  LDL.LU R24, [R1+0x90] ;  /* 0x0000900001187983 */ /* 0x000f220000300800 */
[----:B------:R-:W4:Y:S04]  /*29b10*/  LDL.LU R25, [R1+0x94] ;  /* 0x0000940001197983 */ /* 0x000f280000300800 */
[----:B0-----:R-:W4:Y:S01]  /*29b20*/  LDL.LU R26, [R1+0x98] ;  /* 0x00009800011a7983 */ /* 0x001f220000300800 */
[----:B------:R-:W4:Y:S01]  /*29b30*/  LDL.LU R27, [R1+0x9c] ;  /* 0x00009c00011b7983 */ /* 0x000f220000300800 */
[----:B---3--:R-:W-:Y:S02]  /*29b40*/  HMMA.16816.F32 R12, R12, R22, R8 ;  /* 0x000000160c0c723c */ /* 0x008fe40000001808 */
[----:B------:R-:W3:Y:S01]  /*29b50*/  LDL.LU.64 R10, [R1+0x1c80] ;  /* 0x001c8000010a7983 */ /* 0x000ee20000300a00 */
[----:B------:R-:W2:Y:S02]  /*29b60*/  LDL.LU.64 R8, [R1+0x1c78] ;  /* 0x001c780001087983 */ /* 0x000ea40000300a00 */
[----:B------:R0:W-:Y:S02]  /*29b70*/  STL.64 [R1+0x1c50], R22 ;  /* 0x001c501601007387 */ /* 0x0001e40000100a00 */
[----:B------:R-:W3:Y:S11]  /*29b80*/  LDL.LU R20, [R1+0x40] ;  /* 0x0000400001147983 */ /* 0x000ef60000300800 */
[----:B------:R-:W-:Y:S05]  /*29b90*/  @!UPT UIADD3 URZ, URZ, URZ, URZ ;  /* 0x0000003f3f3ff290 */ /* 0x000fea000fffe03f */
[----:B------:R2:W-:Y:S01]  /*29ba0*/  STL.64 [R1+0x160], R12 ;  /* 0x0001600c01007387 */ /* 0x0005e20000100a00 */
[----:B------:R3:W-:Y:S02]  /*29bb0*/  STL.64 [R1+0x168], R14 ;  /* 0x0001680e01007387 */ /* 0x0007e40000100a00 */
[----:B------:R-:W4:Y:S02]  /*29bc0*/  LDL.LU R21, [R1+0x44] ;  /* 0x0000440001157983 */ /* 0x000f240000300800 */
[----:B0-----:R-:W4:Y:S01]  /*29bd0*/  LDL.LU R22, [R1+0x48] ;  /* 0x0000480001167983 */ /* 0x001f220000300800 */
[----:B------:R-:W4:Y:S01]  /*29be0*/  LDL.LU R23, [R1+0x4c] ;  /* 0x00004c0001177983 */ /* 0x000f220000300800 */
[----:B--2---:R-:W-:Y:S02]  /*29bf0*/  IMAD.MOV.U32 R12, RZ, RZ, R8 ;  /* 0x000000ffff0c7224 */ /* 0x004fe400078e0008 */
[----:B------:R-:W-:Y:S01]  /*29c00*/  IMAD.MOV.U32 R13, RZ, RZ, R9 ;  /* 0x000000ffff0d7224 */ /* 0x000fe200078e0009 */
[----:B------:R-:W2:Y:S01]  /*29c10*/  LDL.LU R8, [R1+0x1c74] ;  /* 0x001c740001087983 */ /* 0x000ea20000300800 */
[----:B------:R-:W2:Y:S02]  /*29c20*/  LDL.LU R9, [R1+0x1c70] ;  /* 0x001c700001097983 */ /* 0x000ea40000300800 */
[----:B---3--:R-:W-:-:S02]  /*29c30*/  IMAD.MOV.U32 R14, RZ, RZ, R10 ;  /* 0x000000ffff0e7224 */ /* 0x008fc400078e000a */
[----:B------:R-:W-:Y:S01]  /*29c40*/  IMAD.MOV.U32 R15, RZ, RZ, R11 ;  /* 0x000000ffff0f7224 */ /* 0x000fe200078e000b */
[----:B------:R-:W2:Y:S01]  /*29c50*/  LDL.LU R10, [R1+0x1c6c] ;  /* 0x001c6c00010a7983 */ /* 0x000ea20000300800 */
[----:B------:R-:W2:Y:S03]  /*29c60*/  LDL.LU R11, [R1+0x1c68] ;  /* 0x001c6800010b7983 */ /* 0x000ea60000300800 */
[----:B------:R-:W-:Y:S01]  /*29c70*/  STL.64 [R1+0x1c28], R14 ;  /* 0x001c280e01007387 */ /* 0x000fe20000100a00 */
[----:B------:R0:W-:Y:S03]  /*29c80*/  STL.64 [R1+0x1c20], R12 ;  /* 0x001c200c01007387 */ /* 0x0001e60000100a00 */
[----:B0-----:R-:W3:Y:S01]  /*29c90*/  LDL.LU R12, [R1+0x30] ;  /* 0x00003000010c7983 */ /* 0x001ee20000300800 */
[----:B------:R-:W3:Y:S02]  /*29ca0*/  LDL.LU R13, [R1+0x34] ;  /* 0x00003400010d7983 */ /* 0x000ee40000300800 */
[----:B------:R-:W3:Y:S02]  /*29cb0*/  LDL.LU R14, [R1+0x38] ;  /* 0x00003800010e7983 */ /* 0x000ee40000300800 */
[----:B------:R-:W3:Y:S01]  /*29cc0*/  LDL.LU R15, [R1+0x3c] ;  /* 0x00003c00010f7983 */ /* 0x000ee20000300800 */
[C---:B--2---:R-:W-:Y:S11]  /*29cd0*/  HMMA.16816.F32 R16, R8.reuse, R6, R16 ;  /* 0x000000060810723c */ /* 0x044ff60000001810 */
[----:B------:R-:W-:Y:S11]  /*29ce0*/  @!UPT UIADD3 URZ, URZ, URZ, URZ ;  /* 0x0000003f3f3ff290 */ /* 0x000ff6000fffe03f */
[----:B------:R-:W-:Y:S01]  /*29cf0*/  @!UPT UIADD3 URZ, URZ, URZ, URZ ;  /* 0x0000003f3f3ff290 */ /* 0x000fe2000fffe03f */
[----:B------:R-:W-:Y:S01]  /*29d00*/  STL.64 [R1+0x1c0], R16 ;  /* 0x0001c01001007387 */ /* 0x000fe20000100a00 */
[----:B------:R0:W-:Y:S03]  /*29d10*/  STL.64 [R1+0x1c8], R18 ;  /* 0x0001c81201007387 */ /* 0x0001e60000100a00 */
[----:B0-----:R-:W4:Y:S02]  /*29d20*/  LDL.LU.64 R18, [R1+0x1c60] ;  /* 0x001c600001127983 */ /* 0x001f240000300a00 */
[C---:B----4-:R-:W-:Y:S11]  /*29d30*/  HMMA.16816.F32 R24, R8.reuse, R18, R24 ;  /* 0x000000120818723c */ /* 0x050ff60000001818 */
        /* <DEDUP_REMOVED lines=13> */
[----:B------:R-:W2:Y:S02]  /*29e10*/  LDL.LU.64 R24, [R1+0x1c40] ;  /* 0x001c400001187983 */ /* 0x000ea40000300a00 */
[----:B--2---:R-:W-:Y:S01]  /*29e20*/  HMMA.16816.F32 R8, R8, R22, R24 ;  /* 0x000000160808723c */ /* 0x004fe20000001818 */
[----:B------:R-:W3:Y:S01]  /*29e30*/  LDL.LU.64 R26, [R1+0x1c38] ;  /* 0x001c3800011a7983 */ /* 0x000ee20000300a00 */
[----:B------:R-:W3:Y:S11]  /*29e40*/  LDL.LU.64 R24, [R1+0x1c30] ;  /* 0x001c300001187983 */ /* 0x000ef60000300a00 */
[----:B------:R-:W-:Y:S10]  /*29e50*/  @!UPT UIADD3 URZ, URZ, URZ, URZ ;  /* 0x0000003f3f3ff290 */ /* 0x000ff4000fffe03f */
[----:B------:R-:W-:Y:S01]  /*29e60*/  STL.64 [R1+0x40], R8 ;  /* 0x0000400801007387 */ /* 0x000fe20000100a00 */
[----:B------:R-:W-:Y:S01]  /*29e70*/  STL.64 [R1+0x48], R10 ;  /* 0x0000480a01007387 */ /* 0x000fe20000100a00 */
[----:B---3--:R-:W-:Y:S11]  /*29e80*/  HMMA.16816.F32 R12, R24, R6, R12 ;  /* 0x00000006180c723c */ /* 0x008ff6000000180c */
[----:B------:R-:W-:Y:S11]  /*29e90*/  @!UPT UIADD3 URZ, URZ, URZ, URZ ;  /* 0x0000003f3f3ff290 */ /* 0x000ff6000fffe03f */
[----:B------:R-:W-:Y:S01]  /*29ea0*/  @!UPT UIADD3 URZ, URZ, URZ, URZ ;  /* 0x0000003f3f3ff290 */ /* 0x000fe2000fffe03f */
[----:B------:R-:W-:Y:S01]  /*29eb0*/  STL.64 [R1+0xd0], R12 ;  /* 0x0000d00c01007387 */ /* 0x000fe20000100a00 */
[----:B------:R0:W-:Y:S03]  /*29ec0*/  STL.64 [R1+0xd8], R14 ;  /* 0x0000d80e01007387 */ /* 0x0001e60000100a00 */
[----:B0-----:R-:W2:Y:S01]  /*29ed0*/  LDL.LU.64 R14, [R1+0x1c28] ;  /* 0x001c2800010e7983 */ /* 0x001ea20000300a00 */
[----:B------:R-:W2:Y:S02]  /*29ee0*/  LDL.LU.64 R12, [R1+0x1c20] ;  /* 0x001c2000010c7983 */ /* 0x000ea40000300a00 */
[----:B------:R-:W-:Y:S02]  /*29ef0*/  IMAD.MOV.U32 R9, RZ, RZ, R6 ;  /* 0x000000ffff097224 */ /* 0x000fe400078e0006 */
[----:B------:R-:W-:Y:S02]  /*29f00*/  IMAD.MOV.U32 R8, RZ, RZ, R7 ;  /* 0x000000ffff087224 */ /* 0x000fe400078e0007 */
[----:B------:R-:W-:-:S02]  /*29f10*/  IMAD.MOV.U32 R10, RZ, RZ, R5 ;  /* 0x000000ffff0a7224 */ /* 0x000fc400078e0005 */
[----:B------:R-:W-:Y:S01]  /*29f20*/  IMAD.MOV.U32 R11, RZ, RZ, R4 ;  /* 0x000000ffff0b7224 */ /* 0x000fe200078e0004 */
[----:B------:R-:W3:Y:S01]  /*29f30*/  LDL.LU.64 R6, [R1+0x1c18] ;  /* 0x001c180001067983 */ /* 0x000ee20000300a00 */
[----:B------:R-:W3:Y:S01]  /*29f40*/  LDL.LU.64 R4, [R1+0x1c10] ;  /* 0x001c100001047983 */ /* 0x000ee20000300a00 */
[----:B--2---:R-:W-:Y:S11]  /*29f50*/  HMMA.16816.F32 R12, R24, R18, R12 ;  /* 0x00000012180c723c */ /* 0x004ff6000000180c */
[----:B------:R-:W-:Y:S11]  /*29f60*/  @!UPT UIADD3 URZ, URZ, URZ, URZ ;  /* 0x0000003f3f3ff290 */ /* 0x000ff6000fffe03f */
[----:B------:R-:W-:Y:S01]  /*29f70*/  @!UPT UIADD3 URZ, URZ, URZ, URZ ;  /* 0x0000003f3f3ff290 */ /* 0x000fe2000fffe03f */
[----:B------:R-:W-:Y:S01]  /*29f80*/  STL.64 [R1+0x150], R12 ;  /* 0x0001500c01007387 */ /* 0x000fe20000100a00 */
[----:B------:R0:W-:Y:S02]  /*29f90*/  STL.64 [R1+0x158], R14 ;  /* 0x0001580e01007387 */ /* 0x0001e40000100a00 */
[----:B------:R-:W2:Y:S02]  /*29fa0*/  LDL.LU R16, [R1+0x140] ;  /* 0x0001400001107983 */ /* 0x000ea40000300800 */
[----:B------:R-:W-:Y:S02]  /*29fb0*/  IMAD.MOV.U32 R17, RZ, RZ, R28 ;  /* 0x000000ffff117224 */ /* 0x000fe400078e001c */
[----:B------:R-:W4:Y:S01]  /*29fc0*/  LDL.LU R28, [R1+0x1c08] ;  /* 0x001c0800011c7983 */ /* 0x000f220000300800 */
[----:B0-----:R-:W-:Y:S02]  /*29fd0*/  IMAD.MOV.U32 R15, RZ, RZ, R18 ;  /* 0x000000ffff0f7224 */ /* 0x001fe400078e0012 */
[----:B------:R-:W-:-:S02]  /*29fe0*/  IMAD.MOV.U32 R14, RZ, RZ, R19 ;  /* 0x000000ffff0e7224 */ /* 0x000fc400078e0013 */
[----:B------:R-:W-:Y:S02]  /*29ff0*/  IMAD.MOV.U32 R18, RZ, RZ, R0 ;  /* 0x000000ffff127224 */ /* 0x000fe400078e0000 */
[----:B------:R-:W-:Y:S01]  /*2a000*/  IMAD.MOV.U32 R19, RZ, RZ, R3 ;  /* 0x000000ffff137224 */ /* 0x000fe200078e0003 */
[----:B------:R-:W3:Y:S01]  /*2a010*/  LDL.LU R0, [R1+0x1c04] ;  /* 0x001c040001007983 */ /* 0x000ee20000300800 */
[----:B------:R-:W3:Y:S03]  /*2a020*/  LDL.LU R3, [R1+0x1c00] ;  /* 0x001c000001037983 */ /* 0x000ee60000300800 */
[----:B------:R-:W-:Y:S04]  /*2a030*/  STL.64 [R1+0x1bb8], R18 ;  /* 0x001bb81201007387 */ /* 0x000fe80000100a00 */
[----:B--2---:R0:W-:Y:S04]  /*2a040*/  STL.64 [R1+0x1bb0], R16 ;  /* 0x001bb01001007387 */ /* 0x0041e80000100a00 */
[----:B0-----:R-:W2:Y:S01]  /*2a050*/  LDL.LU R16, [R1+0xe0] ;  /* 0x0000e00001107983 */ /* 0x001ea20000300800 */
[----:B------:R-:W2:Y:S02]  /*2a060*/  LDL.LU R17, [R1+0xe4] ;  /* 0x0000e40001117983 */ /* 0x000ea40000300800 */
[----:B------:R-:W2:Y:S02]  /*2a070*/  LDL.LU R18, [R1+0xe8] ;  /* 0x0000e80001127983 */ /* 0x000ea40000300800 */
[----:B------:R-:W2:Y:S01]  /*2a080*/  LDL.LU R19, [R1+0xec] ;  /* 0x0000ec0001137983 */ /* 0x000ea20000300800 */
[----:B---3--:R-:W-:Y:S01]  /*2a090*/  HMMA.16816.F32 R4, R24, R10, R4 ;  /* 0x0000000a1804723c */ /* 0x008fe20000001804 */
[----:B--2---:R0:W-:Y:S01]  /*2a0a0*/  STL.64 [R1+0x1bc8], R18 ;  /* 0x001bc81201007387 */ /* 0x0041e20000100a00 */
[----:B------:R-:W-:Y:S11]  /*2a0b0*/  STL.64 [R1+0x1bc0], R16 ;  /* 0x001bc01001007387 */ /* 0x000ff60000100a00 */
[----:B------:R-:W-:Y:S10]  /*2a0c0*/  @!UPT UIADD3 URZ, URZ, URZ, URZ ;  /* 0x0000003f3f3ff290 */ /* 0x000ff4000fffe03f */
[----:B------:R-:W-:Y:S02]  /*2a0d0*/  STL.64 [R1+0x110], R4 ;  /* 0x0001100401007387 */ /* 0x000fe40000100a00 */
[----:B------:R1:W-:Y:S02]  /*2a0e0*/  STL.64 [R1+0x118], R6 ;  /* 0x0001180601007387 */ /* 0x0003e40000100a00 */
[----:B0-----:R-:W-:Y:S02]  /*2a0f0*/  IMAD.MOV.U32 R18, RZ, RZ, R9 ;  /* 0x000000ffff127224 */ /* 0x001fe400078e0009 */
[----:B------:R-:W-:Y:S01]  /*2a100*/  IMAD.MOV.U32 R19, RZ, RZ, R8 ;  /* 0x000000ffff137224 */ /* 0x000fe200078e0008 */
[----:B-1----:R-:W2:Y:S01]  /*2a110*/  LDL.LU.64 R6, [R1+0x1bf8] ;  /* 0x001bf80001067983 */ /* 0x002ea20000300a00 */
[----:B------:R-:W2:Y:S02]  /*2a120*/  LDL.LU.64 R4, [R1+0x1bf0] ;  /* 0x001bf00001047983 */ /* 0x000ea40000300a00 */
[----:B------:R0:W-:Y:S02]  /*2a130*/  STL.64 [R1+0x1bd0], R10 ;  /* 0x001bd00a01007387 */ /* 0x0001e40000100a00 */
[----:B------:R-:W3:Y:S02]  /*2a140*/  LDL.LU R8, [R1+0xc0] ;  /* 0x0000c00001087983 */ /* 0x000ee40000300800 */
[----:B------:R-:W-:-:S02]  /*2a150*/  IMAD.MOV.U32 R9, RZ, RZ, R3 ;  /* 0x000000ffff097224 */ /* 0x000fc400078e0003 */
[----:B------:R-:W3:Y:S01]  /*2a160*/  LDL.LU R3, [R1+0x1bec] ;  /* 0x001bec0001037983 */ /* 0x000ee20000300800 */
[----:B0-----:R-:W-:-:S03]  /*2a170*/  IMAD.MOV.U32 R10, RZ, RZ, R0 ;  /* 0x000000ffff0a7224 */ /* 0x001fc600078e0000 */
[----:B------:R-:W3:Y:S01]  /*2a180*/  LDL.LU R0, [R1+0x1be8] ;  /* 0x001be80001007983 */ /* 0x000ee20000300800 */
[----:B------:R-:W-:Y:S02]  /*2a190*/  IMAD.MOV.U32 R13, RZ, RZ, R22 ;  /* 0x000000ffff0d7224 */ /* 0x000fe400078e0016 */
[----:B------:R-:W-:Y:S02]  /*2a1a0*/  IMAD.MOV.U32 R12, RZ, RZ, R23 ;  /* 0x000000ffff0c7224 */ /* 0x000fe400078e0017 */
[----:B----4-:R-:W-:Y:S01]  /*2a1b0*/  IMAD.MOV.U32 R11, RZ, RZ, R28 ;  /* 0x000000ffff0b7224 */ /* 0x010fe200078e001c */
[----:B--2---:R-:W-:Y:S01]  /*2a1c0*/  HMMA.16816.F32 R4, R24, R22, R4 ;  /* 0x000000161804723c */ /* 0x004fe20000001804 */
[----:B---3--:R-:W0:Y:S04]  /*2a1d0*/  LDSM.16.MT88.4 R24, [R3+0x8000] ;  /* 0x008000000318783b */ /* 0x008e280000004200 */
[----:B------:R-:W1:Y:S11]  /*2a1e0*/  LDSM.16.M88.4 R20, [R0+0x10100] ;  /* 0x010100000014783b */ /* 0x000e760000000200 */
[----:B------:R-:W-:Y:S07]  /*2a1f0*/  @!UPT UIADD3 URZ, URZ, URZ, URZ ;  /* 0x0000003f3f3ff290 */ /* 0x000fee000fffe03f */
[----:B------:R-:W-:Y:S01]  /*2a200*/  STL.64 [R1+0x100], R4 ;  /* 0x0001000401007387 */ /* 0x000fe20000100a00 */
[----:B------:R-:W-:Y:S03]  /*2a210*/  STL.64 [R1+0x108], R6 ;  /* 0x0001080601007387 */ /* 0x000fe60000100a00 */
[----:B0-----:R-:W-:Y:S01]  /*2a220*/  STL [R1+0x1b94], R26 ;  /* 0x001b941a01007387 */ /* 0x001fe20000100800 */
[----:B------:R-:W-:Y:S03]  /*2a230*/  STL [R1+0x1b90], R27 ;  /* 0x001b901b01007387 */ /* 0x000fe60000100800 */
[----:B-1----:R-:W-:Y:S01]  /*2a240*/  STL.64 [R1], R20 ;  /* 0x0000001401007387 */ /* 0x002fe20000100a00 */
[----:B------:R-:W-:Y:S02]  /*2a250*/  STL.64 [R1+0x8], R22 ;  /* 0x0000081601007387 */ /* 0x000fe40000100a00 */
[----:B------:R-:W-:-:S02]  /*2a260*/  IMAD.MOV.U32 R3, RZ, RZ, R23 ;  /* 0x000000ffff037224 */ /* 0x000fc400078e0017 */
[----:B------:R-:W0:Y:S04]  /*2a270*/  LDSM.16.M88.4 R20, [R0+0x12100] ;  /* 0x012100000014783b */ /* 0x000e280000000200 */
[----:B------:R1:W-:Y:S04]  /*2a280*/  STL [R1+0x1b68], R3 ;  /* 0x001b680301007387 */ /* 0x0003e80000100800 */
[----:B-1----:R-:W2:Y:S04]  /*2a290*/  LDL R3, [R1+0x1f4] ;  /* 0x0001f40001037983 */ /* 0x002ea80000100800 */
[----:B0-----:R-:W-:Y:S01]  /*2a2a0*/  STL.64 [R1+0x30], R20 ;  /* 0x0000301401007387 */ /* 0x001fe20000100a00 */
[----:B------:R-:W-:Y:S02]  /*2a2b0*/  STL.64 [R1+0x38], R22 ;  /* 0x0000381601007387 */ /* 0x000fe40000100a00 */
[----:B------:R-:W0:Y:S02]  /*2a2c0*/  LDSM.16.M88.4 R20, [R0+0x14100] ;  /* 0x014100000014783b */ /* 0x000e240000000200 */
[----:B0-----:R-:W-:Y:S02]  /*2a2d0*/  STL.64 [R1+0x20], R20 ;  /* 0x0000201401007387 */ /* 0x001fe40000100a00 */
[----:B------:R0:W-:Y:S02]  /*2a2e0*/  STL.64 [R1+0x28], R22 ;  /* 0x0000281601007387 */ /* 0x0001e40000100a00 */
[----:B------:R-:W-:Y:S01]  /*2a2f0*/  IMAD.MOV.U32 R28, RZ, RZ, R21 ;  /* 0x000000ffff1c7224 */ /* 0x000fe200078e0015 */
[----:B0-----:R-:W3:Y:S01]  /*2a300*/  LDL.LU.64 R22, [R1+0x1be0] ;  /* 0x001be00001167983 */ /* 0x001ee20000300a00 */
[----:B------:R-:W3:Y:S02]  /*2a310*/  LDL.LU.64 R20, [R1+0x1bd8] ;  /* 0x001bd80001147983 */ /* 0x000ee40000300a00 */
[----:B---3--:R-:W-:Y:S01]  /*2a320*/  HMMA.16816.F32 R16, R20, R18, R8 ;  /* 0x000000121410723c */ /* 0x008fe20000001808 */
[----:B------:R-:W3:Y:S11]  /*2a330*/  LDL.LU.64 R10, [R1+0x1bd0] ;  /* 0x001bd000010a7983 */ /* 0x000ef60000300a00 */
[----:B------:R-:W-:Y:S11]  /*2a340*/  @!UPT UIADD3 URZ, URZ, URZ, URZ ;  /* 0x0000003f3f3ff290 */ /* 0x000ff6000fffe03f */
[----:B------:R-:W-:Y:S01]  /*2a350*/  STL.64 [R1+0x130], R16 ;  /* 0x0001301001007387 */ /* 0x000fe20000100a00 */
[----:B------:R-:W-:Y:S02]  /*2a360*/  STL.64 [R1+0x138], R18 ;  /* 0x0001381201007387 */ /* 0x000fe40000100a00 */
[----:B------:R-:W0:Y:S02]  /*2a370*/  LDSM.16.M88.4 R16, [R0+0x16100] ;  /* 0x016100000010783b */ /* 0x000e240000000200 */
[----:B0-----:R-:W-:Y:S02]  /*2a380*/  STL.64 [R1+0x10], R16 ;  /* 0x0000101001007387 */ /* 0x001fe40000100a00 */
[----:B------:R0:W-:Y:S02]  /*2a390*/  STL.64 [R1+0x18], R18 ;  /* 0x0000181201007387 */ /* 0x0001e40000100a00 */
[----:B------:R-:W-:Y:S02]  /*2a3a0*/  IMAD.MOV.U32 R26, RZ, RZ, R16 ;  /* 0x000000ffff1a7224 */ /* 0x000fe400078e0010 */
[----:B------:R-:W-:Y:S01]  /*2a3b0*/  IMAD.MOV.U32 R27, RZ, RZ, R17 ;  /* 0x000000ffff1b7224 */ /* 0x000fe200078e0011 */
[----:B0-----:R-:W4:Y:S01]  /*2a3c0*/  LDL.LU.64 R18, [R1+0x1bc8] ;  /* 0x001bc80001127983 */ /* 0x001f220000300a00 */
[----:B------:R-:W4:Y:S02]  /*2a3d0*/  LDL.LU.64 R16, [R1+0x1bc0] ;  /* 0x001bc00001107983 */ /* 0x000f240000300a00 */
[----:B------:R-:W-:-:S02]  /*2a3e0*/  IMAD.MOV.U32 R6, RZ, RZ, R15 ;  /* 0x000000ffff067224 */ /* 0x000fc400078e000f */
[----:B------:R-:W-:Y:S01]  /*2a3f0*/  IMAD.MOV.U32 R7, RZ, RZ, R14 ;  /* 0x000000ffff077224 */ /* 0x000fe200078e000e */
[----:B------:R-:W-:Y:S06]  /*2a400*/  STL [R1+0x17e8], R0 ;  /* 0x0017e80001007387 */ /* 0x000fec0000100800 */
[C---:B----4-:R-:W-:Y:S01]  /*2a410*/  HMMA.16816.F32 R4, R20.reuse, R6, R16 ;  /* 0x000000061404723c */ /* 0x050fe20000001810 */
[----:B------:R-:W3:Y:S01]  /*2a420*/  LDL.LU.64 R18, [R1+0x1bb8] ;  /* 0x001bb80001127983 */ /* 0x000ee20000300a00 */
[----:B------:R-:W3:Y:S11]  /*2a430*/  LDL.LU.64 R16, [R1+0x1bb0] ;  /* 0x001bb00001107983 */ /* 0x000ef60000300a00 */
[----:B------:R-:W-:Y:S10]  /*2a440*/  @!UPT UIADD3 URZ, URZ, URZ, URZ ;  /* 0x0000003f3f3ff290 */ /* 0x000ff4000fffe03f */
[----:B------:R-:W-:Y:S01]  /*2a450*/  STL.64 [R1+0x120], R4 ;  /* 0x0001200401007387 */ /* 0x000fe20000100a00 */
[----:B------:R-:W-:Y:S02]  /*2a460*/  STL.64 [R1+0x128], R6 ;  /* 0x0001280601007387 */ /* 0x000fe40000100a00 */
[----:B--2---:R-:W0:Y:S02]  /*2a470*/  LDSM.16.MT88.4 R4, [R3+0x8080] ;  /* 0x008080000304783b */ /* 0x004e240000004200 */
[----:B0-----:R-:W-:Y:S02]  /*2a480*/  STL.64 [R1+0x1b60], R6 ;  /* 0x001b600601007387 */ /* 0x001fe40000100a00 */
[----:B------:R0:W-:Y:S02]  /*2a490*/  STL.64 [R1+0x1b58], R4 ;  /* 0x001b580401007387 */ /* 0x0001e40000100a00 */
[----:B0-----:R-:W2:Y:S01]  /*2a4a0*/  LDL.64 R4, [R1+0x30] ;  /* 0x0000300001047983 */ /* 0x001ea20000100a00 */
[----:B---3--:R-:W-:Y:S03]  /*2a4b0*/  HMMA.16816.F32 R8, R20, R10, R16 ;  /* 0x0000000a1408723c */ /* 0x008fe60000001810 */
[----:B--2---:R0:W-:Y:S02]  /*2a4c0*/  STL.64 [R1+0x1b80], R4 ;  /* 0x001b800401007387 */ /* 0x0041e40000100a00 */
[----:B0-----:R-:W-:-:S02]  /*2a4d0*/  IMAD.MOV.U32 R4, RZ, RZ, R29 ;  /* 0x000000ffff047224 */ /* 0x001fc400078e001d */
[----:B------:R-:W2:Y:S01]  /*2a4e0*/  LDL.LU R29, [R1+0x1ba8] ;  /* 0x001ba800011d7983 */ /* 0x000ea20000300800 */
[----:B------:R-:W3:Y:S02]  /*2a4f0*/  LDL.LU R5, [R1+0x194] ;  /* 0x0001940001057983 */ /* 0x000ee40000300800 */
[----:B------:R-:W3:Y:S02]  /*2a500*/  LDL.LU R6, [R1+0x198] ;  /* 0x0001980001067983 */ /* 0x000ee40000300800 */
[----:B------:R-:W3:Y:S01]  /*2a510*/  LDL.LU R7, [R1+0x19c] ;  /* 0x00019c0001077983 */ /* 0x000ee20000300800 */
[----:B------:R-:W4:Y:S01]  /*2a520*/  LDL.LU.64 R18, [R1+0x1ba0] ;  /* 0x001ba00001127983 */ /* 0x000f220000300a00 */
[----:B------:R-:W4:Y:S09]  /*2a530*/  LDL.LU.64 R16, [R1+0x1b98] ;  /* 0x001b980001107983 */ /* 0x000f320000300a00 */
[----:B------:R-:W-:Y:S02]  /*2a540*/  STL.64 [R1+0xf0], R8 ;  /* 0x0000f00801007387 */ /* 0x000fe40000100a00 */
[----:B------:R-:W-:Y:S02]  /*2a550*/  STL.64 [R1+0xf8], R10 ;  /* 0x0000f80a01007387 */ /* 0x000fe40000100a00 */
[----:B--2---:R-:W0:Y:S04]  /*2a560*/  LDSM.16.MT88.4 R8, [R29+0x8000] ;  /* 0x008000001d08783b */ /* 0x004e280000004200 */
[----:B0-----:R0:W-:Y:S02]  /*2a570*/  STL.64 [R1+0x1b20], R10 ;  /* 0x001b200a01007387 */ /* 0x0011e40000100a00 */
[----:B0-----:R-:W-:-:S02]  /*2a580*/  IMAD.MOV.U32 R10, RZ, RZ, R13 ;  /* 0x000000ffff0a7224 */ /* 0x001fc400078e000d */
[----:B------:R-:W-:Y:S02]  /*2a590*/  IMAD.MOV.U32 R11, RZ, RZ, R12 ;  /* 0x000000ffff0b7224 */ /* 0x000fe400078e000c */
[----:B------:R-:W0:Y:S04]  /*2a5a0*/  LDSM.16.MT88.4 R12, [R29+0x8080] ;  /* 0x008080001d0c783b */ /* 0x000e280000004200 */
[----:B------:R4:W-:Y:S02]  /*2a5b0*/  STL.64 [R1+0x1b18], R8 ;  /* 0x001b180801007387 */ /* 0x0009e40000100a00 */
[----:B----4-:R-:W-:Y:S02]  /*2a5c0*/  HMMA.16816.F32 R8, R20, R10, R16 ;  /* 0x0000000a1408723c */ /* 0x010fe40000001810 */
[----:B------:R-:W1:Y:S04]  /*2a5d0*/  LDSM.16.MT88.4 R16, [R3+0x9000] ;  /* 0x009000000310783b */ /* 0x000e680000004200 */
[----:B0-----:R-:W-:Y:S01]  /*2a5e0*/  STL.64 [R1+0x1ae8], R14 ;  /* 0x001ae80e01007387 */ /* 0x001fe20000100a00 */
[----:B------:R0:W-:Y:S02]  /*2a5f0*/  STL.64 [R1+0x1ae0], R12 ;  /* 0x001ae00c01007387 */ /* 0x0001e40000100a00 */
[----:B0-----:R-:W-:-:S02]  /*2a600*/  IMAD.MOV.U32 R12, RZ, RZ, R26 ;  /* 0x000000ffff0c7224 */ /* 0x001fc400078e001a */
[----:B------:R-:W-:Y:S01]  /*2a610*/  IMAD.MOV.U32 R13, RZ, RZ, R27 ;  /* 0x000000ffff0d7224 */ /* 0x000fe200078e001b */
[----:B------:R-:W3:Y:S01]  /*2a620*/  LDL.LU R26, [R1+0x1b94] ;  /* 0x001b9400011a7983 */ /* 0x000ee20000300800 */
[----:B------:R-:W3:Y:S03]  /*2a630*/  LDL.LU R27, [R1+0x1b90] ;  /* 0x001b9000011b7983 */ /* 0x000ee60000300800 */
[----:B------:R0:W-:Y:S04]  /*2a640*/  STL.64 [R1+0x1b88], R12 ;  /* 0x001b880c01007387 */ /* 0x0001e80000100a00 */
[----:B0-----:R-:W3:Y:S01]  /*2a650*/  LDL.64 R12, [R1] ;  /* 0x00000000010c7983 */ /* 0x001ee20000100a00 */
[----:B------:R-:W2:Y:S02]  /*2a660*/  LDL.LU R20, [R1+0x170] ;  /* 0x0001700001147983 */ /* 0x000ea40000300800 */
[----:B------:R0:W-:Y:S02]  /*2a670*/  STL.64 [R1+0xc0], R8 ;  /* 0x0000c00801007387 */ /* 0x0001e40000100a00 */
[----:B------:R-:W-:Y:S01]  /*2a680*/  STL.64 [R1+0xc8], R10 ;  /* 0x0000c80a01007387 */ /* 0x000fe20000100a00 */
[----:B------:R-:W2:Y:S01]  /*2a690*/  LDL.LU R21, [R1+0x174] ;  /* 0x0001740001157983 */ /* 0x000ea20000300800 */
[----:B------:R-:W4:Y:S02]  /*2a6a0*/  LDL.LU R22, [R1+0x178] ;  /* 0x0001780001167983 */ /* 0x000f240000300800 */
[----:B------:R-:W4:Y:S01]  /*2a6b0*/  LDL.LU R23, [R1+0x17c] ;  /* 0x00017c0001177983 */ /* 0x000f220000300800 */
[----:B---3--:R-:W-:Y:S01]  /*2a6c0*/  HMMA.16816.F32 R4, R24, R12, R4 ;  /* 0x0000000c1804723c */ /* 0x008fe20000001804 */
[----:B----4-:R-:W-:Y:S01]  /*2a6d0*/  STL.64 [R1+0x1b78], R22 ;  /* 0x001b781601007387 */ /* 0x010fe20000100a00 */
[----:B--2---:R2:W-:Y:S02]  /*2a6e0*/  STL.64 [R1+0x1b70], R20 ;  /* 0x001b701401007387 */ /* 0x0045e40000100a00 */
[----:B0-----:R-:W-:-:S02]  /*2a6f0*/  IMAD.MOV.U32 R9, RZ, RZ, R12 ;  /* 0x000000ffff097224 */ /* 0x001fc400078e000c */
[----:B------:R-:W-:Y:S01]  /*2a700*/  IMAD.MOV.U32 R8, RZ, RZ, R13 ;  /* 0x000000ffff087224 */ /* 0x000fe200078e000d */
[----:B--2---:R-:W2:Y:S01]  /*2a710*/  LDL.LU R20, [R1+0x180] ;  /* 0x0001800001147983 */ /* 0x004ea20000300800 */
[----:B------:R-:W2:Y:S02]  /*2a720*/  LDL.LU R21, [R1+0x184] ;  /* 0x0001840001157983 */ /* 0x000ea40000300800 */
[----:B------:R-:W2:Y:S02]  /*2a730*/  LDL.LU R22, [R1+0x188] ;  /* 0x0001880001167983 */ /* 0x000ea40000300800 */
[----:B------:R-:W2:Y:S01]  /*2a740*/  LDL.LU R23, [R1+0x18c] ;  /* 0x00018c0001177983 */ /* 0x000ea20000300800 */
[----:B-1----:R-:W-:Y:S01]  /*2a750*/  STL [R1+0x1a94], R18 ;  /* 0x001a941201007387 */ /* 0x002fe20000100800 */
[----:B------:R-:W-:Y:S02]  /*2a760*/  STL [R1+0x1a90], R19 ;  /* 0x001a901301007387 */ /* 0x000fe40000100800 */
[----:B------:R0:W-:Y:S02]  /*2a770*/  STL.64 [R1+0x1b28], R16 ;  /* 0x001b281001007387 */ /* 0x0001e40000100a00 */
[----:B0-----:R-:W3:Y:S01]  /*2a780*/  LDL R16, [R1+0x20] ;  /* 0x0000200001107983 */ /* 0x001ee20000100800 */
[----:B------:R-:W4:Y:S04]  /*2a790*/  LDL.LU.64 R12, [R1+0x1b88] ;  /* 0x001b8800010c7983 */ /* 0x000f280000300a00 */
[----:B------:R0:W-:Y:S02]  /*2a7a0*/  STL.64 [R1+0xb0], R4 ;  /* 0x0000b00401007387 */ /* 0x0001e40000100a00 */
[----:B0-----:R-:W2:Y:S01]  /*2a7b0*/  LDL.LU.64 R4, [R1+0x1b80] ;  /* 0x001b800001047983 */ /* 0x001ea20000300a00 */
[----:B------:R-:W-:-:S02]  /*2a7c0*/  IMAD.MOV.U32 R14, RZ, RZ, R7 ;  /* 0x000000ffff0e7224 */ /* 0x000fc400078e0007 */
[----:B------:R-:W-:-:S03]  /*2a7d0*/  IMAD.MOV.U32 R15, RZ, RZ, R6 ;  /* 0x000000ffff0f7224 */ /* 0x000fc600078e0006 */
        /* <DEDUP_REMOVED lines=11> */
[----:B------:R-:W-:Y:S01]  /*2a890*/  IMAD.MOV.U32 R0, RZ, RZ, R5 ;  /* 0x000000ffff007224 */ /* 0x000fe200078e0005 */
[----:B------:R-:W4:Y:S01]  /*2a8a0*/  LDL.LU R4, [R1+0x160] ;  /* 0x0001600001047983 */ /* 0x000f220000300800 */
[----:B------:R-:W4:Y:S02]  /*2a8b0*/  LDL.LU R5, [R1+0x164] ;  /* 0x0001640001057983 */ /* 0x000f240000300800 */
[----:B------:R-:W4:Y:S02]  /*2a8c0*/  LDL.LU R6, [R1+0x168] ;  /* 0x0001680001067983 */ /* 0x000f240000300800 */
[----:B------:R-:W4:Y:S01]  /*2a8d0*/  LDL.LU R7, [R1+0x16c] ;  /* 0x00016c0001077983 */ /* 0x000f220000300800 */
[----:B---3--:R0:W-:Y:S01]  /*2a8e0*/  STL.64 [R1+0x1b30], R16 ;  /* 0x001b301001007387 */ /* 0x0081e20000100a00 */
[----:B--2---:R-:W-:Y:S03]  /*2a8f0*/  HMMA.16816.F32 R20, R24, R16, R20 ;  /* 0x000000101814723c */ /* 0x004fe60000001814 */
[----:B0-----:R-:W2:Y:S11]  /*2a900*/  LDL.LU R16, [R1+0x1b0] ;  /* 0x0001b00001107983 */ /* 0x001eb60000300800 */
[----:B------:R-:W-:Y:S09]  /*2a910*/  @!UPT UIADD3 URZ, URZ, URZ, URZ ;  /* 0x0000003f3f3ff290 */ /* 0x000ff2000fffe03f */
[----:B------:R-:W-:Y:S01]  /*2a920*/  STL.64 [R1+0x90], R20 ;  /* 0x0000901401007387 */ /* 0x000fe20000100a00 */
[----:B------:R-:W-:Y:S02]  /*2a930*/  STL.64 [R1+0x98], R22 ;  /* 0x0000981601007387 */ /* 0x000fe40000100a00 */
[----:B------:R-:W2:Y:S02]  /*2a940*/  LDL.LU R17, [R1+0x1b4] ;  /* 0x0001b40001117983 */ /* 0x000ea40000300800 */
[----:B------:R-:W3:Y:S01]  /*2a950*/  LDL.LU R18, [R1+0x1b8] ;  /* 0x0001b80001127983 */ /* 0x000ee20000300800 */
[----:B------:R-:W3:Y:S04]  /*2a960*/  LDL.LU R19, [R1+0x1bc] ;  /* 0x0001bc0001137983 */ /* 0x000ee80000300800 */
[----:B------:R0:W1:Y:S04]  /*2a970*/  LDSM.16.MT88.4 R20, [R3+0x9080] ;  /* 0x009080000314783b */ /* 0x0000680000004200 */
[----:B---3--:R-:W-:Y:S01]  /*2a980*/  STL.64 [R1+0x1b40], R18 ;  /* 0x001b401201007387 */ /* 0x008fe20000100a00 */
[----:B--2---:R2:W-:Y:S02]  /*2a990*/  STL.64 [R1+0x1b38], R16 ;  /* 0x001b381001007387 */ /* 0x0045e40000100a00 */
[----:B0-----:R-:W3:Y:S02]  /*2a9a0*/  LDL.LU R3, [R1+0x1b68] ;  /* 0x001b680001037983 */ /* 0x001ee40000300800 */
[----:B--2---:R-:W-:-:S02]  /*2a9b0*/  IMAD.MOV.U32 R17, RZ, RZ, R8 ;  /* 0x000000ffff117224 */ /* 0x004fc400078e0008 */
[----:B------:R-:W-:Y:S01]  /*2a9c0*/  IMAD.MOV.U32 R16, RZ, RZ, R9 ;  /* 0x000000ffff107224 */ /* 0x000fe200078e0009 */
[----:B------:R-:W2:Y:S01]  /*2a9d0*/  LDL.LU R8, [R1+0x40] ;  /* 0x0000400001087983 */ /* 0x000ea20000300800 */
[----:B------:R-:W2:Y:S02]  /*2a9e0*/  LDL.LU R9, [R1+0x44] ;  /* 0x0000440001097983 */ /* 0x000ea40000300800 */
[----:B------:R-:W2:Y:S02]  /*2a9f0*/  LDL.LU R10, [R1+0x48] ;  /* 0x00004800010a7983 */ /* 0x000ea40000300800 */
[----:B------:R-:W2:Y:S01]  /*2aa00*/  LDL.LU R11, [R1+0x4c] ;  /* 0x00004c00010b7983 */ /* 0x000ea20000300800 */
[----:B----4-:R-:W-:Y:S01]  /*2aa10*/  HMMA.16816.F32 R24, R24, R12, R4 ;  /* 0x0000000c1818723c */ /* 0x010fe20000001804 */
[----:B--2---:R-:W-:Y:S01]  /*2aa20*/  STL.64 [R1+0x1b50], R10 ;  /* 0x001b500a01007387 */ /* 0x004fe20000100a00 */
[----:B------:R0:W-:Y:S03]  /*2aa30*/  STL.64 [R1+0x1b48], R8 ;  /* 0x001b480801007387 */ /* 0x0001e60000100a00 */
        /* <DEDUP_REMOVED lines=9> */
[----:B-1----:R-:W2:Y:S02]  /*2aad0*/  LDL.LU R21, [R1+0x1a4] ;  /* 0x0001a40001157983 */ /* 0x002ea40000300800 */
[----:B----4-:R-:W4:Y:S02]  /*2aae0*/  LDL.LU R22, [R1+0x1a8] ;  /* 0x0001a80001167983 */ /* 0x010f240000300800 */
[----:B---3--:R-:W4:Y:S01]  /*2aaf0*/  LDL.LU R23, [R1+0x1ac] ;  /* 0x0001ac0001177983 */ /* 0x008f220000300800 */
[----:B------:R-:W2:Y:S01]  /*2ab00*/  LDL.LU.64 R6, [R1+0x1b60] ;  /* 0x001b600001067983 */ /* 0x000ea20000300a00 */
[----:B------:R-:W2:Y:S02]  /*2ab10*/  LDL.LU.64 R4, [R1+0x1b58] ;  /* 0x001b580001047983 */ /* 0x000ea40000300a00 */
[----:B------:R-:W-:-:S02]  /*2ab20*/  IMAD.MOV.U32 R14, RZ, RZ, R26 ;  /* 0x000000ffff0e7224 */ /* 0x000fc400078e001a */
[----:B------:R-:W-:Y:S02]  /*2ab30*/  STL.64 [R1+0x50], R24 ;  /* 0x0000501801007387 */ /* 0x000fe40000100a00 */
[----:B------:R-:W-:Y:S02]  /*2ab40*/  IMAD.MOV.U32 R15, RZ, RZ, R27 ;  /* 0x000000ffff0f7224 */ /* 0x000fe400078e001b */
[----:B------:R-:W0:Y:S04]  /*2ab50*/  LDSM.16.MT88.4 R24, [R29+0x9000] ;  /* 0x009000001d18783b */ /* 0x000e280000004200 */
[----:B0-----:R-:W-:Y:S01]  /*2ab60*/  STL.64 [R1+0x19d8], R26 ;  /* 0x0019d81a01007387 */ /* 0x001fe20000100a00 */
[----:B------:R-:W-:Y:S01]  /*2ab70*/  STL.64 [R1+0x19d0], R24 ;  /* 0x0019d01801007387 */ /* 0x000fe20000100a00 */
[----:B--2---:R-:W-:Y:S02]  /*2ab80*/  HMMA.16816.F32 R16, R4, R16, R8 ;  /* 0x000000100410723c */ /* 0x004fe40000001808 */
        /* <DEDUP_REMOVED lines=9> */
[----:B---3--:R-:W-:Y:S11]  /*2ac20*/  HMMA.16816.F32 R16, R4, R24, R16 ;  /* 0x000000180410723c */ /* 0x008ff60000001810 */
[----:B------:R-:W-:Y:S11]  /*2ac30*/  @!UPT UIADD3 URZ, URZ, URZ, URZ ;  /* 0x0000003f3f3ff290 */ /* 0x000ff6000fffe03f */
[----:B------:R-:W-:Y:S01]  /*2ac40*/  @!UPT UIADD3 URZ, URZ, URZ, URZ ;  /* 0x0000003f3f3ff290 */ /* 0x000fe2000fffe03f */
[----:B------:R0:W-:Y:S01]  /*2ac50*/  STL [R1+0x70], R16 ;  /* 0x0000701001007387 */ /* 0x0001e20000100800 */
[----:B------:R-:W-:-:S03]  /*2ac60*/  IMAD.MOV.U32 R29, RZ, RZ, R17 ;  /* 0x000000ffff1d7224 */ /* 0x000fc600078e0011 */
[----:B0-----:R-:W4:Y:S01]  /*2ac70*/  LDL.LU.64 R16, [R1+0x1b30] ;  /* 0x001b300001107983 */ /* 0x001f220000300a00 */
[----:B------:R-:W-:Y:S02]  /*2ac80*/  IMAD.MOV.U32 R28, RZ, RZ, R18 ;  /* 0x000000ffff1c7224 */ /* 0x000fe400078e0012 */
[----:B------:R-:W-:Y:S02]  /*2ac90*/  IMAD.MOV.U32 R0, RZ, RZ, R19 ;  /* 0x000000ffff007224 */ /* 0x000fe400078e0013 */
[----:B------:R0:W-:Y:S02]  /*2aca0*/  STL.64 [R1+0x1b10], R24 ;  /* 0x001b101801007387 */ /* 0x0001e40000100a00 */
[----:B0-----:R-:W3:Y:S01]  /*2acb0*/  LDL.LU.64 R24, [R1] ;  /* 0x0000000001187983 */ /* 0x001ee20000300a00 */
[----:B------:R-:W-:Y:S02]  /*2acc0*/  STL [R1+0x1a8c], R28 ;  /* 0x001a8c1c01007387 */ /* 0x000fe40000100800 */
[----:B------:R-:W-:Y:S01]  /*2acd0*/  STL [R1+0x1a88], R29 ;  /* 0x001a881d01007387 */ /* 0x000fe20000100800 */
[C---:B----4-:R-:W-:Y:S11]  /*2ace0*/  HMMA.16816.F32 R16, R4.reuse, R16, R20 ;  /* 0x000000100410723c */ /* 0x050ff60000001814 */
[----:B------:R-:W-:Y:S11]  /*2acf0*/  @!UPT UIADD3 URZ, URZ, URZ, URZ ;  /* 0x0000003f3f3ff290 */ /* 0x000ff6000fffe03f */
[----:B------:R-:W-:Y:S02]  /*2ad00*/  @!UPT UIADD3 URZ, URZ, URZ, URZ ;  /* 0x0000003f3f3ff290 */ /* 0x000fe4000fffe03f */
[----:B------:R-:W-:Y:S02]  /*2ad10*/  IMAD.MOV.U32 R22, RZ, RZ, R18 ;  /* 0x000000ffff167224 */ /* 0x000fe400078e0012 */
[----:B------:R-:W-:Y:S02]  /*2ad20*/  IMAD.MOV.U32 R23, RZ, RZ, R19 ;  /* 0x000000ffff177224 */ /* 0x000fe400078e0013 */
[----:B------:R-:W-:Y:S02]  /*2ad30*/  IMAD.MOV.U32 R20, RZ, RZ, R16 ;  /* 0x000000ffff147224 */ /* 0x000fe400078e0010 */
[----:B------:R-:W-:Y:S02]  /*2ad40*/  IMAD.MOV.U32 R21, RZ, RZ, R17 ;  /* 0x000000ffff157224 */ /* 0x000fe400078e0011 */
[----:B------:R-:W4:Y:S01]  /*2ad50*/  LDL.LU.64 R16, [R1+0x1b28] ;  /* 0x001b280001107983 */ /* 0x000f220000300a00 */
[----:B------:R-:W-:Y:S02]  /*2ad60*/  STL.64 [R1+0x1a50], R22 ;  /* 0x001a501601007387 */ /* 0x000fe40000100a00 */
[----:B------:R0:W-:Y:S02]  /*2ad70*/  STL.64 [R1+0x1a48], R20 ;  /* 0x001a481401007387 */ /* 0x0001e40000100a00 */
[----:B0-----:R-:W3:Y:S01]  /*2ad80*/  LDL.LU.64 R20, [R1+0x20] ;  /* 0x0000200001147983 */ /* 0x001ee20000300a00 */
[----:B--2---:R-:W-:Y:S11]  /*2ad90*/  HMMA.16816.F32 R4, R4, R12, R8 ;  /* 0x0000000c0404723c */ /* 0x004ff60000001808 */
[----:B------:R-:W-:Y:S11]  /*2ada0*/  @!UPT UIADD3 URZ, URZ, URZ, URZ ;  /* 0x0000003f3f3ff290 */ /* 0x000ff6000fffe03f */
[----:B------:R-:W-:Y:S02]  /*2adb0*/  @!UPT UIADD3 URZ, URZ, URZ, URZ ;  /* 0x0000003f3f3ff290 */ /* 0x000fe4000fffe03f */
[----:B------:R-:W-:Y:S02]  /*2adc0*/  IMAD.MOV.U32 R18, RZ, RZ, R4 ;  /* 0x000000ffff127224 */ /* 0x000fe400078e0004 */
[----:B------:R-:W-:Y:S02]  /*2add0*/  IMAD.MOV.U32 R19, RZ, RZ, R5 ;  /* 0x000000ffff137224 */ /* 0x000fe400078e0005 */
[----:B------:R-:W-:Y:S02]  /*2ade0*/  IMAD.MOV.U32 R28, RZ, RZ, R6 ;  /* 0x000000ffff1c7224 */ /* 0x000fe400078e0006 */
[----:B------:R-:W-:Y:S01]  /*2adf0*/  IMAD.MOV.U32 R29, RZ, RZ, R7 ;  /* 0x000000ffff1d7224 */ /* 0x000fe200078e0007 */
[----:B---3--:R0:W-:Y:S04]  /*2ae00*/  STL.64 [R1+0x1b08], R20 ;  /* 0x001b081401007387 */ /* 0x0081e80000100a00 */
[----:B0-----:R-:W2:Y:S01]  /*2ae10*/  LDL.LU R20, [R1+0x150] ;  /* 0x0001500001147983 */ /* 0x001ea20000300800 */
[----:B------:R-:W2:Y:S02]  /*2ae20*/  LDL.LU R21, [R1+0x154] ;  /* 0x0001540001157983 */ /* 0x000ea40000300800 */
[----:B------:R-:W2:Y:S02]  /*2ae30*/  LDL.LU R22, [R1+0x158] ;  /* 0x0001580001167983 */ /* 0x000ea40000300800 */
[----:B------:R-:W2:Y:S01]  /*2ae40*/  LDL.LU R23, [R1+0x15c] ;  /* 0x00015c0001177983 */ /* 0x000ea20000300800 */
[----:B------:R-:W3:Y:S01]  /*2ae50*/  LDL.LU.64 R10, [R1+0x1b20] ;  /* 0x001b2000010a7983 */ /* 0x000ee20000300a00 */
[----:B------:R-:W3:Y:S02]  /*2ae60*/  LDL.LU.64 R8, [R1+0x1b18] ;  /* 0x001b180001087983 */ /* 0x000ee40000300a00 */
[----:B------:R-:W2:Y:S02]  /*2ae70*/  LDL.LU R4, [R1+0x110] ;  /* 0x0001100001047983 */ /* 0x000ea40000300800 */
[----:B------:R-:W2:Y:S01]  /*2ae80*/  LDL.LU R5, [R1+0x114] ;  /* 0x0001140001057983 */ /* 0x000ea20000300800 */
[----:B------:R-:W2:Y:S01]  /*2ae90*/  LDL.LU R6, [R1+0x118] ;  /* 0x0001180001067983 */ /* 0x000ea20000300800 */
[----:B------:R-:W2:Y:S02]  /*2aea0*/  LDL.LU R7, [R1+0x11c] ;  /* 0x00011c0001077983 */ /* 0x000ea40000300800 */
[----:B------:R-:W-:Y:S02]  /*2aeb0*/  STL.64 [R1+0x1aa0], R18 ;  /* 0x001aa01201007387 */ /* 0x000fe40000100a00 */
[----:B----4-:R0:W-:Y:S02]  /*2aec0*/  STL.64 [R1+0x1a98], R16 ;  /* 0x001a981001007387 */ /* 0x0101e40000100a00 */
[----:B0-----:R-:W3:Y:S01]  /*2aed0*/  LDL.LU R16, [R1+0xd0] ;  /* 0x0000d00001107983 */ /* 0x001ee20000300800 */
[----:B------:R-:W3:Y:S02]  /*2aee0*/  LDL.LU R17, [R1+0xd4] ;  /* 0x0000d40001117983 */ /* 0x000ee40000300800 */
[----:B------:R-:W3:Y:S02]  /*2aef0*/  LDL.LU R18, [R1+0xd8] ;  /* 0x0000d80001127983 */ /* 0x000ee40000300800 */
[----:B------:R-:W3:Y:S02]  /*2af00*/  LDL.LU R19, [R1+0xdc] ;  /* 0x0000dc0001137983 */ /* 0x000ee40000300800 */
[C---:B---3--:R-:W-:Y:S11]  /*2af10*/  HMMA.16816.F32 R16, R8.reuse, R24, R16 ;  /* 0x000000180810723c */ /* 0x048ff60000001810 */
[----:B------:R-:W-:Y:S11]  /*2af20*/  @!UPT UIADD3 URZ, URZ, URZ, URZ ;  /* 0x0000003f3f3ff290 */ /* 0x000ff6000fffe03f */
[----:B------:R-:W-:Y:S01]  /*2af30*/  @!UPT UIADD3 URZ, URZ, URZ, URZ ;  /* 0x0000003f3f3ff290 */ /* 0x000fe2000fffe03f */
[----:B------:R0:W-:Y:S01]  /*2af40*/  STL.64 [R1+0xd0], R16 ;  /* 0x0000d01001007387 */ /* 0x0001e20000100a00 */
[----:B------:R-:W-:Y:S02]  /*2af50*/  STL.64 [R1+0xd8], R18 ;  /* 0x0000d81201007387 */ /* 0x000fe40000100a00 */
[----:B0-----:R-:W-:Y:S02]  /*2af60*/  IMAD.MOV.U32 R17, RZ, RZ, R24 ;  /* 0x000000ffff117224 */ /* 0x001fe400078e0018 */
[----:B------:R-:W-:Y:S02]  /*2af70*/  IMAD.MOV.U32 R16, RZ, RZ, R25 ;  /* 0x000000ffff107224 */ /* 0x000fe400078e0019 */
[----:B------:R-:W2:Y:S02]  /*2af80*/  LDL.LU.64 R24, [R1+0x1b10] ;  /* 0x001b100001187983 */ /* 0x000ea40000300a00 */
[----:B--2---:R-:W-:Y:S11]  /*2af90*/  HMMA.16816.F32 R20, R8, R24, R20 ;  /* 0x000000180814723c */ /* 0x004ff60000001814 */
[----:B------:R-:W-:Y:S11]  /*2afa0*/  @!UPT UIADD3 URZ, URZ, URZ, URZ ;  /* 0x0000003f3f3ff290 */ /* 0x000ff6000fffe03f */
[----:B------:R-:W-:Y:S01]  /*2afb0*/  @!UPT UIADD3 URZ, URZ, URZ, URZ ;  /* 0x0000003f3f3ff290 */ /* 0x000fe2000fffe03f */
[----:B------:R0:W-:Y:S01]  /*2afc0*/  STL [R1+0xe0], R20 ;  /* 0x0000e01401007387 */ /* 0x0001e20000100800 */
[----:B------:R-:W-:-:S03]  /*2afd0*/  IMAD.MOV.U32 R26, RZ, RZ, R21 ;  /* 0x000000ffff1a7224 */ /* 0x000fc600078e0015 */
[----:B0-----:R-:W2:Y:S01]  /*2afe0*/  LDL.LU.64 R20, [R1+0x1b08] ;  /* 0x001b080001147983 */ /* 0x001ea20000300a00 */
[----:B------:R-:W-:Y:S02]  /*2aff0*/  IMAD.MOV.U32 R25, RZ, RZ, R22 ;  /* 0x000000ffff197224 */ /* 0x000fe400078e0016 */
[----:B------:R-:W-:Y:S02]  /*2b000*/  IMAD.MOV.U32 R24, RZ, RZ, R23 ;  /* 0x000000ffff187224 */ /* 0x000fe400078e0017 */
[----:B------:R0:W-:Y:S03]  /*2b010*/  STL [R1+0x1a28], R26 ;  /* 0x001a281a01007387 */ /* 0x0001e60000100800 */
[----:B------:R1:W-:Y:S04]  /*2b020*/  STL.64 [R1+0x1a20], R24 ;  /* 0x001a201801007387 */ /* 0x0003e80000100a00 */
[----:B0-----:R-:W3:Y:S01]  /*2b030*/  LDL R26, [R1+0x8] ;  /* 0x00000800011a7983 */ /* 0x001ee20000100800 */
[----:B-1----:R-:W-:-:S02]  /*2b040*/  IMAD.MOV.U32 R24, RZ, RZ, R17 ;  /* 0x000000ffff187224 */ /* 0x002fc400078e0011 */
[----:B------:R-:W-:Y:S02]  /*2b050*/  IMAD.MOV.U32 R25, RZ, RZ, R16 ;  /* 0x000000ffff197224 */ /* 0x000fe400078e0010 */
[----:B------:R-:W-:Y:S01]  /*2b060*/  IMAD.MOV.U32 R27, RZ, RZ, R3 ;  /* 0x000000ffff1b7224 */ /* 0x000fe200078e0003 */
[----:B--2---:R-:W-:Y:S07]  /*2b070*/  HMMA.16816.F32 R16, R8, R20, R4 ;  /* 0x000000140810723c */ /* 0x004fee0000001804 */
[----:B------:R-:W-:-:S02]  /*2b080*/  IMAD.MOV.U32 R5, RZ, RZ, R20 ;  /* 0x000000ffff057224 */ /* 0x000fc400078e0014 */
[----:B------:R-:W-:Y:S01]  /*2b090*/  IMAD.MOV.U32 R4, RZ, RZ, R21 ;  /* 0x000000ffff047224 */ /* 0x000fe200078e0015 */
[----:B---3--:R-:W-:Y:S01]  /*2b0a0*/  STL.64 [R1+0x1af8], R26 ;  /* 0x001af81a01007387 */ /* 0x008fe20000100a00 */
[----:B------:R-:W-:Y:S11]  /*2b0b0*/  STL.64 [R1+0x1af0], R24 ;  /* 0x001af01801007387 */ /* 0x000ff60000100a00 */
[----:B------:R-:W-:Y:S01]  /*2b0c0*/  @!UPT UIADD3 URZ, URZ, URZ, URZ ;  /* 0x0000003f3f3ff290 */ /* 0x000fe2000fffe03f */
[----:B------:R0:W-:Y:S01]  /*2b0d0*/  STL.64 [R1+0x110], R16 ;  /* 0x0001101001007387 */ /* 0x0001e20000100a00 */
[----:B------:R1:W-:Y:S02]  /*2b0e0*/  STL [R1+0x118], R18 ;  /* 0x0001181201007387 */ /* 0x0003e40000100800 */
[----:B------:R-:W2:Y:S02]  /*2b0f0*/  LDL.LU R20, [R1+0x90] ;  /* 0x0000900001147983 */ /* 0x000ea40000300800 */
[----:B------:R-:W2:Y:S01]  /*2b100*/  LDL.LU R21, [R1+0x94] ;  /* 0x0000940001157983 */ /* 0x000ea20000300800 */
[----:B------:R-:W3:Y:S01]  /*2b110*/  LDL.LU R22, [R1+0x98] ;  /* 0x0000980001167983 */ /* 0x000ee20000300800 */
[----:B------:R-:W3:Y:S02]  /*2b120*/  LDL.LU R23, [R1+0x9c] ;  /* 0x00009c0001177983 */ /* 0x000ee40000300800 */
[----:B------:R-:W-:Y:S01]  /*2b130*/  IMAD.MOV.U32 R3, RZ, RZ, R19 ;  /* 0x000000ffff037224 */ /* 0x000fe200078e0013 */
[----:B0-----:R-:W4:Y:S01]  /*2b140*/  LDL.LU R16, [R1+0xc0] ;  /* 0x0000c00001107983 */ /* 0x001f220000300800 */
[----:B------:R-:W4:Y:S02]  /*2b150*/  LDL.LU R17, [R1+0xc4] ;  /* 0x0000c40001117983 */ /* 0x000f240000300800 */
[----:B-1----:R-:W2:Y:S02]  /*2b160*/  LDL.LU R18, [R1+0xc8] ;  /* 0x0000c80001127983 */ /* 0x002ea40000300800 */
[----:B------:R-:W2:Y:S02]  /*2b170*/  LDL.LU R19, [R1+0xcc] ;  /* 0x0000cc0001137983 */ /* 0x000ea40000300800 */
[----:B--2---:R-:W-:Y:S01]  /*2b180*/  STL.64 [R1+0x1ab0], R18 ;  /* 0x001ab01201007387 */ /* 0x004fe20000100a00 */
[----:B----4-:R0:W-:Y:S02]  /*2b190*/  STL.64 [R1+0x1aa8], R16 ;  /* 0x001aa81001007387 */ /* 0x0101e40000100a00 */
[----:B0-----:R-:W-:-:S02]  /*2b1a0*/  IMAD.MOV.U32 R16, RZ, RZ, R5 ;  /* 0x000000ffff107224 */ /* 0x001fc400078e0005 */
[----:B------:R-:W-:-:S05]  /*2b1b0*/  IMAD.MOV.U32 R17, RZ, RZ, R4 ;  /* 0x000000ffff117224 */ /* 0x000fca00078e0004 */
[----:B------:R0:W-:Y:S04]  /*2b1c0*/  STL.64 [R1+0x1ac8], R16 ;  /* 0x001ac81001007387 */ /* 0x0001e80000100a00 */
[----:B0-----:R-:W2:Y:S01]  /*2b1d0*/  LDL.LU R16, [R1+0x120] ;  /* 0x0001200001107983 */ /* 0x001ea20000300800 */
[----:B------:R-:W2:Y:S02]  /*2b1e0*/  LDL.LU R17, [R1+0x124] ;  /* 0x0001240001117983 */ /* 0x000ea40000300800 */
[----:B------:R-:W4:Y:S02]  /*2b1f0*/  LDL.LU R18, [R1+0x128] ;  /* 0x0001280001127983 */ /* 0x000f240000300800 */
[----:B------:R-:W4:Y:S01]  /*2b200*/  LDL.LU R19, [R1+0x12c] ;  /* 0x00012c0001137983 */ /* 0x000f220000300800 */
[----:B------:R-:W2:Y:S01]  /*2b210*/  LDL.LU R24, [R1+0x100] ;  /* 0x0001000001187983 */ /* 0x000ea20000300800 */
[----:B------:R-:W3:Y:S02]  /*2b220*/  LDL.LU R25, [R1+0x104] ;  /* 0x0001040001197983 */ /* 0x000ee40000300800 */
[----:B------:R-:W3:Y:S02]  /*2b230*/  LDL.LU R26, [R1+0x108] ;  /* 0x00010800011a7983 */ /* 0x000ee40000300800 */
[----:B------:R-:W3:Y:S01]  /*2b240*/  LDL.LU R27, [R1+0x10c] ;  /* 0x00010c00011b7983 */ /* 0x000ee20000300800 */
[----:B----4-:R-:W-:Y:S01]  /*2b250*/  STL.64 [R1+0x1ad8], R18 ;  /* 0x001ad81201007387 */ /* 0x010fe20000100a00 */
[----:B--2---:R0:W-:Y:S03]  /*2b260*/  STL.64 [R1+0x1ad0], R16 ;  /* 0x001ad01001007387 */ /* 0x0041e60000100a00 */
[----:B0-----:R-:W2:Y:S01]  /*2b270*/  LDL.LU R16, [R1+0x130] ;  /* 0x0001300001107983 */ /* 0x001ea20000300800 */
[----:B------:R-:W2:Y:S02]  /*2b280*/  LDL.LU R17, [R1+0x134] ;  /* 0x0001340001117983 */ /* 0x000ea40000300800 */
[----:B------:R-:W2:Y:S02]  /*2b290*/  LDL.LU R18, [R1+0x138] ;  /* 0x0001380001127983 */ /* 0x000ea40000300800 */
[----:B------:R-:W2:Y:S01]  /*2b2a0*/  LDL.LU R19, [R1+0x13c] ;  /* 0x00013c0001137983 */ /* 0x000ea20000300800 */
[----:B---3--:R-:W-:Y:S01]  /*2b2b0*/  STL.64 [R1+0x1a60], R22 ;  /* 0x001a601601007387 */ /* 0x008fe20000100a00 */
[----:B------:R0:W-:Y:S03]  /*2b2c0*/  STL.64 [R1+0x1a58], R20 ;  /* 0x001a581401007387 */ /* 0x0001e60000100a00 */
[----:B0-----:R-:W3:Y:S01]  /*2b2d0*/  LDL.LU.64 R20, [R1+0x30] ;  /* 0x0000300001147983 */ /* 0x001ee20000300a00 */
[----:B------:R-:W4:Y:S02]  /*2b2e0*/  LDL.64 R22, [R1+0x38] ;  /* 0x0000380001167983 */ /* 0x000f240000100a00 */
[----:B------:R-:W2:Y:S02]  /*2b2f0*/  LDL.LU R4, [R1+0x50] ;  /* 0x0000500001047983 */ /* 0x000ea40000300800 */
[----:B------:R-:W2:Y:S02]  /*2b300*/  LDL.LU R5, [R1+0x54] ;  /* 0x0000540001057983 */ /* 0x000ea40000300800 */
[----:B------:R-:W-:-:S02]  /*2b310*/  IMAD.MOV.U32 R6, RZ, RZ, R14 ;  /* 0x000000ffff067224 */ /* 0x000fc400078e000e */
        /* <DEDUP_REMOVED lines=13> */
[----:B---3--:R-:W-:-:S02]  /*2b3f0*/  IMAD.MOV.U32 R6, RZ, RZ, R15 ;  /* 0x000000ffff067224 */ /* 0x008fc400078e000f */
[----:B------:R-:W-:Y:S02]  /*2b400*/  IMAD.MOV.U32 R7, RZ, RZ, R14 ;  /* 0x000000ffff077224 */ /* 0x000fe400078e000e */
[----:B------:R-:W-:Y:S03]  /*2b410*/  HMMA.16816.F32 R12, R8, R12, R24 ;  /* 0x0000000c080c723c */ /* 0x000fe60000001818 */
[----:B------:R-:W-:Y:S11]  /*2b420*/  STL.64 [R1+0x1ac0], R6 ;  /* 0x001ac00601007387 */ /* 0x000ff60000100a00 */
[----:B------:R-:W-:Y:S10]  /*2b430*/  @!UPT UIADD3 URZ, URZ, URZ, URZ ;  /* 0x0000003f3f3ff290 */ /* 0x000ff4000fffe03f */
[----:B------:R-:W-:Y:S02]  /*2b440*/  IMAD.MOV.U32 R9, RZ, RZ, R14 ;  /* 0x000000ffff097224 */ /* 0x000fe400078e000e */
[----:B------:R-:W-:Y:S02]  /*2b450*/  IMAD.MOV.U32 R8, RZ, RZ, R15 ;  /* 0x000000ffff087224 */ /* 0x000fe400078e000f */
[----:B------:R-:W-:Y:S02]  /*2b460*/  IMAD.MOV.U32 R11, RZ, RZ, R12 ;  /* 0x000000ffff0b7224 */ /* 0x000fe400078e000c */
[----:B------:R-:W-:Y:S01]  /*2b470*/  IMAD.MOV.U32 R10, RZ, RZ, R13 ;  /* 0x000000ffff0a7224 */ /* 0x000fe200078e000d */
[----:B--2---:R0:W-:Y:S04]  /*2b480*/  STL.64 [R1+0x1ab8], R4 ;  /* 0x001ab80401007387 */ /* 0x0041e80000100a00 */
[----:B0-----:R-:W2:Y:S01]  /*2b490*/  LDL.LU R4, [R1+0xf0] ;  /* 0x0000f00001047983 */ /* 0x001ea20000300800 */
[----:B------:R-:W2:Y:S02]  /*2b4a0*/  LDL.LU R5, [R1+0xf4] ;  /* 0x0000f40001057983 */ /* 0x000ea40000300800 */
[----:B------:R-:W2:Y:S02]  /*2b4b0*/  LDL.LU R6, [R1+0xf8] ;  /* 0x0000f80001067983 */ /* 0x000ea40000300800 */
[----:B------:R-:W2:Y:S01]  /*2b4c0*/  LDL.LU R7, [R1+0xfc] ;  /* 0x0000fc0001077983 */ /* 0x000ea20000300800 */
[----:B------:R-:W3:Y:S01]  /*2b4d0*/  LDL.LU.64 R26, [R1+0x1af8] ;  /* 0x001af800011a7983 */ /* 0x000ee20000300a00 */
[----:B------:R-:W2:Y:S02]  /*2b4e0*/  LDL.LU.64 R24, [R1+0x1af0] ;  /* 0x001af00001187983 */ /* 0x000ea40000300a00 */
[----:B------:R-:W2:Y:S02]  /*2b4f0*/  LDL.LU.64 R14, [R1+0x1ae8] ;  /* 0x001ae800010e7983 */ /* 0x000ea40000300a00 */
[----:B------:R-:W2:Y:S01]  /*2b500*/  LDL.LU.64 R12, [R1+0x1ae0] ;  /* 0x001ae000010c7983 */ /* 0x000ea20000300a00 */
[----:B------:R-:W-:Y:S01]  /*2b510*/  STL.64 [R1+0x19e8], R10 ;  /* 0x0019e80a01007387 */ /* 0x000fe20000100a00 */
[----:B------:R0:W-:Y:S03]  /*2b520*/  STL.64 [R1+0x19e0], R8 ;  /* 0x0019e00801007387 */ /* 0x0001e60000100a00 */
[----:B0-----:R-:W3:Y:S01]  /*2b530*/  LDL.LU.64 R8, [R1+0x10] ;  /* 0x0000100001087983 */ /* 0x001ee20000300a00 */
[----:B------:R-:W3:Y:S01]  /*2b540*/  LDL.LU.64 R10, [R1+0x18] ;  /* 0x00001800010a7983 */ /* 0x000ee20000300a00 */
[C---:B--2---:R-:W-:Y:S11]  /*2b550*/  HMMA.16816.F32 R16, R12.reuse, R24, R16 ;  /* 0x000000180c10723c */ /* 0x044ff60000001810 */
        /* <DEDUP_REMOVED lines=9> */
[----:B------:R0:W-:Y:S01]  /*2b5f0*/  STL.64 [R1+0x190], R16 ;  /* 0x0001901001007387 */ /* 0x0001e20000100a00 */
[----:B------:R1:W-:Y:S03]  /*2b600*/  STL.64 [R1+0x198], R18 ;  /* 0x0001981201007387 */ /* 0x0003e60000100a00 */
[----:B0-----:R-:W1:Y:S02]  /*2b610*/  LDL.LU.64 R16, [R1+0x1ac8] ;  /* 0x001ac80001107983 */ /* 0x001e640000300a00 */
[C---:B-1----:R-:W-:Y:S02]  /*2b620*/  HMMA.16816.F32 R16, R12.reuse, R16, R4 ;  /* 0x000000100c10723c */ /* 0x042fe40000001804 */
[----:B------:R-:W2:Y:S01]  /*2b630*/  LDL.LU.64 R6, [R1+0x1ac0] ;  /* 0x001ac00001067983 */ /* 0x000ea20000300a00 */
[----:B------:R-:W2:Y:S11]  /*2b640*/  LDL.LU.64 R4, [R1+0x1ab8] ;  /* 0x001ab80001047983 */ /* 0x000eb60000300a00 */
[----:B------:R-:W-:Y:S09]  /*2b650*/  @!UPT UIADD3 URZ, URZ, URZ, URZ ;  /* 0x0000003f3f3ff290 */ /* 0x000ff2000fffe03f */
[----:B------:R-:W-:Y:S01]  /*2b660*/  STL.64 [R1+0x180], R16 ;  /* 0x0001801001007387 */ /* 0x000fe20000100a00 */
[----:B------:R0:W-:Y:S03]  /*2b670*/  STL.64 [R1+0x188], R18 ;  /* 0x0001881201007387 */ /* 0x0001e60000100a00 */
[----:B0-----:R-:W3:Y:S01]  /*2b680*/  LDL.LU.64 R18, [R1+0x1ab0] ;  /* 0x001ab00001127983 */ /* 0x001ee20000300a00 */
[----:B------:R-:W3:Y:S02]  /*2b690*/  LDL.LU.64 R16, [R1+0x1aa8] ;  /* 0x001aa80001107983 */ /* 0x000ee40000300a00 */
[----:B---3--:R-:W-:Y:S01]  /*2b6a0*/  HMMA.16816.F32 R12, R12, R8, R16 ;  /* 0x000000080c0c723c */ /* 0x008fe20000001810 */
[----:B------:R-:W3:Y:S01]  /*2b6b0*/  LDL.LU.64 R18, [R1+0x1aa0] ;  /* 0x001aa00001127983 */ /* 0x000ee20000300a00 */
[----:B------:R-:W2:Y:S11]  /*2b6c0*/  LDL.LU.64 R16, [R1+0x1a98] ;  /* 0x001a980001107983 */ /* 0x000eb60000300a00 */
[----:B------:R-:W-:Y:S10]  /*2b6d0*/  @!UPT UIADD3 URZ, URZ, URZ, URZ ;  /* 0x0000003f3f3ff290 */ /* 0x000ff4000fffe03f */
[----:B------:R3:W-:Y:S01]  /*2b6e0*/  STL.64 [R1+0xc0], R12 ;  /* 0x0000c00c01007387 */ /* 0x0007e20000100a00 */
[----:B------:R0:W-:Y:S02]  /*2b6f0*/  STL.64 [R1+0xc8], R14 ;  /* 0x0000c80e01007387 */ /* 0x0001e40000100a00 */
[----:B---3--:R-:W-:Y:S02]  /*2b700*/  IMAD.MOV.U32 R12, RZ, RZ, R18 ;  /* 0x000000ffff0c7224 */ /* 0x008fe400078e0012 */
[----:B------:R-:W-:Y:S01]  /*2b710*/  IMAD.MOV.U32 R13, RZ, RZ, R19 ;  /* 0x000000ffff0d7224 */ /* 0x000fe200078e0013 */
[----:B------:R-:W2:Y:S01]  /*2b720*/  LDL.LU R18, [R1+0x1a94] ;  /* 0x001a940001127983 */ /* 0x000ea20000300800 */
[----:B------:R-:W2:Y:S02]  /*2b730*/  LDL.LU R19, [R1+0x1a90] ;  /* 0x001a900001137983 */ /* 0x000ea40000300800 */
[----:B0-----:R-:W-:Y:S02]  /*2b740*/  IMAD.MOV.U32 R14, RZ, RZ, R28 ;  /* 0x000000ffff0e7224 */ /* 0x001fe400078e001c */
[----:B------:R-:W-:Y:S01]  /*2b750*/  IMAD.MOV.U32 R15, RZ, RZ, R29 ;  /* 0x000000ffff0f7224 */ /* 0x000fe200078e001d */
[----:B------:R-:W3:Y:S01]  /*2b760*/  LDL.LU R28, [R1+0x1a8c] ;  /* 0x001a8c00011c7983 */ /* 0x000ee20000300800 */
[----:B------:R-:W3:Y:S03]  /*2b770*/  LDL.LU R29, [R1+0x1a88] ;  /* 0x001a8800011d7983 */ /* 0x000ee60000300800 */
[----:B------:R0:W-:Y:S01]  /*2b780*/  STL.64 [R1+0x19f8], R14 ;  /* 0x0019f80e01007387 */ /* 0x0001e20000100a00 */
[----:B------:R-:W-:Y:S03]  /*2b790*/  STL.64 [R1+0x19f0], R12 ;  /* 0x0019f00c01007387 */ /* 0x000fe60000100a00 */
[----:B0-----:R-:W3:Y:S04]  /*2b7a0*/  LDL R14, [R1+0x28] ;  /* 0x00002800010e7983 */ /* 0x001ee80000100800 */
[----:B------:R-:W3:Y:S01]  /*2b7b0*/  LDL R15, [R1+0x2c] ;  /* 0x00002c00010f7983 */ /* 0x000ee20000100800 */
[C---:B--2---:R-:W-:Y:S11]  /*2b7c0*/  HMMA.16816.F32 R4, R16.reuse, R26, R4 ;  /* 0x0000001a1004723c */ /* 0x044ff60000001804 */
[----:B------:R-:W-:Y:S11]  /*2b7d0*/  @!UPT UIADD3 URZ, URZ, URZ, URZ ;  /* 0x0000003f3f3ff290 */ /* 0x000ff6000fffe03f */
[----:B------:R-:W-:Y:S01]  /*2b7e0*/  @!UPT UIADD3 URZ, URZ, URZ, URZ ;  /* 0x0000003f3f3ff290 */ /* 0x000fe2000fffe03f */
        /* <DEDUP_REMOVED lines=10> */
[----:B------:R0:W-:Y:S03]  /*2b890*/  STL.64 [R1+0x178], R6 ;  /* 0x0001780601007387 */ /* 0x0001e60000100a00 */
[----:B0-----:R-:W2:Y:S01]  /*2b8a0*/  LDL.LU.64 R6, [R1+0x1a70] ;  /* 0x001a700001067983 */ /* 0x001ea20000300a00 */
[----:B------:R-:W2:Y:S02]  /*2b8b0*/  LDL.LU.64 R4, [R1+0x1a68] ;  /* 0x001a680001047983 */ /* 0x000ea40000300a00 */
[----:B------:R-:W3:Y:S02]  /*2b8c0*/  LDL.LU.64 R22, [R1+0x1a60] ;  /* 0x001a600001167983 */ /* 0x000ee40000300a00 */
[----:B------:R-:W3:Y:S02]  /*2b8d0*/  LDL.LU.64 R20, [R1+0x1a58] ;  /* 0x001a580001147983 */ /* 0x000ee40000300a00 */
[C---:B---3--:R-:W-:Y:S11]  /*2b8e0*/  HMMA.16816.F32 R20, R16.reuse, R14, R20 ;  /* 0x0000000e1014723c */ /* 0x048ff60000001814 */
[----:B------:R-:W-:Y:S11]  /*2b8f0*/  @!UPT UIADD3 URZ, URZ, URZ, URZ ;  /* 0x0000003f3f3ff290 */ /* 0x000ff6000fffe03f */
[----:B------:R-:W-:Y:S01]  /*2b900*/  @!UPT UIADD3 URZ, URZ, URZ, URZ ;  /* 0x0000003f3f3ff290 */ /* 0x000fe2000fffe03f */
[----:B------:R-:W-:Y:S01]  /*2b910*/  STL.64 [R1+0x1d0], R20 ;  /* 0x0001d01401007387 */ /* 0x000fe20000100a00 */
[----:B------:R0:W-:Y:S03]  /*2b920*/  STL.64 [R1+0x1d8], R22 ;  /* 0x0001d81601007387 */ /* 0x0001e60000100a00 */
[----:B0-----:R-:W3:Y:S01]  /*2b930*/  LDL.LU.64 R22, [R1+0x1a50] ;  /* 0x001a500001167983 */ /* 0x001ee20000300a00 */
[----:B------:R-:W4:Y:S01]  /*2b940*/  LDL.LU.64 R20, [R1+0x1a48] ;  /* 0x001a480001147983 */ /* 0x000f220000300a00 */
[----:B--2---:R-:W-:Y:S01]  /*2b950*/  HMMA.16816.F32 R4, R16, R10, R4 ;  /* 0x0000000a1004723c */ /* 0x004fe20000001804 */
[----:B------:R0:W-:Y:S02]  /*2b960*/  STL.64 [R1+0x1a08], R14 ;  /* 0x001a080e01007387 */ /* 0x0001e40000100a00 */
[----:B0-----:R-:W-:Y:S02]  /*2b970*/  IMAD.MOV.U32 R14, RZ, RZ, R9 ;  /* 0x000000ffff0e7224 */ /* 0x001fe400078e0009 */
[----:B------:R-:W-:-:S05]  /*2b980*/  IMAD.MOV.U32 R15, RZ, RZ, R8 ;  /* 0x000000ffff0f7224 */ /* 0x000fca00078e0008 */
[----:B------:R0:W-:Y:S01]  /*2b990*/  STL.64 [R1+0x1a30], R14 ;  /* 0x001a300e01007387 */ /* 0x0001e20000100a00 */
[----:B------:R-:W2:Y:S02]  /*2b9a0*/  LDL.LU R12, [R1+0x80] ;  /* 0x00008000010c7983 */ /* 0x000ea40000300800 */
[----:B------:R-:W2:Y:S01]  /*2b9b0*/  LDL.LU R13, [R1+0x84] ;  /* 0x00008400010d7983 */ /* 0x000ea20000300800 */
[----:B0-----:R-:W2:Y:S01]  /*2b9c0*/  LDL.LU R14, [R1+0x88] ;  /* 0x00008800010e7983 */ /* 0x001ea20000300800 */
[----:B------:R-:W2:Y:S02]  /*2b9d0*/  LDL.LU R15, [R1+0x8c] ;  /* 0x00008c00010f7983 */ /* 0x000ea40000300800 */
[----:B------:R3:W-:Y:S06]  /*2b9e0*/  STL.64 [R1+0x1a00], R10 ;  /* 0x001a000a01007387 */ /* 0x0007ec0000100a00 */
[----:B------:R-:W-:Y:S01]  /*2b9f0*/  STL.64 [R1+0x50], R4 ;  /* 0x0000500401007387 */ /* 0x000fe20000100a00 */
[----:B------:R-:W-:Y:S01]  /*2ba00*/  STL.64 [R1+0x58], R6 ;  /* 0x0000580601007387 */ /* 0x000fe20000100a00 */
[----:B---3--:R-:W-:-:S02]  /*2ba10*/  IMAD.MOV.U32 R10, RZ, RZ, R22 ;  /* 0x000000ffff0a7224 */ /* 0x008fc400078e0016 */
[----:B----4-:R-:W-:Y:S02]  /*2ba20*/  IMAD.MOV.U32 R8, RZ, RZ, R20 ;  /* 0x000000ffff087224 */ /* 0x010fe400078e0014 */
[----:B------:R-:W-:Y:S01]  /*2ba30*/  IMAD.MOV.U32 R11, RZ, RZ, R23 ;  /* 0x000000ffff0b7224 */ /* 0x000fe200078e0017 */
[----:B------:R-:W2:Y:S01]  /*2ba40*/  LDL.LU R20, [R1+0x1a44] ;  /* 0x001a440001147983 */ /* 0x000ea20000300800 */
[----:B------:R-:W-:Y:S02]  /*2ba50*/  IMAD.MOV.U32 R9, RZ, RZ, R21 ;  /* 0x000000ffff097224 */ /* 0x000fe400078e0015 */
[----:B------:R-:W2:Y:S02]  /*2ba60*/  LDL.LU R21, [R1+0x1a40] ;  /* 0x001a400001157983 */ /* 0x000ea40000300800 */
[----:B------:R-:W2:Y:S01]  /*2ba70*/  LDL.LU R22, [R1+0x1a3c] ;  /* 0x001a3c0001167983 */ /* 0x000ea20000300800 */
[----:B------:R-:W2:Y:S01]  /*2ba80*/  LDL.LU R23, [R1+0x1a38] ;  /* 0x001a380001177983 */ /* 0x000ea20000300800 */
[----:B------:R-:W-:Y:S02]  /*2ba90*/  STL.64 [R1+0x1a18], R10 ;  /* 0x001a180a01007387 */ /* 0x000fe40000100a00 */
[----:B------:R0:W-:Y:S02]  /*2baa0*/  STL.64 [R1+0x1a10], R8 ;  /* 0x001a100801007387 */ /* 0x0001e40000100a00 */
[----:B0-----:R-:W3:Y:S01]  /*2bab0*/  LDL.LU R8, [R1+0x70] ;  /* 0x0000700001087983 */ /* 0x001ee20000300800 */
[----:B------:R-:W4:Y:S03]  /*2bac0*/  LDL R19, [R1+0x10d8] ;  /* 0x0010d80001137983 */ /* 0x000f260000100800 */
[----:B----4-:R-:W0:Y:S01]  /*2bad0*/  LDSM.16.MT88.4 R4, [R19+0x9080] ;  /* 0x009080001304783b */ /* 0x010e220000004200 */
[----:B--2---:R-:W-:Y:S03]  /*2bae0*/  HMMA.16816.F32 R24, R20, R26, R12 ;  /* 0x0000001a1418723c */ /* 0x004fe6000000180c */
[----:B0-----:R0:W-:Y:S04]  /*2baf0*/  STL.64 [R1+0x1988], R6 ;  /* 0x0019880601007387 */ /* 0x0011e80000100a00 */
[----:B0-----:R-:W2:Y:S01]  /*2bb00*/  LDL R7, [R1+0x10e0] ;  /* 0x0010e00001077983 */ /* 0x001ea20000100800 */
[----:B------:R-:W-:Y:S02]  /*2bb10*/  STL.64 [R1+0x1980], R4 ;  /* 0x0019800401007387 */ /* 0x000fe40000100a00 */
[----:B------:R-:W3:Y:S02]  /*2bb20*/  LDL.LU.64 R14, [R1+0x1a30] ;  /* 0x001a3000010e7983 */ /* 0x000ee40000300a00 */
[----:B------:R-:W-:-:S02]  /*2bb30*/  IMAD.MOV.U32 R9, RZ, RZ, R29 ;  /* 0x000000ffff097224 */ /* 0x000fc400078e001d */
[----:B------:R-:W-:Y:S02]  /*2bb40*/  IMAD.MOV.U32 R10, RZ, RZ, R28 ;  /* 0x000000ffff0a7224 */ /* 0x000fe400078e001c */
[----:B------:R-:W-:-:S07]  /*2bb50*/  IMAD.MOV.U32 R11, RZ, RZ, R0 ;  /* 0x000000ffff0b7224 */ /* 0x000fce00078e0000 */
[----:B------:R-:W-:Y:S01]  /*2bb60*/  STL.64 [R1+0x1c0], R24 ;  /* 0x0001c01801007387 */ /* 0x000fe20000100a00 */
[----:B------:R0:W-:Y:S03]  /*2bb70*/  STL.64 [R1+0x1c8], R26 ;  /* 0x0001c81a01007387 */ /* 0x0001e60000100a00 */
[----:B0-----:R-:W4:Y:S01]  /*2bb80*/  LDL.LU R26, [R1+0x1a28] ;  /* 0x001a2800011a7983 */ /* 0x001f220000300800 */
[----:B------:R-:W2:Y:S02]  /*2bb90*/  LDL.LU.64 R24, [R1+0x1a20] ;  /* 0x001a200001187983 */ /* 0x000ea40000300a00 */
[----:B------:R-:W2:Y:S01]  /*2bba0*/  LDL R27, [R1+0x1f4] ;  /* 0x0001f400011b7983 */ /* 0x000ea20000100800 */
[C---:B---3--:R-:W-:Y:S01]  /*2bbb0*/  HMMA.16816.F32 R12, R20.reuse, R14, R8 ;  /* 0x0000000e140c723c */ /* 0x048fe20000001808 */
[----:B------:R-:W3:Y:S01]  /*2bbc0*/  LDL.LU.64 R10, [R1+0x1a18] ;  /* 0x001a1800010a7983 */ /* 0x000ee20000300a00 */
[----:B------:R-:W3:Y:S11]  /*2bbd0*/  LDL.LU.64 R8, [R1+0x1a10] ;  /* 0x001a100001087983 */ /* 0x000ef60000300a00 */
[----:B------:R-:W-:Y:S10]  /*2bbe0*/  @!UPT UIADD3 URZ, URZ, URZ, URZ ;  /* 0x0000003f3f3ff290 */ /* 0x000ff4000fffe03f */
[----:B------:R-:W-:Y:S01]  /*2bbf0*/  STL.64 [R1+0x1b0], R12 ;  /* 0x0001b00c01007387 */ /* 0x000fe20000100a00 */
[----:B------:R0:W-:Y:S03]  /*2bc00*/  STL.64 [R1+0x1b8], R14 ;  /* 0x0001b80e01007387 */ /* 0x0001e60000100a00 */
[----:B0-----:R-:W3:Y:S02]  /*2bc10*/  LDL.LU.64 R14, [R1+0x1a08] ;  /* 0x001a0800010e7983 */ /* 0x001ee40000300a00 */
[C---:B---3--:R-:W-:Y:S02]  /*2bc20*/  HMMA.16816.F32 R12, R20.reuse, R14, R8 ;  /* 0x0000000e140c723c */ /* 0x048fe40000001808 */
[----:B------:R-:W3:Y:S11]  /*2bc30*/  LDL.LU.64 R10, [R1+0x1a00] ;  /* 0x001a0000010a7983 */ /* 0x000ef60000300a00 */
[----:B------:R-:W-:Y:S10]  /*2bc40*/  @!UPT UIADD3 URZ, URZ, URZ, URZ ;  /* 0x0000003f3f3ff290 */ /* 0x000ff4000fffe03f */
[----:B------:R-:W-:Y:S01]  /*2bc50*/  STL.64 [R1+0x1a0], R12 ;  /* 0x0001a00c01007387 */ /* 0x000fe20000100a00 */
[----:B------:R0:W-:Y:S03]  /*2bc60*/  STL.64 [R1+0x1a8], R14 ;  /* 0x0001a80e01007387 */ /* 0x0001e60000100a00 */
[----:B0-----:R-:W2:Y:S01]  /*2bc70*/  LDL.LU.64 R14, [R1+0x19f8] ;  /* 0x0019f800010e7983 */ /* 0x001ea20000300a00 */
[----:B------:R-:W2:Y:S02]  /*2bc80*/  LDL.LU.64 R12, [R1+0x19f0] ;  /* 0x0019f000010c7983 */ /* 0x000ea40000300a00 */
[----:B---3--:R-:W-:Y:S02]  /*2bc90*/  IMAD.MOV.U32 R5, RZ, RZ, R10 ;  /* 0x000000ffff057224 */ /* 0x008fe400078e000a */
[----:B------:R-:W-:Y:S01]  /*2bca0*/  IMAD.MOV.U32 R4, RZ, RZ, R11 ;  /* 0x000000ffff047224 */ /* 0x000fe200078e000b */
[----:B--2---:R-:W-:Y:S01]  /*2bcb0*/  HMMA.16816.F32 R12, R20, R10, R12 ;  /* 0x0000000a140c723c */ /* 0x004fe2000000180c */
[----:B------:R-:W2:Y:S01]  /*2bcc0*/  LDL.LU.64 R10, [R1+0x19e8] ;  /* 0x0019e800010a7983 */ /* 0x000ea20000300a00 */
[----:B------:R-:W3:Y:S11]  /*2bcd0*/  LDL.LU.64 R8, [R1+0x19e0] ;  /* 0x0019e00001087983 */ /* 0x000ef60000300a00 */
[----:B------:R-:W-:Y:S10]  /*2bce0*/  @!UPT UIADD3 URZ, URZ, URZ, URZ ;  /* 0x0000003f3f3ff290 */ /* 0x000ff4000fffe03f */
[----:B------:R0:W-:Y:S01]  /*2bcf0*/  STL [R1+0x140], R12 ;  /* 0x0001400c01007387 */ /* 0x0001e20000100800 */
[----:B------:R-:W-:Y:S02]  /*2bd00*/  IMAD.MOV.U32 R29, RZ, RZ, R13 ;  /* 0x000000ffff1d7224 */ /* 0x000fe400078e000d */
[----:B------:R-:W-:Y:S02]  /*2bd10*/  IMAD.MOV.U32 R28, RZ, RZ, R14 ;  /* 0x000000ffff1c7224 */ /* 0x000fe400078e000e */
[----:B------:R-:W-:Y:S01]  /*2bd20*/  IMAD.MOV.U32 R0, RZ, RZ, R15 ;  /* 0x000000ffff007224 */ /* 0x000fe200078e000f */
[----:B0-----:R-:W4:Y:S01]  /*2bd30*/  LDL.LU R12, [R1+0xd0] ;  /* 0x0000d000010c7983 */ /* 0x001f220000300800 */
[----:B------:R-:W4:Y:S02]  /*2bd40*/  LDL.LU R13, [R1+0xd4] ;  /* 0x0000d400010d7983 */ /* 0x000f240000300800 */
[----:B------:R-:W4:Y:S02]  /*2bd50*/  LDL.LU R14, [R1+0xd8] ;  /* 0x0000d800010e7983 */ /* 0x000f240000300800 */
[----:B------:R-:W4:Y:S02]  /*2bd60*/  LDL.LU R15, [R1+0xdc] ;  /* 0x0000dc00010f7983 */ /* 0x000f240000300800 */
[----:B--2---:R-:W-:-:S02]  /*2bd70*/  IMAD.MOV.U32 R20, RZ, RZ, R11 ;  /* 0x000000ffff147224 */ /* 0x004fc400078e000b */
[----:B---3--:R-:W-:Y:S02]  /*2bd80*/  IMAD.MOV.U32 R22, RZ, RZ, R9 ;  /* 0x000000ffff167224 */ /* 0x008fe400078e0009 */
[----:B------:R-:W-:Y:S02]  /*2bd90*/  IMAD.MOV.U32 R23, RZ, RZ, R8 ;  /* 0x000000ffff177224 */ /* 0x000fe400078e0008 */
[----:B------:R-:W-:Y:S02]  /*2bda0*/  IMAD.MOV.U32 R21, RZ, RZ, R10 ;  /* 0x000000ffff157224 */ /* 0x000fe400078e000a */
[----:B------:R-:W-:Y:S04]  /*2bdb0*/  LDSM.16.MT88.4 R8, [R27+0xa000] ;  /* 0x00a000001b08783b */ /* 0x000fe80000004200 */
[----:B------:R0:W-:Y:S01]  /*2bdc0*/  STL.64 [R1+0x1998], R22 ;  /* 0x0019981601007387 */ /* 0x0001e20000100a00 */
[----:B------:R4:W-:Y:S03]  /*2bdd0*/  STL.64 [R1+0x1990], R20 ;  /* 0x0019901401007387 */ /* 0x0009e60000100a00 */
[----:B0-----:R-:W2:Y:S01]  /*2bde0*/  LDL.LU.64 R22, [R1+0x28] ;  /* 0x0000280001167983 */ /* 0x001ea20000300a00 */
[----:B----4-:R-:W-:-:S03]  /*2bdf0*/  IMAD.MOV.U32 R21, RZ, RZ, R26 ;  /* 0x000000ffff157224 */ /* 0x010fc600078e001a */
[----:B--2---:R0:W-:Y:S01]  /*2be00*/  STL.64 [R1+0x19b0], R22 ;  /* 0x0019b01601007387 */ /* 0x0041e20000100a00 */
[----:B------:R-:W2:Y:S02]  /*2be10*/  LDL.LU R20, [R1+0xe0] ;  /* 0x0000e00001147983 */ /* 0x000ea40000300800 */
[----:B0-----:R-:W-:Y:S02]  /*2be20*/  IMAD.MOV.U32 R22, RZ, RZ, R25 ;  /* 0x000000ffff167224 */ /* 0x001fe400078e0019 */
[----:B------:R-:W-:Y:S02]  /*2be30*/  IMAD.MOV.U32 R23, RZ, RZ, R24 ;  /* 0x000000ffff177224 */ /* 0x000fe400078e0018 */
[----:B------:R-:W0:Y:S04]  /*2be40*/  LDSM.16.M88.4 R24, [R7+0x10100] ;  /* 0x010100000718783b */ /* 0x000e280000000200 */
[----:B------:R1:W-:Y:S01]  /*2be50*/  STL.64 [R1+0x19c8], R22 ;  /* 0x0019c81601007387 */ /* 0x0003e20000100a00 */
[----:B0-----:R-:W-:-:S02]  /*2be60*/  IMAD.MOV.U32 R17, RZ, RZ, R24 ;  /* 0x000000ffff117224 */ /* 0x001fc400078e0018 */
[----:B------:R-:W-:Y:S01]  /*2be70*/  IMAD.MOV.U32 R16, RZ, RZ, R25 ;  /* 0x000000ffff107224 */ /* 0x000fe200078e0019 */
[----:B--2---:R-:W-:Y:S01]  /*2be80*/  STL.64 [R1+0x19c0], R20 ;  /* 0x0019c01401007387 */ /* 0x004fe20000100a00 */
[----:B-1----:R-:W2:Y:S02]  /*2be90*/  LDL.LU.64 R22, [R1+0x8] ;  /* 0x0000080001167983 */ /* 0x002ea40000300a00 */
[----:B------:R-:W-:Y:S02]  /*2bea0*/  STL [R1+0x193c], R28 ;  /* 0x00193c1c01007387 */ /* 0x000fe40000100800 */
[----:B------:R-:W-:Y:S01]  /*2beb0*/  STL [R1+0x1938], R29 ;  /* 0x0019381d01007387 */ /* 0x000fe20000100800 */
[----:B------:R0:W-:Y:S01]  /*2bec0*/  STL.64 [R1+0x1948], R10 ;  /* 0x0019480a01007387 */ /* 0x0001e20000100a00 */
[----:B------:R-:W-:Y:S02]  /*2bed0*/  STL.64 [R1+0x1940], R8 ;  /* 0x0019400801007387 */ /* 0x000fe40000100a00 */
[----:B0-----:R-:W-:-:S02]  /*2bee0*/  IMAD.MOV.U32 R10, RZ, RZ, R5 ;  /* 0x000000ffff0a7224 */ /* 0x001fc400078e0005 */
[----:B------:R-:W-:-:S05]  /*2bef0*/  IMAD.MOV.U32 R11, RZ, RZ, R4 ;  /* 0x000000ffff0b7224 */ /* 0x000fca00078e0004 */
[----:B------:R0:W-:Y:S04]  /*2bf00*/  STL.64 [R1+0x19b8], R10 ;  /* 0x0019b80a01007387 */ /* 0x0001e80000100a00 */
[----:B0-----:R-:W3:Y:S01]  /*2bf10*/  LDL.LU.64 R10, [R1+0x38] ;  /* 0x00003800010a7983 */ /* 0x001ee20000300a00 */
[----:B------:R-:W-:Y:S02]  /*2bf20*/  STL.64 [R1+0xa0], R24 ;  /* 0x0000a01801007387 */ /* 0x000fe40000100a00 */
[----:B------:R0:W-:Y:S02]  /*2bf30*/  STL.64 [R1+0xa8], R26 ;  /* 0x0000a81a01007387 */ /* 0x0001e40000100a00 */
[----:B0-----:R-:W2:Y:S01]  /*2bf40*/  LDL.LU.64 R26, [R1+0x19d8] ;  /* 0x0019d800011a7983 */ /* 0x001ea20000300a00 */
[----:B------:R-:W2:Y:S02]  /*2bf50*/  LDL.LU.64 R24, [R1+0x19d0] ;  /* 0x0019d00001187983 */ /* 0x000ea40000300a00 */
[----:B------:R-:W-:Y:S02]  /*2bf60*/  STL [R1+0x19a8], R19 ;  /* 0x0019a81301007387 */ /* 0x000fe40000100800 */
[----:B------:R0:W-:Y:S02]  /*2bf70*/  STL.64 [R1+0x19a0], R16 ;  /* 0x0019a01001007387 */ /* 0x0001e40000100a00 */
[----:B0-----:R-:W4:Y:S01]  /*2bf80*/  LDL.LU R16, [R1+0x110] ;  /* 0x0001100001107983 */ /* 0x001f220000300800 */
[----:B------:R-:W4:Y:S02]  /*2bf90*/  LDL.LU R17, [R1+0x114] ;  /* 0x0001140001117983 */ /* 0x000f240000300800 */
[----:B------:R-:W4:Y:S01]  /*2bfa0*/  LDL.LU R18, [R1+0x118] ;  /* 0x0001180001127983 */ /* 0x000f220000300800 */
[----:B--2---:R-:W-:Y:S11]  /*2bfb0*/  HMMA.16816.F32 R12, R24, R22, R12 ;  /* 0x00000016180c723c */ /* 0x004ff6000000180c */
[----:B------:R-:W-:Y:S11]  /*2bfc0*/  @!UPT UIADD3 URZ, URZ, URZ, URZ ;  /* 0x0000003f3f3ff290 */ /* 0x000ff6000fffe03f */
[----:B------:R-:W-:Y:S01]  /*2bfd0*/  @!UPT UIADD3 URZ, URZ, URZ, URZ ;  /* 0x0000003f3f3ff290 */ /* 0x000fe2000fffe03f */
[----:B------:R0:W-:Y:S02]  /*2bfe0*/  STL.64 [R1+0x160], R12 ;  /* 0x0001600c01007387 */ /* 0x0001e40000100a00 */
[----:B0-----:R-:W-:Y:S02]  /*2bff0*/  IMAD.MOV.U32 R13, RZ, RZ, R22 ;  /* 0x000000ffff0d7224 */ /* 0x001fe400078e0016 */
[----:B------:R-:W-:Y:S02]  /*2c000*/  IMAD.MOV.U32 R12, RZ, RZ, R23 ;  /* 0x000000ffff0c7224 */ /* 0x000fe400078e0017 */
[----:B------:R-:W0:Y:S04]  /*2c010*/  LDSM.16.M88.4 R20, [R7+0x12100] ;  /* 0x012100000714783b */ /* 0x000e280000000200 */
[----:B------:R-:W-:Y:S04]  /*2c020*/  STL.64 [R1+0x168], R14 ;  /* 0x0001680e01007387 */ /* 0x000fe80000100a00 */
[----:B0-----:R-:W-:Y:S01]  /*2c030*/  STL.64 [R1+0x90], R20 ;  /* 0x0000901401007387 */ /* 0x001fe20000100a00 */
[----:B------:R0:W-:Y:S02]  /*2c040*/  STL.64 [R1+0x98], R22 ;  /* 0x0000981601007387 */ /* 0x0001e40000100a00 */
[----:B------:R-:W-:-:S02]  /*2c050*/  IMAD.MOV.U32 R28, RZ, RZ, R20 ;  /* 0x000000ffff1c7224 */ /* 0x000fc400078e0014 */
[----:B------:R-:W-:Y:S01]  /*2c060*/  IMAD.MOV.U32 R29, RZ, RZ, R21 ;  /* 0x000000ffff1d7224 */ /* 0x000fe200078e0015 */
[----:B0-----:R-:W2:Y:S01]  /*2c070*/  LDL.LU.64 R22, [R1+0x19c8] ;  /* 0x0019c80001167983 */ /* 0x001ea20000300a00 */
[----:B------:R-:W2:Y:S02]  /*2c080*/  LDL.LU.64 R20, [R1+0x19c0] ;  /* 0x0019c00001147983 */ /* 0x000ea40000300a00 */
[----:B---3--:R-:W-:Y:S02]  /*2c090*/  IMAD.MOV.U32 R15, RZ, RZ, R10 ;  /* 0x000000ffff0f7224 */ /* 0x008fe400078e000a */
[----:B------:R-:W-:Y:S02]  /*2c0a0*/  IMAD.MOV.U32 R14, RZ, RZ, R11 ;  /* 0x000000ffff0e7224 */ /* 0x000fe400078e000b */
[----:B------:R-:W-:Y:S01]  /*2c0b0*/  IMAD.MOV.U32 R19, RZ, RZ, R3 ;  /* 0x000000ffff137224 */ /* 0x000fe200078e0003 */
[----:B--2---:R-:W-:Y:S01]  /*2c0c0*/  HMMA.16816.F32 R20, R24, R10, R20 ;  /* 0x0000000a1814723c */ /* 0x004fe20000001814 */
[----:B------:R-:W2:Y:S11]  /*2c0d0*/  LDL.LU.64 R10, [R1+0x19b8] ;  /* 0x0019b800010a7983 */ /* 0x000eb60000300a00 */
[----:B------:R-:W-:Y:S11]  /*2c0e0*/  @!UPT UIADD3 URZ, URZ, URZ, URZ ;  /* 0x0000003f3f3ff290 */ /* 0x000ff6000fffe03f */
[----:B------:R-:W-:Y:S01]  /*2c0f0*/  STL.64 [R1+0x150], R20 ;  /* 0x0001501401007387 */ /* 0x000fe20000100a00 */
[----:B------:R-:W-:Y:S02]  /*2c100*/  STL [R1+0x158], R22 ;  /* 0x0001581601007387 */ /* 0x000fe40000100800 */
[----:B------:R-:W-:Y:S02]  /*2c110*/  IMAD.MOV.U32 R3, RZ, RZ, R23 ;  /* 0x000000ffff037224 */ /* 0x000fe400078e0017 */
[----:B------:R-:W0:Y:S04]  /*2c120*/  LDSM.16.M88.4 R20, [R7+0x14100] ;  /* 0x014100000714783b */ /* 0x000e280000000200 */
[----:B------:R-:W-:Y:S01]  /*2c130*/  STL [R1+0x18b0], R3 ;  /* 0x0018b00301007387 */ /* 0x000fe20000100800 */
[----:B------:R-:W1:Y:S03]  /*2c140*/  LDSM.16.M88.4 R4, [R7+0x16100] ;  /* 0x016100000704783b */ /* 0x000e660000000200 */
[----:B0-----:R-:W-:Y:S01]  /*2c150*/  STL.64 [R1+0x40], R20 ;  /* 0x0000401401007387 */ /* 0x001fe20000100a00 */
[----:B------:R0:W-:Y:S03]  /*2c160*/  STL.64 [R1+0x48], R22 ;  /* 0x0000481601007387 */ /* 0x0001e60000100a00 */
[----:B0-----:R-:W4:Y:S01]  /*2c170*/  LDL.LU.64 R22, [R1+0x19b0] ;  /* 0x0019b00001167983 */ /* 0x001f220000300a00 */
[----:B------:R-:W-:-:S02]  /*2c180*/  IMAD.MOV.U32 R9, RZ, RZ, R20 ;  /* 0x000000ffff097224 */ /* 0x000fc400078e0014 */
[----:B------:R-:W-:Y:S01]  /*2c190*/  IMAD.MOV.U32 R8, RZ, RZ, R21 ;  /* 0x000000ffff087224 */ /* 0x000fe200078e0015 */
[C---:B----4-:R-:W-:Y:S01]  /*2c1a0*/  HMMA.16816.F32 R16, R24.reuse, R22, R16 ;  /* 0x000000161810723c */ /* 0x050fe20000001810 */
[----:B------:R-:W-:Y:S11]  /*2c1b0*/  IMAD.MOV.U32 R3, RZ, RZ, R23 ;  /* 0x000000ffff037224 */ /* 0x000ff600078e0017 */
[----:B------:R-:W-:Y:S11]  /*2c1c0*/  @!UPT UIADD3 URZ, URZ, URZ, URZ ;  /* 0x0000003f3f3ff290 */ /* 0x000ff6000fffe03f */
[----:B------:R-:W-:Y:S01]  /*2c1d0*/  STL.64 [R1+0x110], R16 ;  /* 0x0001101001007387 */ /* 0x000fe20000100a00 */
[----:B------:R0:W-:Y:S03]  /*2c1e0*/  STL.64 [R1+0x118], R18 ;  /* 0x0001181201007387 */ /* 0x0001e60000100a00 */
[----:B0-----:R-:W3:Y:S01]  /*2c1f0*/  LDL.LU R19, [R1+0x19a8] ;  /* 0x0019a80001137983 */ /* 0x001ee20000300800 */
[----:B------:R-:W4:Y:S02]  /*2c200*/  LDL.LU.64 R16, [R1+0x19a0] ;  /* 0x0019a00001107983 */ /* 0x000f240000300a00 */
[----:B------:R-:W-:Y:S02]  /*2c210*/  IMAD.MOV.U32 R18, RZ, RZ, R22 ;  /* 0x000000ffff127224 */ /* 0x000fe400078e0016 */
[----:B------:R-:W3:Y:S01]  /*2c220*/  LDL.LU.64 R22, [R1+0x1998] ;  /* 0x0019980001167983 */ /* 0x000ee20000300a00 */
[----:B------:R-:W3:Y:S02]  /*2c230*/  LDL.LU.64 R20, [R1+0x1990] ;  /* 0x0019900001147983 */ /* 0x000ee40000300a00 */
[----:B-1----:R-:W-:Y:S02]  /*2c240*/  STL.64 [R1+0xb0], R4 ;  /* 0x0000b00401007387 */ /* 0x002fe40000100a00 */
[----:B------:R0:W-:Y:S02]  /*2c250*/  STL.64 [R1+0xb8], R6 ;  /* 0x0000b80601007387 */ /* 0x0001e40000100a00 */
[----:B0-----:R-:W4:Y:S01]  /*2c260*/  LDL.LU.64 R6, [R1+0x1988] ;  /* 0x0019880001067983 */ /* 0x001f220000300a00 */
[----:B------:R-:W4:Y:S02]  /*2c270*/  LDL.LU.64 R4, [R1+0x1980] ;  /* 0x0019800001047983 */ /* 0x000f240000300a00 */
[----:B--2---:R0:W-:Y:S01]  /*2c280*/  STL.64 [R1+0x1958], R10 ;  /* 0x0019580a01007387 */ /* 0x0041e20000100a00 */
[----:B---3--:R-:W-:Y:S07]  /*2c290*/  HMMA.16816.F32 R20, R24, R10, R20 ;  /* 0x0000000a1814723c */ /* 0x008fee0000001814 */
[----:B0-----:R-:W-:-:S02]  /*2c2a0*/  IMAD.MOV.U32 R10, RZ, RZ, R18 ;  /* 0x000000ffff0a7224 */ /* 0x001fc400078e0012 */
[----:B------:R-:W-:Y:S11]  /*2c2b0*/  IMAD.MOV.U32 R11, RZ, RZ, R3 ;  /* 0x000000ffff0b7224 */ /* 0x000ff600078e0003 */
[----:B------:R-:W-:Y:S03]  /*2c2c0*/  @!UPT UIADD3 URZ, URZ, URZ, URZ ;  /* 0x0000003f3f3ff290 */ /* 0x000fe6000fffe03f */
[----:B------:R-:W-:Y:S01]  /*2c2d0*/  STL.64 [R1+0x100], R20 ;  /* 0x0001001401007387 */ /* 0x000fe20000100a00 */
[----:B------:R-:W-:Y:S02]  /*2c2e0*/  STL.64 [R1+0x108], R22 ;  /* 0x0001081601007387 */ /* 0x000fe40000100a00 */
[----:B------:R0:W-:Y:S02]  /*2c2f0*/  STL.64 [R1+0x1968], R10 ;  /* 0x0019680a01007387 */ /* 0x0001e40000100a00 */
[----:B------:R-:W-:Y:S01]  /*2c300*/  STL.64 [R1+0x1960], R8 ;  /* 0x0019600801007387 */ /* 0x000fe20000100a00 */
[----:B------:R-:W-:Y:S01]  /*2c310*/  LDSM.16.MT88.4 R20, [R19+0xa000] ;  /* 0x00a000001314783b */ /* 0x000fe20000004200 */
[----:B0-----:R-:W-:Y:S02]  /*2c320*/  IMAD.MOV.U32 R10, RZ, RZ, R15 ;  /* 0x000000ffff0a7224 */ /* 0x001fe400078e000f */
[----:B------:R-:W-:-:S05]  /*2c330*/  IMAD.MOV.U32 R11, RZ, RZ, R14 ;  /* 0x000000ffff0b7224 */ /* 0x000fca00078e000e */
[----:B------:R0:W-:Y:S01]  /*2c340*/  STL.64 [R1+0x1970], R10 ;  /* 0x0019700a01007387 */ /* 0x0001e20000100a00 */
[----:B------:R-:W2:Y:S02]  /*2c350*/  LDL R27, [R1+0x1f4] ;  /* 0x0001f400011b7983 */ /* 0x000ea40000100800 */
[----:B0-----:R-:W-:Y:S02]  /*2c360*/  IMAD.MOV.U32 R10, RZ, RZ, R13 ;  /* 0x000000ffff0a7224 */ /* 0x001fe400078e000d */
[----:B------:R-:W-:Y:S02]  /*2c370*/  IMAD.MOV.U32 R11, RZ, RZ, R12 ;  /* 0x000000ffff0b7224 */ /* 0x000fe400078e000c */
[----:B--2---:R-:W0:Y:S04]  /*2c380*/  LDSM.16.MT88.4 R12, [R27+0xa080] ;  /* 0x00a080001b0c783b */ /* 0x004e280000004200 */
[----:B------:R-:W-:Y:S04]  /*2c390*/  STL [R1+0x1950], R27 ;  /* 0x0019501b01007387 */ /* 0x000fe80000100800 */
[----:B0-----:R-:W-:Y:S01]  /*2c3a0*/  STL.64 [R1+0x1920], R14 ;  /* 0x0019200e01007387 */ /* 0x001fe20000100a00 */
[----:B------:R4:W-:Y:S02]  /*2c3b0*/  STL.64 [R1+0x1918], R12 ;  /* 0x0019180c01007387 */ /* 0x0009e40000100a00 */
[----:B----4-:R-:W-:-:S02]  /*2c3c0*/  IMAD.MOV.U32 R12, RZ, RZ, R17 ;  /* 0x000000ffff0c7224 */ /* 0x010fc400078e0011 */
[----:B------:R-:W-:Y:S02]  /*2c3d0*/  IMAD.MOV.U32 R13, RZ, RZ, R16 ;  /* 0x000000ffff0d7224 */ /* 0x000fe400078e0010 */
[----:B------:R-:W0:Y:S04]  /*2c3e0*/  LDSM.16.MT88.4 R16, [R19+0xa080] ;  /* 0x00a080001310783b */ /* 0x000e280000004200 */
[----:B------:R1:W-:Y:S04]  /*2c3f0*/  STL.64 [R1+0x1978], R12 ;  /* 0x0019780c01007387 */ /* 0x0003e80000100a00 */
[----:B-1----:R-:W2:Y:S01]  /*2c400*/  LDL.LU R12, [R1+0x130] ;  /* 0x00013000010c7983 */ /* 0x002ea20000300800 */
[----:B------:R-:W2:Y:S02]  /*2c410*/  LDL.LU R13, [R1+0x134] ;  /* 0x00013400010d7983 */ /* 0x000ea40000300800 */
[----:B------:R-:W2:Y:S02]  /*2c420*/  LDL.LU R14, [R1+0x138] ;  /* 0x00013800010e7983 */ /* 0x000ea40000300800 */
[----:B------:R-:W2:Y:S01]  /*2c430*/  LDL.LU R15, [R1+0x13c] ;  /* 0x00013c00010f7983 */ /* 0x000ea20000300800 */
[----:B------:R-:W3:Y:S01]  /*2c440*/  LDL.LU R24, [R1+0xc0] ;  /* 0x0000c00001187983 */ /* 0x000ee20000300800 */
[----:B------:R-:W3:Y:S02]  /*2c450*/  LDL.LU R25, [R1+0xc4] ;  /* 0x0000c40001197983 */ /* 0x000ee40000300800 */
[----:B------:R-:W3:Y:S02]  /*2c460*/  LDL.LU R26, [R1+0xc8] ;  /* 0x0000c800011a7983 */ /* 0x000ee40000300800 */
[----:B------:R-:W3:Y:S01]  /*2c470*/  LDL.LU R27, [R1+0xcc] ;  /* 0x0000cc00011b7983 */ /* 0x000ee20000300800 */
[----:B------:R1:W-:Y:S01]  /*2c480*/  STL [R1+0x18c0], R20 ;  /* 0x0018c01401007387 */ /* 0x0003e20000100800 */
[----:B------:R4:W-:Y:S02]  /*2c490*/  STL [R1+0x18bc], R21 ;  /* 0x0018bc1501007387 */ /* 0x0009e40000100800 */
[----:B------:R4:W-:Y:S02]  /*2c4a0*/  STL [R1+0x18b8], R22 ;  /* 0x0018b81601007387 */ /* 0x0009e40000100800 */
[----:B------:R4:W-:Y:S01]  /*2c4b0*/  STL [R1+0x18b4], R23 ;  /* 0x0018b41701007387 */ /* 0x0009e20000100800 */
[----:B-1----:R-:W3:Y:S01]  /*2c4c0*/  LDL.LU R20, [R1+0x190] ;  /* 0x0001900001147983 */ /* 0x002ee20000300800 */
[----:B----4-:R-:W3:Y:S02]  /*2c4d0*/  LDL.LU R21, [R1+0x194] ;  /* 0x0001940001157983 */ /* 0x010ee40000300800 */
[----:B------:R-:W3:Y:S02]  /*2c4e0*/  LDL.LU R22, [R1+0x198] ;  /* 0x0001980001167983 */ /* 0x000ee40000300800 */
[----:B------:R-:W3:Y:S01]  /*2c4f0*/  LDL.LU R23, [R1+0x19c] ;  /* 0x00019c0001177983 */ /* 0x000ee20000300800 */
[C---:B--2---:R-:W-:Y:S01]  /*2c500*/  HMMA.16816.F32 R8, R4.reuse, R10, R12 ;  /* 0x0000000a0408723c */ /* 0x044fe2000000180c */
[----:B------:R-:W2:Y:S11]  /*2c510*/  LDL.LU.64 R12, [R1+0x1978] ;  /* 0x00197800010c7983 */ /* 0x000eb60000300a00 */
[----:B------:R-:W-:Y:S11]  /*2c520*/  @!UPT UIADD3 URZ, URZ, URZ, URZ ;  /* 0x0000003f3f3ff290 */ /* 0x000ff6000fffe03f */
[----:B------:R-:W-:Y:S01]  /*2c530*/  STL.64 [R1+0xf0], R8 ;  /* 0x0000f00801007387 */ /* 0x000fe20000100a00 */
[----:B------:R1:W-:Y:S02]  /*2c540*/  STL [R1+0xfc], R11 ;  /* 0x0000fc0b01007387 */ /* 0x0003e40000100800 */
[----:B------:R-:W-:Y:S02]  /*2c550*/  IMAD.MOV.U32 R3, RZ, RZ, R10 ;  /* 0x000000ffff037224 */ /* 0x000fe400078e000a */
[----:B-1----:R-:W3:Y:S01]  /*2c560*/  LDL.LU.64 R10, [R1+0x1970] ;  /* 0x00197000010a7983 */ /* 0x002ee20000300a00 */
[----:B0-----:R-:W-:Y:S02]  /*2c570*/  STL.64 [R1+0x1870], R18 ;  /* 0x0018701201007387 */ /* 0x001fe40000100a00 */
[----:B------:R0:W-:Y:S02]  /*2c580*/  STL.64 [R1+0x1868], R16 ;  /* 0x0018681001007387 */ /* 0x0001e40000100a00 */
[----:B0-----:R-:W4:Y:S01]  /*2c590*/  LDL.LU R16, [R1+0x180] ;  /* 0x0001800001107983 */ /* 0x001f220000300800 */
[----:B------:R-:W4:Y:S02]  /*2c5a0*/  LDL.LU R17, [R1+0x184] ;  /* 0x0001840001117983 */ /* 0x000f240000300800 */
[----:B------:R-:W4:Y:S02]  /*2c5b0*/  LDL.LU R18, [R1+0x188] ;  /* 0x0001880001127983 */ /* 0x000f240000300800 */
[----:B------:R-:W4:Y:S01]  /*2c5c0*/  LDL.LU R19, [R1+0x18c] ;  /* 0x00018c0001137983 */ /* 0x000f220000300800 */
[----:B---3--:R-:W-:Y:S11]  /*2c5d0*/  HMMA.16816.F32 R8, R4, R10, R20 ;  /* 0x0000000a0408723c */ /* 0x008ff60000001814 */
[----:B------:R-:W-:Y:S11]  /*2c5e0*/  @!UPT UIADD3 URZ, URZ, URZ, URZ ;  /* 0x0000003f3f3ff290 */ /* 0x000ff6000fffe03f */
[----:B------:R-:W-:Y:S02]  /*2c5f0*/  @!UPT UIADD3 URZ, URZ, URZ, URZ ;  /* 0x0000003f3f3ff290 */ /* 0x000fe4000fffe03f */
[----:B------:R-:W-:Y:S02]  /*2c600*/  IMAD.MOV.U32 R22, RZ, RZ, R10 ;  /* 0x000000ffff167224 */ /* 0x000fe400078e000a */
[----:B------:R-:W-:Y:S02]  /*2c610*/  IMAD.MOV.U32 R23, RZ, RZ, R11 ;  /* 0x000000ffff177224 */ /* 0x000fe400078e000b */
[----:B------:R-:W-:Y:S02]  /*2c620*/  IMAD.MOV.U32 R20, RZ, RZ, R8 ;  /* 0x000000ffff147224 */ /* 0x000fe400078e0008 */
[----:B------:R-:W-:Y:S01]  /*2c630*/  IMAD.MOV.U32 R21, RZ, RZ, R9 ;  /* 0x000000ffff157224 */ /* 0x000fe200078e0009 */
[----:B------:R-:W4:Y:S01]  /*2c640*/  LDL.LU.64 R10, [R1+0x1968] ;  /* 0x00196800010a7983 */ /* 0x000f220000300a00 */
[----:B------:R-:W3:Y:S02]  /*2c650*/  LDL.LU.64 R8, [R1+0x1960] ;  /* 0x0019600001087983 */ /* 0x000ee40000300a00 */
[----:B------:R-:W-:Y:S01]  /*2c660*/  STL.64 [R1+0x18d0], R22 ;  /* 0x0018d01601007387 */ /* 0x000fe20000100a00 */
[----:B------:R3:W-:Y:S02]  /*2c670*/  STL.64 [R1+0x18c8], R20 ;  /* 0x0018c81401007387 */ /* 0x0007e40000100a00 */
[----:B---3--:R-:W-:-:S02]  /*2c680*/  IMAD.MOV.U32 R20, RZ, RZ, R9 ;  /* 0x000000ffff147224 */ /* 0x008fc400078e0009 */
[----:B------:R-:W-:Y:S02]  /*2c690*/  IMAD.MOV.U32 R21, RZ, RZ, R8 ;  /* 0x000000ffff157224 */ /* 0x000fe400078e0008 */
[----:B----4-:R-:W-:Y:S03]  /*2c6a0*/  HMMA.16816.F32 R8, R4, R10, R16 ;  /* 0x0000000a0408723c */ /* 0x010fe60000001810 */
[----:B------:R0:W-:Y:S04]  /*2c6b0*/  STL.64 [R1+0x1930], R20 ;  /* 0x0019301401007387 */ /* 0x0001e80000100a00 */
[----:B0-----:R-:W3:Y:S01]  /*2c6c0*/  LDL.LU R20, [R1+0x170] ;  /* 0x0001700001147983 */ /* 0x001ee20000300800 */
[----:B------:R-:W3:Y:S02]  /*2c6d0*/  LDL.LU R21, [R1+0x174] ;  /* 0x0001740001157983 */ /* 0x000ee40000300800 */
[----:B------:R-:W3:Y:S02]  /*2c6e0*/  LDL.LU R22, [R1+0x178] ;  /* 0x0001780001167983 */ /* 0x000ee40000300800 */
[----:B------:R-:W3:Y:S11]  /*2c6f0*/  LDL.LU R23, [R1+0x17c] ;  /* 0x00017c0001177983 */ /* 0x000ef60000300800 */
[----:B------:R-:W-:Y:S01]  /*2c700*/  @!UPT UIADD3 URZ, URZ, URZ, URZ ;  /* 0x0000003f3f3ff290 */ /* 0x000fe2000fffe03f */
[----:B------:R-:W-:Y:S02]  /*2c710*/  IMAD.MOV.U32 R17, RZ, RZ, R10 ;  /* 0x000000ffff117224 */ /* 0x000fe400078e000a */
[----:B------:R-:W-:Y:S02]  /*2c720*/  IMAD.MOV.U32 R16, RZ, RZ, R11 ;  /* 0x000000ffff107224 */ /* 0x000fe400078e000b */
[----:B------:R-:W4:Y:S01]  /*2c730*/  LDL.LU.64 R10, [R1+0x1958] ;  /* 0x00195800010a7983 */ /* 0x000f220000300a00 */
[----:B------:R-:W-:Y:S02]  /*2c740*/  IMAD.MOV.U32 R19, RZ, RZ, R8 ;  /* 0x000000ffff137224 */ /* 0x000fe400078e0008 */
[----:B------:R-:W-:-:S05]  /*2c750*/  IMAD.MOV.U32 R18, RZ, RZ, R9 ;  /* 0x000000ffff127224 */ /* 0x000fca00078e0009 */
[----:B------:R-:W-:Y:S01]  /*2c760*/  STL.64 [R1+0x18e0], R18 ;  /* 0x0018e01201007387 */ /* 0x000fe20000100a00 */
[----:B------:R0:W-:Y:S03]  /*2c770*/  STL.64 [R1+0x18d8], R16 ;  /* 0x0018d81001007387 */ /* 0x0001e60000100a00 */
[----:B0-----:R-:W2:Y:S01]  /*2c780*/  LDL.LU R16, [R1+0x120] ;  /* 0x0001200001107983 */ /* 0x001ea20000300800 */
[----:B------:R-:W2:Y:S02]  /*2c790*/  LDL.LU R17, [R1+0x124] ;  /* 0x0001240001117983 */ /* 0x000ea40000300800 */
[----:B------:R-:W2:Y:S02]  /*2c7a0*/  LDL.LU R18, [R1+0x128] ;  /* 0x0001280001127983 */ /* 0x000ea40000300800 */
[----:B------:R-:W2:Y:S01]  /*2c7b0*/  LDL.LU R19, [R1+0x12c] ;  /* 0x00012c0001137983 */ /* 0x000ea20000300800 */
[----:B----4-:R-:W-:Y:S01]  /*2c7c0*/  HMMA.16816.F32 R4, R4, R10, R24 ;  /* 0x0000000a0404723c */ /* 0x010fe20000001818 */
[----:B------:R-:W4:Y:S01]  /*2c7d0*/  LDL.LU R27, [R1+0x1950] ;  /* 0x00195000011b7983 */ /* 0x000f220000300800 */
[----:B------:R-:W2:Y:S02]  /*2c7e0*/  LDL.LU.64 R10, [R1+0x1948] ;  /* 0x00194800010a7983 */ /* 0x000ea40000300a00 */
[----:B------:R-:W2:Y:S11]  /*2c7f0*/  LDL.LU.64 R8, [R1+0x1940] ;  /* 0x0019400001087983 */ /* 0x000eb60000300a00 */
[----:B------:R-:W-:Y:S08]  /*2c800*/  @!UPT UIADD3 URZ, URZ, URZ, URZ ;  /* 0x0000003f3f3ff290 */ /* 0x000ff0000fffe03f */
[----:B------:R-:W-:Y:S01]  /*2c810*/  STL.64 [R1+0xc0], R4 ;  /* 0x0000c00401007387 */ /* 0x000fe20000100a00 */
[----:B------:R2:W-:Y:S02]  /*2c820*/  STL.64 [R1+0xc8], R6 ;  /* 0x0000c80601007387 */ /* 0x0005e40000100a00 */
[----:B--2---:R-:W-:Y:S01]  /*2c830*/  HMMA.16816.F32 R4, R8, R12, R16 ;  /* 0x0000000c0804723c */ /* 0x004fe20000001810 */
[----:B------:R-:W2:Y:S11]  /*2c840*/  LDL.LU R16, [R1+0x1a0] ;  /* 0x0001a00001107983 */ /* 0x000eb60000300800 */
[----:B------:R-:W-:Y:S11]  /*2c850*/  @!UPT UIADD3 URZ, URZ, URZ, URZ ;  /* 0x0000003f3f3ff290 */ /* 0x000ff6000fffe03f */
[----:B------:R-:W-:Y:S01]  /*2c860*/  STL.64 [R1+0x80], R4 ;  /* 0x0000800401007387 */ /* 0x000fe20000100a00 */
[----:B------:R-:W-:Y:S02]  /*2c870*/  STL.64 [R1+0x88], R6 ;  /* 0x0000880601007387 */ /* 0x000fe40000100a00 */
[----:B------:R-:W2:Y:S02]  /*2c880*/  LDL.LU R17, [R1+0x1a4] ;  /* 0x0001a40001117983 */ /* 0x000ea40000300800 */
[----:B------:R-:W2:Y:S01]  /*2c890*/  LDL.LU R18, [R1+0x1a8] ;  /* 0x0001a80001127983 */ /* 0x000ea20000300800 */
[----:B------:R-:W2:Y:S01]  /*2c8a0*/  LDL.LU R19, [R1+0x1ac] ;  /* 0x0001ac0001137983 */ /* 0x000ea20000300800 */
[----:B------:R-:W2:Y:S03]  /*2c8b0*/  LDL.64 R12, [R1+0xb0] ;  /* 0x0000b000010c7983 */ /* 0x000ea60000100a00 */
[----:B----4-:R-:W0:Y:S02]  /*2c8c0*/  LDSM.16.MT88.4 R4, [R27+0xb000] ;  /* 0x00b000001b04783b */ /* 0x010e240000004200 */
[----:B------:R-:W1:Y:S02]  /*2c8d0*/  LDSM.16.MT88.4 R24, [R27+0xb080] ;  /* 0x00b080001b18783b */ /* 0x000e640000004200 */
[----:B--2---:R2:W-:Y:S04]  /*2c8e0*/  STL.64 [R1+0x1928], R12 ;  /* 0x0019280c01007387 */ /* 0x0045e80000100a00 */
[----:B--2---:R-:W2:Y:S01]  /*2c8f0*/  LDL.LU R12, [R1+0x1d0] ;  /* 0x0001d000010c7983 */ /* 0x004ea20000300800 */
[----:B------:R-:W2:Y:S02]  /*2c900*/  LDL.LU R13, [R1+0x1d4] ;  /* 0x0001d400010d7983 */ /* 0x000ea40000300800 */
[----:B------:R-:W2:Y:S02]  /*2c910*/  LDL.LU R14, [R1+0x1d8] ;  /* 0x0001d800010e7983 */ /* 0x000ea40000300800 */
[----:B------:R-:W2:Y:S01]  /*2c920*/  LDL.LU R15, [R1+0x1dc] ;  /* 0x0001dc00010f7983 */ /* 0x000ea20000300800 */
[----:B------:R-:W-:Y:S01]  /*2c930*/  STL.64 [R1+0x18f0], R18 ;  /* 0x0018f01201007387 */ /* 0x000fe20000100a00 */
[----:B------:R4:W-:Y:S02]  /*2c940*/  STL.64 [R1+0x18e8], R16 ;  /* 0x0018e81001007387 */ /* 0x0009e40000100a00 */
[----:B----4-:R-:W-:-:S02]  /*2c950*/  IMAD.MOV.U32 R16, RZ, RZ, R28 ;  /* 0x000000ffff107224 */ /* 0x010fc400078e001c */
[----:B------:R-:W-:Y:S01]  /*2c960*/  IMAD.MOV.U32 R17, RZ, RZ, R29 ;  /* 0x000000ffff117224 */ /* 0x000fe200078e001d */
[----:B------:R-:W4:Y:S01]  /*2c970*/  LDL.LU R28, [R1+0x193c] ;  /* 0x00193c00011c7983 */ /* 0x000f220000300800 */
[----:B------:R-:W2:Y:S05]  /*2c980*/  LDL.LU R29, [R1+0x1938] ;  /* 0x00193800011d7983 */ /* 0x000eaa0000300800 */
[C---:B---3--:R-:W-:Y:S01]  /*2c990*/  HMMA.16816.F32 R20, R8.reuse, R16, R20 ;  /* 0x000000100814723c */ /* 0x048fe20000001814 */
[----:B0-----:R0:W-:Y:S01]  /*2c9a0*/  STL.64 [R1+0x1810], R6 ;  /* 0x0018100601007387 */ /* 0x0011e20000100a00 */
[----:B------:R3:W-:Y:S11]  /*2c9b0*/  STL.64 [R1+0x1808], R4 ;  /* 0x0018080401007387 */ /* 0x0007f60000100a00 */
[----:B------:R-:W-:Y:S11]  /*2c9c0*/  @!UPT UIADD3 URZ, URZ, URZ, URZ ;  /* 0x0000003f3f3ff290 */ /* 0x000ff6000fffe03f */
[----:B0-----:R-:W-:Y:S02]  /*2c9d0*/  IMAD.MOV.U32 R7, RZ, RZ, R20 ;  /* 0x000000ffff077224 */ /* 0x001fe400078e0014 */
[----:B------:R-:W-:Y:S02]  /*2c9e0*/  IMAD.MOV.U32 R6, RZ, RZ, R21 ;  /* 0x000000ffff067224 */ /* 0x000fe400078e0015 */
[----:B------:R-:W2:Y:S01]  /*2c9f0*/  LDL.LU.64 R20, [R1+0x1930] ;  /* 0x0019300001147983 */ /* 0x000ea20000300a00 */
[----:B------:R0:W-:Y:S02]  /*2ca00*/  STL.64 [R1+0x1900], R16 ;  /* 0x0019001001007387 */ /* 0x0001e40000100a00 */
[----:B---3--:R-:W-:Y:S02]  /*2ca10*/  IMAD.MOV.U32 R5, RZ, RZ, R22 ;  /* 0x000000ffff057224 */ /* 0x008fe400078e0016 */
[----:B------:R-:W-:Y:S01]  /*2ca20*/  IMAD.MOV.U32 R4, RZ, RZ, R23 ;  /* 0x000000ffff047224 */ /* 0x000fe200078e0017 */
[----:B0-----:R-:W3:Y:S01]  /*2ca30*/  LDL.LU R16, [R1+0x1c0] ;  /* 0x0001c00001107983 */ /* 0x001ee20000300800 */
[----:B------:R-:W3:Y:S02]  /*2ca40*/  LDL.LU R17, [R1+0x1c4] ;  /* 0x0001c40001117983 */ /* 0x000ee40000300800 */
[----:B------:R-:W3:Y:S02]  /*2ca50*/  LDL.LU R18, [R1+0x1c8] ;  /* 0x0001c80001127983 */ /* 0x000ee40000300800 */
[----:B------:R-:W3:Y:S01]  /*2ca60*/  LDL.LU R19, [R1+0x1cc] ;  /* 0x0001cc0001137983 */ /* 0x000ee20000300800 */
[----:B------:R0:W-:Y:S04]  /*2ca70*/  STL.64 [R1+0x1840], R6 ;  /* 0x0018400601007387 */ /* 0x0001e80000100a00 */
[----:B0-----:R-:W3:Y:S01]  /*2ca80*/  LDL R7, [R1+0x10d8] ;  /* 0x0010d80001077983 */ /* 0x001ee20000100800 */
[----:B------:R-:W-:Y:S02]  /*2ca90*/  STL.64 [R1+0x1838], R4 ;  /* 0x0018380401007387 */ /* 0x000fe40000100a00 */
[----:B-1----:R-:W-:Y:S02]  /*2caa0*/  STL.64 [R1+0x17d0], R26 ;  /* 0x0017d01a01007387 */ /* 0x002fe40000100a00 */
[----:B------:R0:W-:Y:S02]  /*2cab0*/  STL.64 [R1+0x17c8], R24 ;  /* 0x0017c81801007387 */ /* 0x0001e40000100a00 */
[----:B0-----:R-:W3:Y:S01]  /*2cac0*/  LDL.LU R24, [R1+0x50] ;  /* 0x0000500001187983 */ /* 0x001ee20000300800 */
[----:B------:R-:W3:Y:S02]  /*2cad0*/  LDL.LU R25, [R1+0x54] ;  /* 0x0000540001197983 */ /* 0x000ee40000300800 */
[----:B------:R-:W3:Y:S02]  /*2cae0*/  LDL.LU R26, [R1+0x58] ;  /* 0x00005800011a7983 */ /* 0x000ee40000300800 */
[----:B------:R-:W3:Y:S01]  /*2caf0*/  LDL.LU R27, [R1+0x5c] ;  /* 0x00005c00011b7983 */ /* 0x000ee20000300800 */
[C---:B--2---:R-:W-:Y:S11]  /*2cb00*/  HMMA.16816.F32 R12, R8.reuse, R20, R12 ;  /* 0x00000014080c723c */ /* 0x044ff6000000180c */
[----:B------:R-:W-:Y:S11]  /*2cb10*/  @!UPT UIADD3 URZ, URZ, URZ, URZ ;  /* 0x0000003f3f3ff290 */ /* 0x000ff6000fffe03f */
[----:B------:R-:W-:Y:S01]  /*2cb20*/  @!UPT UIADD3 URZ, URZ, URZ, URZ ;  /* 0x0000003f3f3ff290 */ /* 0x000fe2000fffe03f */
[----:B------:R0:W-:Y:S01]  /*2cb30*/  STL.64 [R1+0x60], R12 ;  /* 0x0000600c01007387 */ /* 0x0001e20000100a00 */
[----:B------:R-:W-:Y:S03]  /*2cb40*/  STL.64 [R1+0x68], R14 ;  /* 0x0000680e01007387 */ /* 0x000fe60000100a00 */
[----:B0-----:R-:W3:Y:S01]  /*2cb50*/  LDL.LU.64 R12, [R1+0x1928] ;  /* 0x00192800010c7983 */ /* 0x001ee20000300a00 */
[----:B------:R0:W-:Y:S03]  /*2cb60*/  STL.64 [R1+0x18f8], R20 ;  /* 0x0018f81401007387 */ /* 0x0001e60000100a00 */
[----:B0-----:R-:W2:Y:S01]  /*2cb70*/  LDL.LU R20, [R1+0x1b0] ;  /* 0x0001b00001147983 */ /* 0x001ea20000300800 */
[----:B------:R-:W2:Y:S02]  /*2cb80*/  LDL.LU R21, [R1+0x1b4] ;  /* 0x0001b40001157983 */ /* 0x000ea40000300800 */
[----:B------:R-:W2:Y:S02]  /*2cb90*/  LDL.LU R22, [R1+0x1b8] ;  /* 0x0001b80001167983 */ /* 0x000ea40000300800 */
[----:B------:R-:W2:Y:S01]  /*2cba0*/  LDL.LU R23, [R1+0x1bc] ;  /* 0x0001bc0001177983 */ /* 0x000ea20000300800 */
[----:B---3--:R-:W-:Y:S01]  /*2cbb0*/  HMMA.16816.F32 R24, R8, R12, R24 ;  /* 0x0000000c0818723c */ /* 0x008fe20000001818 */
[----:B------:R-:W-:-:S02]  /*2cbc0*/  IMAD.MOV.U32 R5, RZ, RZ, R12 ;  /* 0x000000ffff057224 */ /* 0x000fc400078e000c */
[----:B------:R-:W-:Y:S01]  /*2cbd0*/  IMAD.MOV.U32 R4, RZ, RZ, R13 ;  /* 0x000000ffff047224 */ /* 0x000fe200078e000d */
[----:B------:R-:W0:Y:S04]  /*2cbe0*/  LDSM.16.MT88.4 R8, [R7+0xb000] ;  /* 0x00b000000708783b */ /* 0x000e280000004200 */
[----:B--2---:R-:W-:Y:S01]  /*2cbf0*/  STL.64 [R1+0x1910], R22 ;  /* 0x0019101601007387 */ /* 0x004fe20000100a00 */
[----:B------:R1:W-:Y:S03]  /*2cc00*/  STL.64 [R1+0x1908], R20 ;  /* 0x0019081401007387 */ /* 0x0003e60000100a00 */
[----:B-1----:R-:W2:Y:S01]  /*2cc10*/  LDL.LU.64 R20, [R1+0xa0] ;  /* 0x0000a00001147983 */ /* 0x002ea20000300a00 */
[----:B------:R-:W2:Y:S02]  /*2cc20*/  LDL.LU.64 R14, [R1+0x1920] ;  /* 0x00192000010e7983 */ /* 0x000ea40000300a00 */
[----:B------:R-:W2:Y:S08]  /*2cc30*/  LDL.LU.64 R12, [R1+0x1918] ;  /* 0x00191800010c7983 */ /* 0x000eb00000300a00 */
[----:B------:R-:W-:Y:S01]  /*2cc40*/  STL.64 [R1+0x17e0], R26 ;  /* 0x0017e01a01007387 */ /* 0x000fe20000100a00 */
[----:B------:R1:W-:Y:S04]  /*2cc50*/  STL.64 [R1+0x17d8], R24 ;  /* 0x0017d81801007387 */ /* 0x0003e80000100a00 */
[----:B0-----:R-:W-:Y:S01]  /*2cc60*/  STL.64 [R1+0x1768], R10 ;  /* 0x0017680a01007387 */ /* 0x001fe20000100a00 */
[----:B------:R0:W-:Y:S02]  /*2cc70*/  STL.64 [R1+0x1760], R8 ;  /* 0x0017600801007387 */ /* 0x0001e40000100a00 */
[----:B-1----:R-:W-:-:S02]  /*2cc80*/  IMAD.MOV.U32 R24, RZ, RZ, R5 ;  /* 0x000000ffff187224 */ /* 0x002fc400078e0005 */
[----:B------:R-:W-:Y:S01]  /*2cc90*/  IMAD.MOV.U32 R25, RZ, RZ, R4 ;  /* 0x000000ffff197224 */ /* 0x000fe200078e0004 */
[----:B0-----:R-:W3:Y:S01]  /*2cca0*/  LDL.LU R8, [R1+0x140] ;  /* 0x0001400001087983 */ /* 0x001ee20000300800 */
[----:B------:R-:W3:Y:S02]  /*2ccb0*/  LDL.LU.64 R22, [R1+0x1910] ;  /* 0x0019100001167983 */ /* 0x000ee40000300a00 */
[----:B------:R-:W-:Y:S01]  /*2ccc0*/  IMAD.MOV.U32 R11, RZ, RZ, R0 ;  /* 0x000000ffff0b7224 */ /* 0x000fe200078e0000 */
[----:B--2---:R-:W-:Y:S01]  /*2ccd0*/  HMMA.16816.F32 R16, R12, R20, R16 ;  /* 0x000000140c10723c */ /* 0x004fe20000001810 */
[----:B------:R-:W-:Y:S02]  /*2cce0*/  IMAD.MOV.U32 R5, RZ, RZ, R20 ;  /* 0x000000ffff057224 */ /* 0x000fe400078e0014 */
[----:B------:R-:W-:Y:S02]  /*2ccf0*/  IMAD.MOV.U32 R4, RZ, RZ, R21 ;  /* 0x000000ffff047224 */ /* 0x000fe400078e0015 */
[----:B------:R-:W3:Y:S11]  /*2cd00*/  LDL.LU.64 R20, [R1+0x1908] ;  /* 0x0019080001147983 */ /* 0x000ef60000300a00 */
[----:B------:R-:W-:Y:S07]  /*2cd10*/  @!UPT UIADD3 URZ, URZ, URZ, URZ ;  /* 0x0000003f3f3ff290 */ /* 0x000fee000fffe03f */
[----:B------:R0:W-:Y:S01]  /*2cd20*/  STL [R1+0x30], R16 ;  /* 0x0000301001007387 */ /* 0x0001e20000100800 */
[----:B------:R-:W-:-:S03]  /*2cd30*/  IMAD.MOV.U32 R0, RZ, RZ, R17 ;  /* 0x000000ffff007224 */ /* 0x000fc600078e0011 */
[----:B0-----:R-:W3:Y:S01]  /*2cd40*/  LDL.LU.64 R16, [R1+0x1900] ;  /* 0x0019000001107983 */ /* 0x001ee20000300a00 */
[----:B------:R-:W-:Y:S02]  /*2cd50*/  IMAD.MOV.U32 R9, RZ, RZ, R29 ;  /* 0x000000ffff097224 */ /* 0x000fe400078e001d */
[----:B----4-:R-:W-:Y:S02]  /*2cd60*/  IMAD.MOV.U32 R10, RZ, RZ, R28 ;  /* 0x000000ffff0a7224 */ /* 0x010fe400078e001c */
[----:B------:R-:W-:Y:S02]  /*2cd70*/  IMAD.MOV.U32 R29, RZ, RZ, R18 ;  /* 0x000000ffff1d7224 */ /* 0x000fe400078e0012 */
[----:B------:R-:W-:-:S05]  /*2cd80*/  IMAD.MOV.U32 R28, RZ, RZ, R19 ;  /* 0x000000ffff1c7224 */ /* 0x000fca00078e0013 */
[----:B------:R-:W-:Y:S01]  /*2cd90*/  STL [R1+0x1820], R28 ;  /* 0x0018201c01007387 */ /* 0x000fe20000100800 */
[----:B------:R-:W-:Y:S02]  /*2cda0*/  STL [R1+0x181c], R29 ;  /* 0x00181c1d01007387 */ /* 0x000fe40000100800 */
[----:B------:R-:W-:Y:S01]  /*2cdb0*/  STL [R1+0x1818], R0 ;  /* 0x0018180001007387 */ /* 0x000fe20000100800 */
[C---:B---3--:R-:W-:Y:S01]  /*2cdc0*/  HMMA.16816.F32 R16, R12.reuse, R16, R20 ;  /* 0x000000100c10723c */ /* 0x048fe20000001814 */
[----:B------:R-:W2:Y:S11]  /*2cdd0*/  LDL.LU.64 R20, [R1+0x18f8] ;  /* 0x0018f80001147983 */ /* 0x000eb60000300a00 */
[----:B------:R-:W-:Y:S11]  /*2cde0*/  @!UPT UIADD3 URZ, URZ, URZ, URZ ;  /* 0x0000003f3f3ff290 */ /* 0x000ff6000fffe03f */
[----:B------:R-:W-:Y:S01]  /*2cdf0*/  STL.64 [R1+0x20], R16 ;  /* 0x0000201001007387 */ /* 0x000fe20000100a00 */
[----:B------:R0:W-:Y:S03]  /*2ce00*/  STL.64 [R1+0x28], R18 ;  /* 0x0000281201007387 */ /* 0x0001e60000100a00 */
[----:B0-----:R-:W2:Y:S01]  /*2ce10*/  LDL.LU.64 R18, [R1+0x18f0] ;  /* 0x0018f00001127983 */ /* 0x001ea20000300a00 */
[----:B------:R-:W2:Y:S02]  /*2ce20*/  LDL.LU.64 R16, [R1+0x18e8] ;  /* 0x0018e80001107983 */ /* 0x000ea40000300a00 */
[C---:B--2---:R-:W-:Y:S01]  /*2ce30*/  HMMA.16816.F32 R20, R12.reuse, R20, R16 ;  /* 0x000000140c14723c */ /* 0x044fe20000001810 */
[----:B------:R-:W2:Y:S01]  /*2ce40*/  LDL.LU.64 R18, [R1+0x18e0] ;  /* 0x0018e00001127983 */ /* 0x000ea20000300a00 */
[----:B------:R-:W3:Y:S06]  /*2ce50*/  LDL.LU.64 R16, [R1+0x18d8] ;  /* 0x0018d80001107983 */ /* 0x000eec0000300a00 */
[----:B------:R-:W-:Y:S11]  /*2ce60*/  HMMA.16816.F32 R12, R12, R24, R8 ;  /* 0x000000180c0c723c */ /* 0x000ff60000001808 */
[----:B------:R-:W-:Y:S04]  /*2ce70*/  @!UPT UIADD3 URZ, URZ, URZ, URZ ;  /* 0x0000003f3f3ff290 */ /* 0x000fe8000fffe03f */
[----:B------:R0:W-:Y:S01]  /*2ce80*/  STL [R1], R20 ;  /* 0x0000001401007387 */ /* 0x0001e20000100800 */
[----:B------:R-:W-:Y:S02]  /*2ce90*/  IMAD.MOV.U32 R29, RZ, RZ, R22 ;  /* 0x000000ffff1d7224 */ /* 0x000fe400078e0016 */
[----:B------:R-:W-:Y:S02]  /*2cea0*/  IMAD.MOV.U32 R0, RZ, RZ, R23 ;  /* 0x000000ffff007224 */ /* 0x000fe400078e0017 */
[----:B------:R-:W-:Y:S01]  /*2ceb0*/  IMAD.MOV.U32 R28, RZ, RZ, R21 ;  /* 0x000000ffff1c7224 */ /* 0x000fe200078e0015 */
[----:B------:R-:W4:Y:S04]  /*2cec0*/  LDL.LU.64 R22, [R1+0x18d0] ;  /* 0x0018d00001167983 */ /* 0x000f280000300a00 */
[----:B0-----:R-:W4:Y:S01]  /*2ced0*/  LDL.LU.64 R20, [R1+0x18c8] ;  /* 0x0018c80001147983 */ /* 0x001f220000300a00 */
[----:B---3--:R-:W-:-:S02]  /*2cee0*/  IMAD.MOV.U32 R27, RZ, RZ, R16 ;  /* 0x000000ffff1b7224 */ /* 0x008fc400078e0010 */
[----:B------:R-:W-:Y:S01]  /*2cef0*/  IMAD.MOV.U32 R26, RZ, RZ, R17 ;  /* 0x000000ffff1a7224 */ /* 0x000fe200078e0011 */
[----:B------:R-:W3:Y:S01]  /*2cf00*/  LDL.LU R16, [R1+0x100] ;  /* 0x0001000001107983 */ /* 0x000ee20000300800 */
[----:B--2---:R-:W-:Y:S02]  /*2cf10*/  IMAD.MOV.U32 R25, RZ, RZ, R18 ;  /* 0x000000ffff197224 */ /* 0x004fe400078e0012 */
[----:B------:R-:W3:Y:S02]  /*2cf20*/  LDL.LU R17, [R1+0x104] ;  /* 0x0001040001117983 */ /* 0x000ee40000300800 */
[----:B------:R-:W-:Y:S01]  /*2cf30*/  IMAD.MOV.U32 R24, RZ, RZ, R19 ;  /* 0x000000ffff187224 */ /* 0x000fe200078e0013 */
[----:B------:R-:W2:Y:S01]  /*2cf40*/  LDL.LU R18, [R1+0x108] ;  /* 0x0001080001127983 */ /* 0x000ea20000300800 */
[----:B------:R-:W2:Y:S03]  /*2cf50*/  LDL.LU R19, [R1+0x10c] ;  /* 0x00010c0001137983 */ /* 0x000ea60000300800 */
[----:B--2---:R-:W-:Y:S01]  /*2cf60*/  STL.64 [R1+0x1880], R18 ;  /* 0x0018801201007387 */ /* 0x004fe20000100a00 */
[----:B---3--:R0:W-:Y:S02]  /*2cf70*/  STL.64 [R1+0x1878], R16 ;  /* 0x0018781001007387 */ /* 0x0081e40000100a00 */
[----:B------:R-:W2:Y:S02]  /*2cf80*/  LDL.LU R8, [R1+0x160] ;  /* 0x0001600001087983 */ /* 0x000ea40000300800 */
[----:B------:R-:W2:Y:S01]  /*2cf90*/  LDL.LU R9, [R1+0x164] ;  /* 0x0001640001097983 */ /* 0x000ea20000300800 */
[----:B------:R-:W2:Y:S01]  /*2cfa0*/  LDL.LU R10, [R1+0x168] ;  /* 0x00016800010a7983 */ /* 0x000ea20000300800 */
[----:B------:R-:W2:Y:S03]  /*2cfb0*/  LDL.LU R11, [R1+0x16c] ;  /* 0x00016c00010b7983 */ /* 0x000ea60000300800 */
[----:B0-----:R-:W3:Y:S01]  /*2cfc0*/  LDL.LU R16, [R1+0x110] ;  /* 0x0001100001107983 */ /* 0x001ee20000300800 */
[----:B------:R-:W3:Y:S02]  /*2cfd0*/  LDL.LU R17, [R1+0x114] ;  /* 0x0001140001117983 */ /* 0x000ee40000300800 */
[----:B------:R-:W2:Y:S02]  /*2cfe0*/  LDL.LU R18, [R1+0x118] ;  /* 0x0001180001127983 */ /* 0x000ea40000300800 */
[----:B------:R-:W2:Y:S02]  /*2cff0*/  LDL.LU R19, [R1+0x11c] ;  /* 0x00011c0001137983 */ /* 0x000ea40000300800 */
[----:B--2---:R-:W-:Y:S01]  /*2d000*/  STL.64 [R1+0x1890], R18 ;  /* 0x0018901201007387 */ /* 0x004fe20000100a00 */
[----:B---3--:R0:W-:Y:S03]  /*2d010*/  STL.64 [R1+0x1888], R16 ;  /* 0x0018881001007387 */ /* 0x0081e60000100a00 */
[----:B0-----:R-:W2:Y:S01]  /*2d020*/  LDL.LU.64 R16, [R1+0x90] ;  /* 0x0000900001107983 */ /* 0x001ea20000300a00 */
[----:B----4-:R-:W-:-:S02]  /*2d030*/  IMAD.MOV.U32 R6, RZ, RZ, R22 ;  /* 0x000000ffff067224 */ /* 0x010fc400078e0016 */
[----:B------:R-:W-:Y:S01]  /*2d040*/  IMAD.MOV.U32 R7, RZ, RZ, R23 ;  /* 0x000000ffff077224 */ /* 0x000fe200078e0017 */
[----:B--2---:R-:W-:Y:S01]  /*2d050*/  STL.64 [R1+0x18a8], R16 ;  /* 0x0018a81001007387 */ /* 0x004fe20000100a00 */
[----:B------:R-:W-:Y:S02]  /*2d060*/  STL.64 [R1+0x1850], R26 ;  /* 0x0018501a01007387 */ /* 0x000fe40000100a00 */
[----:B------:R0:W-:Y:S02]  /*2d070*/  STL.64 [R1+0x1848], R24 ;  /* 0x0018481801007387 */ /* 0x0001e40000100a00 */
[----:B0-----:R-:W-:Y:S02]  /*2d080*/  IMAD.MOV.U32 R25, RZ, RZ, R4 ;  /* 0x000000ffff197224 */ /* 0x001fe400078e0004 */
[----:B------:R-:W-:Y:S02]  /*2d090*/  IMAD.MOV.U32 R24, RZ, RZ, R5 ;  /* 0x000000ffff187224 */ /* 0x000fe400078e0005 */
[----:B------:R-:W-:-:S02]  /*2d0a0*/  IMAD.MOV.U32 R4, RZ, RZ, R20 ;  /* 0x000000ffff047224 */ /* 0x000fc400078e0014 */
[----:B------:R-:W-:Y:S01]  /*2d0b0*/  IMAD.MOV.U32 R5, RZ, RZ, R21 ;  /* 0x000000ffff057224 */ /* 0x000fe200078e0015 */
[----:B------:R-:W2:Y:S01]  /*2d0c0*/  LDL.LU R20, [R1+0x18c0] ;  /* 0x0018c00001147983 */ /* 0x000ea20000300800 */
[----:B------:R-:W2:Y:S02]  /*2d0d0*/  LDL.LU R21, [R1+0x18bc] ;  /* 0x0018bc0001157983 */ /* 0x000ea40000300800 */
[----:B------:R-:W2:Y:S02]  /*2d0e0*/  LDL.LU R22, [R1+0x18b8] ;  /* 0x0018b80001167983 */ /* 0x000ea40000300800 */
[----:B------:R-:W2:Y:S01]  /*2d0f0*/  LDL.LU R23, [R1+0x18b4] ;  /* 0x0018b40001177983 */ /* 0x000ea20000300800 */
[----:B------:R0:W-:Y:S01]  /*2d100*/  STL.64 [R1+0x1860], R6 ;  /* 0x0018600601007387 */ /* 0x0001e20000100a00 */
[----:B------:R1:W-:Y:S02]  /*2d110*/  STL.64 [R1+0x1858], R4 ;  /* 0x0018580401007387 */ /* 0x0003e40000100a00 */
[----:B0-----:R-:W-:Y:S01]  /*2d120*/  IMAD.MOV.U32 R6, RZ, RZ, R3 ;  /* 0x000000ffff067224 */ /* 0x001fe200078e0003 */
[----:B-1----:R-:W3:Y:S01]  /*2d130*/  LDL.LU R4, [R1+0xf0] ;  /* 0x0000f00001047983 */ /* 0x002ee20000300800 */
[----:B------:R-:W3:Y:S02]  /*2d140*/  LDL.LU R5, [R1+0xf4] ;  /* 0x0000f40001057983 */ /* 0x000ee40000300800 */
[----:B------:R-:W4:Y:S02]  /*2d150*/  LDL.LU R3, [R1+0x18b0] ;  /* 0x0018b00001037983 */ /* 0x000f240000300800 */
[----:B------:R-:W3:Y:S01]  /*2d160*/  LDL.LU R7, [R1+0xfc] ;  /* 0x0000fc0001077983 */ /* 0x000ee20000300800 */
[----:B--2---:R-:W-:Y:S01]  /*2d170*/  HMMA.16816.F32 R16, R20, R24, R8 ;  /* 0x000000181410723c */ /* 0x004fe20000001808 */
[----:B---3--:R-:W-:Y:S01]  /*2d180*/  STL.64 [R1+0x18a0], R6 ;  /* 0x0018a00601007387 */ /* 0x008fe20000100a00 */
[----:B------:R0:W-:Y:S11]  /*2d190*/  STL.64 [R1+0x1898], R4 ;  /* 0x0018980401007387 */ /* 0x0001f60000100a00 */
[----:B------:R-:W-:Y:S11]  /*2d1a0*/  @!UPT UIADD3 URZ, URZ, URZ, URZ ;  /* 0x0000003f3f3ff290 */ /* 0x000ff6000fffe03f */
[----:B------:R-:W-:Y:S01]  /*2d1b0*/  IMAD.MOV.U32 R10, RZ, RZ, R16 ;  /* 0x000000ffff0a7224 */ /* 0x000fe200078e0010 */
[----:B0-----:R-:W2:Y:S01]  /*2d1c0*/  LDL.LU R4, [R1+0x150] ;  /* 0x0001500001047983 */ /* 0x001ea20000300800 */
[----:B------:R-:W2:Y:S02]  /*2d1d0*/  LDL.LU R5, [R1+0x154] ;  /* 0x0001540001057983 */ /* 0x000ea40000300800 */
[----:B------:R-:W2:Y:S02]  /*2d1e0*/  LDL.LU R6, [R1+0x158] ;  /* 0x0001580001067983 */ /* 0x000ea40000300800 */
[----:B------:R-:W-:Y:S01]  /*2d1f0*/  STL.64 [R1+0x1788], R14 ;  /* 0x0017880e01007387 */ /* 0x000fe20000100a00 */
[----:B------:R0:W-:Y:S01]  /*2d200*/  STL.64 [R1+0x1780], R12 ;  /* 0x0017800c01007387 */ /* 0x0001e20000100a00 */
[----:B------:R-:W-:-:S03]  /*2d210*/  IMAD.MOV.U32 R9, RZ, RZ, R17 ;  /* 0x000000ffff097224 */ /* 0x000fc600078e0011 */
[----:B0-----:R-:W3:Y:S01]  /*2d220*/  LDL.LU.64 R12, [R1+0x40] ;  /* 0x00004000010c7983 */ /* 0x001ee20000300a00 */
[----:B------:R-:W2:Y:S02]  /*2d230*/  LDL.64 R14, [R1+0x48] ;  /* 0x00004800010e7983 */ /* 0x000ea40000100a00 */
[----:B------:R-:W2:Y:S02]  /*2d240*/  LDL.LU.64 R16, [R1+0x18a8] ;  /* 0x0018a80001107983 */ /* 0x000ea40000300a00 */
[----:B----4-:R-:W-:Y:S02]  /*2d250*/  IMAD.MOV.U32 R7, RZ, RZ, R3 ;  /* 0x000000ffff077224 */ /* 0x010fe400078e0003 */
[----:B------:R-:W-:Y:S01]  /*2d260*/  IMAD.MOV.U32 R8, RZ, RZ, R18 ;  /* 0x000000ffff087224 */ /* 0x000fe200078e0012 */
[----:B------:R-:W-:Y:S04]  /*2d270*/  STL [R1+0x1778], R10 ;  /* 0x0017780a01007387 */ /* 0x000fe80000100800 */
[----:B------:R0:W-:Y:S01]  /*2d280*/  STL.64 [R1+0x1770], R8 ;  /* 0x0017700801007387 */ /* 0x0001e20000100a00 */
[----:B------:R-:W-:-:S03]  /*2d290*/  IMAD.MOV.U32 R3, RZ, RZ, R19 ;  /* 0x000000ffff037224 */ /* 0x000fc600078e0013 */
[----:B0-----:R-:W4:Y:S01]  /*2d2a0*/  LDL.LU.64 R8, [R1+0xb0] ;  /* 0x0000b00001087983 */ /* 0x001f220000300a00 */
[----:B------:R-:W3:Y:S01]  /*2d2b0*/  LDL.64 R10, [R1+0xb8] ;  /* 0x0000b800010a7983 */ /* 0x000ee20000100a00 */
        /* <DEDUP_REMOVED lines=26> */
[----:B------:R0:W-:Y:S02]  /*2d460*/  STL.64 [R1+0x1830], R10 ;  /* 0x0018300a01007387 */ /* 0x0001e40000100a00 */
[----:B0-----:R-:W3:Y:S01]  /*2d470*/  LDL R11, [R1+0x10d8] ;  /* 0x0010d800010b7983 */ /* 0x001ee20000100800 */
[----:B------:R-:W-:Y:S02]  /*2d480*/  STL.64 [R1+0x1828], R8 ;  /* 0x0018280801007387 */ /* 0x000fe40000100a00 */
[----:B------:R0:W-:Y:S02]  /*2d490*/  STL [R1+0x175c], R20 ;  /* 0x00175c1401007387 */ /* 0x0001e40000100800 */
[----:B------:R1:W-:Y:S01]  /*2d4a0*/  STL [R1+0x1758], R21 ;  /* 0x0017581501007387 */ /* 0x0003e20000100800 */
[----:B------:R-:W-:Y:S01]  /*2d4b0*/  STL [R1+0x1754], R22 ;  /* 0x0017541601007387 */ /* 0x000fe20000100800 */
[----:B------:R-:W-:Y:S02]  /*2d4c0*/  STL [R1+0x1750], R23 ;  /* 0x0017501701007387 */ /* 0x000fe40000100800 */
[----:B0-----:R-:W-:-:S02]  /*2d4d0*/  IMAD.MOV.U32 R20, RZ, RZ, R27 ;  /* 0x000000ffff147224 */ /* 0x001fc400078e001b */
[----:B-1----:R-:W-:Y:S02]  /*2d4e0*/  IMAD.MOV.U32 R21, RZ, RZ, R26 ;  /* 0x000000ffff157224 */ /* 0x002fe400078e001a */
[C---:B--2---:R-:W-:Y:S01]  /*2d4f0*/  HMMA.16816.F32 R24, R16.reuse, R24, R4 ;  /* 0x000000181018723c */ /* 0x044fe20000001804 */
[----:B------:R-:W2:Y:S01]  /*2d500*/  LDL.LU.64 R6, [R1+0x1860] ;  /* 0x0018600001067983 */ /* 0x000ea20000300a00 */
[----:B------:R-:W2:Y:S03]  /*2d510*/  LDL.LU.64 R4, [R1+0x1858] ;  /* 0x0018580001047983 */ /* 0x000ea60000300a00 */
[----:B---3--:R-:W0:Y:S11]  /*2d520*/  LDSM.16.MT88.4 R8, [R11+0xb080] ;  /* 0x00b080000b08783b */ /* 0x008e360000004200 */
[----:B------:R-:W-:Y:S07]  /*2d530*/  @!UPT UIADD3 URZ, URZ, URZ, URZ ;  /* 0x0000003f3f3ff290 */ /* 0x000fee000fffe03f */
[----:B------:R-:W-:Y:S01]  /*2d540*/  STL.64 [R1+0x110], R24 ;  /* 0x0001101801007387 */ /* 0x000fe20000100a00 */
[----:B------:R1:W-:Y:S03]  /*2d550*/  STL.64 [R1+0x118], R26 ;  /* 0x0001181a01007387 */ /* 0x0003e60000100a00 */
[----:B-1----:R-:W3:Y:S01]  /*2d560*/  LDL.LU.64 R26, [R1+0x1850] ;  /* 0x00185000011a7983 */ /* 0x002ee20000300a00 */
[----:B------:R-:W3:Y:S01]  /*2d570*/  LDL.LU.64 R24, [R1+0x1848] ;  /* 0x0018480001187983 */ /* 0x000ee20000300a00 */
[C---:B--2---:R-:W-:Y:S02]  /*2d580*/  HMMA.16816.F32 R20, R16.reuse, R20, R4 ;  /* 0x000000141014723c */ /* 0x044fe40000001804 */
[----:B------:R-:W2:Y:S01]  /*2d590*/  LDL.LU.64 R6, [R1+0x1840] ;  /* 0x0018400001067983 */ /* 0x000ea20000300a00 */
[----:B------:R-:W4:Y:S11]  /*2d5a0*/  LDL.LU.64 R4, [R1+0x1838] ;  /* 0x0018380001047983 */ /* 0x000f360000300a00 */
[----:B------:R-:W-:Y:S09]  /*2d5b0*/  @!UPT UIADD3 URZ, URZ, URZ, URZ ;  /* 0x0000003f3f3ff290 */ /* 0x000ff2000fffe03f */
[----:B------:R-:W-:Y:S01]  /*2d5c0*/  STL.64 [R1+0x100], R20 ;  /* 0x0001001401007387 */ /* 0x000fe20000100a00 */
[----:B------:R3:W-:Y:S02]  /*2d5d0*/  STL.64 [R1+0x108], R22 ;  /* 0x0001081601007387 */ /* 0x0007e40000100a00 */
[----:B---3--:R-:W-:Y:S01]  /*2d5e0*/  HMMA.16816.F32 R20, R16, R12, R24 ;  /* 0x0000000c1014723c */ /* 0x008fe20000001818 */
[----:B------:R-:W-:Y:S11]  /*2d5f0*/  STL.64 [R1+0x17f0], R14 ;  /* 0x0017f00e01007387 */ /* 0x000ff60000100a00 */
[----:B------:R-:W-:Y:S11]  /*2d600*/  @!UPT UIADD3 URZ, URZ, URZ, URZ ;  /* 0x0000003f3f3ff290 */ /* 0x000ff6000fffe03f */
[----:B------:R0:W-:Y:S01]  /*2d610*/  STL.64 [R1+0xd0], R20 ;  /* 0x0000d01401007387 */ /* 0x0001e20000100a00 */
[----:B------:R1:W-:Y:S02]  /*2d620*/  STL.64 [R1+0xd8], R22 ;  /* 0x0000d81601007387 */ /* 0x0003e40000100a00 */
[----:B0-----:R-:W-:Y:S02]  /*2d630*/  IMAD.MOV.U32 R20, RZ, RZ, R8 ;  /* 0x000000ffff147224 */ /* 0x001fe400078e0008 */
[----:B-1----:R-:W-:Y:S02]  /*2d640*/  IMAD.MOV.U32 R22, RZ, RZ, R10 ;  /* 0x000000ffff167224 */ /* 0x002fe400078e000a */
[----:B------:R-:W-:Y:S02]  /*2d650*/  IMAD.MOV.U32 R23, RZ, RZ, R11 ;  /* 0x000000ffff177224 */ /* 0x000fe400078e000b */
[----:B------:R-:W-:Y:S02]  /*2d660*/  IMAD.MOV.U32 R21, RZ, RZ, R9 ;  /* 0x000000ffff157224 */ /* 0x000fe400078e0009 */
[----:B--2---:R-:W-:-:S02]  /*2d670*/  IMAD.MOV.U32 R12, RZ, RZ, R7 ;  /* 0x000000ffff0c7224 */ /* 0x004fc400078e0007 */
[----:B----4-:R-:W-:Y:S02]  /*2d680*/  IMAD.MOV.U32 R14, RZ, RZ, R5 ;  /* 0x000000ffff0e7224 */ /* 0x010fe400078e0005 */
[----:B------:R-:W-:Y:S02]  /*2d690*/  IMAD.MOV.U32 R15, RZ, RZ, R4 ;  /* 0x000000ffff0f7224 */ /* 0x000fe400078e0004 */
[----:B------:R-:W-:Y:S01]  /*2d6a0*/  IMAD.MOV.U32 R13, RZ, RZ, R6 ;  /* 0x000000ffff0d7224 */ /* 0x000fe200078e0006 */
[----:B------:R-:W2:Y:S01]  /*2d6b0*/  LDL.LU R4, [R1+0xc0] ;  /* 0x0000c00001047983 */ /* 0x000ea20000300800 */
[----:B------:R-:W2:Y:S02]  /*2d6c0*/  LDL.LU R5, [R1+0xc4] ;  /* 0x0000c40001057983 */ /* 0x000ea40000300800 */
[----:B------:R-:W2:Y:S02]  /*2d6d0*/  LDL.LU R6, [R1+0xc8] ;  /* 0x0000c80001067983 */ /* 0x000ea40000300800 */
[----:B------:R-:W2:Y:S01]  /*2d6e0*/  LDL.LU R7, [R1+0xcc] ;  /* 0x0000cc0001077983 */ /* 0x000ea20000300800 */
[----:B------:R-:W-:Y:S01]  /*2d6f0*/  STL.64 [R1+0x1800], R14 ;  /* 0x0018000e01007387 */ /* 0x000fe20000100a00 */
[----:B------:R0:W-:Y:S03]  /*2d700*/  STL.64 [R1+0x17f8], R12 ;  /* 0x0017f80c01007387 */ /* 0x0001e60000100a00 */
[----:B0-----:R-:W3:Y:S01]  /*2d710*/  LDL.LU R12, [R1+0x80] ;  /* 0x00008000010c7983 */ /* 0x001ee20000300800 */
[----:B------:R-:W3:Y:S02]  /*2d720*/  LDL.LU R13, [R1+0x84] ;  /* 0x00008400010d7983 */ /* 0x000ee40000300800 */
[----:B------:R-:W3:Y:S02]  /*2d730*/  LDL.LU R14, [R1+0x88] ;  /* 0x00008800010e7983 */ /* 0x000ee40000300800 */
[----:B------:R-:W3:Y:S01]  /*2d740*/  LDL.LU R15, [R1+0x8c] ;  /* 0x00008c00010f7983 */ /* 0x000ee20000300800 */
[----:B------:R-:W4:Y:S01]  /*2d750*/  LDL.LU R24, [R1+0x60] ;  /* 0x0000600001187983 */ /* 0x000f220000300800 */
[----:B------:R-:W4:Y:S02]  /*2d760*/  LDL.LU R25, [R1+0x64] ;  /* 0x0000640001197983 */ /* 0x000f240000300800 */
[----:B------:R-:W4:Y:S02]  /*2d770*/  LDL.LU R26, [R1+0x68] ;  /* 0x00006800011a7983 */ /* 0x000f240000300800 */
[----:B------:R-:W4:Y:S01]  /*2d780*/  LDL.LU R27, [R1+0x6c] ;  /* 0x00006c00011b7983 */ /* 0x000f220000300800 */
[----:B------:R-:W2:Y:S01]  /*2d790*/  LDL.LU.64 R10, [R1+0x1830] ;  /* 0x00183000010a7983 */ /* 0x000ea20000300a00 */
[----:B------:R-:W2:Y:S02]  /*2d7a0*/  LDL.LU.64 R8, [R1+0x1828] ;  /* 0x0018280001087983 */ /* 0x000ea40000300a00 */
[----:B------:R-:W-:Y:S02]  /*2d7b0*/  STL.64 [R1+0x1798], R22 ;  /* 0x0017981601007387 */ /* 0x000fe40000100a00 */
[----:B------:R0:W-:Y:S02]  /*2d7c0*/  STL.64 [R1+0x1790], R20 ;  /* 0x0017901401007387 */ /* 0x0001e40000100a00 */
[----:B0-----:R-:W2:Y:S01]  /*2d7d0*/  LDL.LU R20, [R1] ;  /* 0x0000000001147983 */ /* 0x001ea20000300800 */
[----:B------:R-:W-:-:S02]  /*2d7e0*/  IMAD.MOV.U32 R22, RZ, RZ, R29 ;  /* 0x000000ffff167224 */ /* 0x000fc400078e001d */
[----:B------:R-:W-:Y:S02]  /*2d7f0*/  IMAD.MOV.U32 R23, RZ, RZ, R0 ;  /* 0x000000ffff177224 */ /* 0x000fe400078e0000 */
[----:B------:R-:W-:Y:S02]  /*2d800*/  IMAD.MOV.U32 R21, RZ, RZ, R28 ;  /* 0x000000ffff157224 */ /* 0x000fe400078e001c */
[----:B------:R-:W3:Y:S01]  /*2d810*/  LDL.LU R28, [R1+0x1820] ;  /* 0x00182000011c7983 */ /* 0x000ee20000300800 */
[----:B------:R-:W3:Y:S02]  /*2d820*/  LDL.LU R29, [R1+0x181c] ;  /* 0x00181c00011d7983 */ /* 0x000ee40000300800 */
[----:B------:R-:W3:Y:S02]  /*2d830*/  LDL.LU R0, [R1+0x1818] ;  /* 0x0018180001007983 */ /* 0x000ee40000300800 */
[----:B------:R-:W-:Y:S01]  /*2d840*/  STL.64 [R1+0x17a8], R22 ;  /* 0x0017a81601007387 */ /* 0x000fe20000100a00 */
[----:B--2---:R0:W-:Y:S04]  /*2d850*/  STL.64 [R1+0x17a0], R20 ;  /* 0x0017a01401007387 */ /* 0x0041e80000100a00 */
[----:B0-----:R-:W2:Y:S01]  /*2d860*/  LDL.LU R20, [R1+0x20] ;  /* 0x0000200001147983 */ /* 0x001ea20000300800 */
[----:B------:R-:W2:Y:S02]  /*2d870*/  LDL.LU R21, [R1+0x24] ;  /* 0x0000240001157983 */ /* 0x000ea40000300800 */
[----:B------:R-:W2:Y:S02]  /*2d880*/  LDL.LU R22, [R1+0x28] ;  /* 0x0000280001167983 */ /* 0x000ea40000300800 */
[----:B------:R-:W2:Y:S01]  /*2d890*/  LDL.LU R23, [R1+0x2c] ;  /* 0x00002c0001177983 */ /* 0x000ea20000300800 */
[----:B------:R-:W-:Y:S01]  /*2d8a0*/  HMMA.16816.F32 R16, R16, R8, R4 ;  /* 0x000000081010723c */ /* 0x000fe20000001804 */
[----:B--2---:R0:W-:Y:S01]  /*2d8b0*/  STL.64 [R1+0x17b8], R22 ;  /* 0x0017b81601007387 */ /* 0x0041e20000100a00 */
[----:B------:R-:W-:Y:S03]  /*2d8c0*/  STL.64 [R1+0x17b0], R20 ;  /* 0x0017b01401007387 */ /* 0x000fe60000100a00 */
[----:B0-----:R-:W3:Y:S04]  /*2d8d0*/  LDL R22, [R1+0xa8] ;  /* 0x0000a80001167983 */ /* 0x001ee80000100800 */
[----:B------:R-:W3:Y:S01]  /*2d8e0*/  LDL R23, [R1+0xac] ;  /* 0x0000ac0001177983 */ /* 0x000ee20000100800 */
[----:B------:R-:W3:Y:S02]  /*2d8f0*/  LDL.LU.64 R6, [R1+0x1810] ;  /* 0x0018100001067983 */ /* 0x000ee40000300a00 */
[----:B------:R-:W3:Y:S11]  /*2d900*/  LDL.LU.64 R4, [R1+0x1808] ;  /* 0x0018080001047983 */ /* 0x000ef60000300a00 */
[----:B------:R-:W-:Y:S01]  /*2d910*/  STL.64 [R1+0xc0], R16 ;  /* 0x0000c01001007387 */ /* 0x000fe20000100a00 */
[----:B------:R0:W-:Y:S04]  /*2d920*/  STL.64 [R1+0xc8], R18 ;  /* 0x0000c81201007387 */ /* 0x0001e80000100a00 */
[----:B0-----:R-:W2:Y:S01]  /*2d930*/  LDL.LU.64 R18, [R1+0x98] ;  /* 0x0000980001127983 */ /* 0x001ea20000300a00 */
[C---:B---3--:R-:W-:Y:S11]  /*2d940*/  HMMA.16816.F32 R12, R4.reuse, R22, R12 ;  /* 0x00000016040c723c */ /* 0x048ff6000000180c */
        /* <DEDUP_REMOVED lines=11> */
[----:B0-----:R-:W4:Y:S01]  /*2da00*/  LDL.LU.64 R14, [R1+0x17f0] ;  /* 0x0017f000010e7983 */ /* 0x001f220000300a00 */
[----:B------:R-:W-:Y:S02]  /*2da10*/  STL.64 [R1+0x17c0], R18 ;  /* 0x0017c01201007387 */ /* 0x000fe40000100a00 */
[----:B------:R-:W2:Y:S02]  /*2da20*/  LDL.LU R16, [R1+0x30] ;  /* 0x0000300001107983 */ /* 0x000ea40000300800 */
[----:B------:R-:W-:Y:S02]  /*2da30*/  IMAD.MOV.U32 R17, RZ, RZ, R0 ;  /* 0x000000ffff117224 */ /* 0x000fe400078e0000 */
[----:B------:R-:W3:Y:S01]  /*2da40*/  LDL.LU R0, [R1+0x17e8] ;  /* 0x0017e80001007983 */ /* 0x000ee20000300800 */
[C---:B----4-:R-:W-:Y:S11]  /*2da50*/  HMMA.16816.F32 R24, R4.reuse, R14, R24 ;  /* 0x0000000e0418723c */ /* 0x050ff60000001818 */
[----:B------:R-:W-:Y:S11]  /*2da60*/  @!UPT UIADD3 URZ, URZ, URZ, URZ ;  /* 0x0000003f3f3ff290 */ /* 0x000ff6000fffe03f */
[----:B------:R-:W-:Y:S01]  /*2da70*/  @!UPT UIADD3 URZ, URZ, URZ, URZ ;  /* 0x0000003f3f3ff290 */ /* 0x000fe2000fffe03f */
[----:B------:R-:W-:Y:S01]  /*2da80*/  STL.64 [R1+0x180], R24 ;  /* 0x0001801801007387 */ /* 0x000fe20000100a00 */
[----:B------:R0:W-:Y:S03]  /*2da90*/  STL.64 [R1+0x188], R26 ;  /* 0x0001881a01007387 */ /* 0x0001e60000100a00 */
[----:B0-----:R-:W4:Y:S01]  /*2daa0*/  LDL.LU.64 R26, [R1+0x17e0] ;  /* 0x0017e000011a7983 */ /* 0x001f220000300a00 */
[----:B------:R-:W4:Y:S02]  /*2dab0*/  LDL.LU.64 R24, [R1+0x17d8] ;  /* 0x0017d80001187983 */ /* 0x000f240000300a00 */
[----:B------:R-:W-:Y:S02]  /*2dac0*/  IMAD.MOV.U32 R18, RZ, RZ, R29 ;  /* 0x000000ffff127224 */ /* 0x000fe400078e001d */
[----:B------:R-:W-:Y:S01]  /*2dad0*/  IMAD.MOV.U32 R19, RZ, RZ, R28 ;  /* 0x000000ffff137224 */ /* 0x000fe200078e001c */
[----:B----4-:R-:W-:Y:S01]  /*2dae0*/  HMMA.16816.F32 R4, R4, R10, R24 ;  /* 0x0000000a0404723c */ /* 0x010fe20000001818 */
[----:B------:R-:W2:Y:S01]  /*2daf0*/  LDL.LU.64 R26, [R1+0x17d0] ;  /* 0x0017d000011a7983 */ /* 0x000ea20000300a00 */
[----:B------:R-:W2:Y:S11]  /*2db00*/  LDL.LU.64 R24, [R1+0x17c8] ;  /* 0x0017c80001187983 */ /* 0x000eb60000300a00 */
[----:B------:R-:W-:Y:S10]  /*2db10*/  @!UPT UIADD3 URZ, URZ, URZ, URZ ;  /* 0x0000003f3f3ff290 */ /* 0x000ff4000fffe03f */
[----:B------:R0:W-:Y:S01]  /*2db20*/  STL.64 [R1+0x170], R4 ;  /* 0x0001700401007387 */ /* 0x0001e20000100a00 */
[----:B------:R1:W-:Y:S03]  /*2db30*/  STL.64 [R1+0x178], R6 ;  /* 0x0001780601007387 */ /* 0x0003e60000100a00 */
[----:B0-----:R-:W4:Y:S04]  /*2db40*/  LDL R5, [R1+0x1f4] ;  /* 0x0001f40001057983 */ /* 0x001f280000100800 */
[----:B-1----:R-:W3:Y:S01]  /*2db50*/  LDL R7, [R1+0x10d8] ;  /* 0x0010d80001077983 */ /* 0x002ee20000100800 */
[C---:B--2---:R-:W-:Y:S03]  /*2db60*/  HMMA.16816.F32 R20, R24.reuse, R22, R16 ;  /* 0x000000161814723c */ /* 0x044fe60000001810 */
[----:B------:R-:W2:Y:S11]  /*2db70*/  LDL.LU.64 R18, [R1+0x17c0] ;  /* 0x0017c00001127983 */ /* 0x000eb60000300a00 */
[----:B------:R-:W-:Y:S09]  /*2db80*/  @!UPT UIADD3 URZ, URZ, URZ, URZ ;  /* 0x0000003f3f3ff290 */ /* 0x000ff2000fffe03f */
        /* <DEDUP_REMOVED lines=19> */
[----:B------:R-:W2:Y:S02]  /*2dcc0*/  LDL.LU.64 R14, [R1+0x1788] ;  /* 0x00178800010e7983 */ /* 0x000ea40000300a00 */
[----:B------:R-:W2:Y:S02]  /*2dcd0*/  LDL.LU.64 R12, [R1+0x1780] ;  /* 0x00178000010c7983 */ /* 0x000ea40000300a00 */
[----:B------:R-:W-:Y:S01]  /*2dce0*/  IMAD.MOV.U32 R6, RZ, RZ, R10 ;  /* 0x000000ffff067224 */ /* 0x000fe200078e000a */
[----:B--2---:R-:W-:Y:S01]  /*2dcf0*/  HMMA.16816.F32 R12, R24, R10, R12 ;  /* 0x0000000a180c723c */ /* 0x004fe2000000180c */
[----:B------:R-:W2:Y:S11]  /*2dd00*/  LDL.LU R10, [R1+0x1778] ;  /* 0x00177800010a7983 */ /* 0x000eb60000300800 */
[----:B------:R-:W-:Y:S11]  /*2dd10*/  @!UPT UIADD3 URZ, URZ, URZ, URZ ;  /* 0x0000003f3f3ff290 */ /* 0x000ff6000fffe03f */
[----:B------:R-:W-:Y:S01]  /*2dd20*/  STL.64 [R1+0xe0], R12 ;  /* 0x0000e00c01007387 */ /* 0x000fe20000100a00 */
[----:B------:R-:W-:Y:S02]  /*2dd30*/  STL.64 [R1+0xe8], R14 ;  /* 0x0000e80e01007387 */ /* 0x000fe40000100a00 */
[----:B------:R-:W3:Y:S02]  /*2dd40*/  LDL.LU.64 R8, [R1+0x1770] ;  /* 0x0017700001087983 */ /* 0x000ee40000300a00 */
[----:B----4-:R-:W0:Y:S01]  /*2dd50*/  LDSM.16.MT88.4 R12, [R5+0xc000] ;  /* 0x00c00000050c783b */ /* 0x010e220000004200 */
[----:B------:R-:W4:Y:S04]  /*2dd60*/  LDL.LU.64 R26, [R1+0xa8] ;  /* 0x0000a800011a7983 */ /* 0x000f280000300a00 */
[----:B0-----:R-:W-:Y:S01]  /*2dd70*/  STL.64 [R1+0x16f8], R14 ;  /* 0x0016f80e01007387 */ /* 0x001fe20000100a00 */
[----:B------:R2:W-:Y:S02]  /*2dd80*/  STL.64 [R1+0x16f0], R12 ;  /* 0x0016f00c01007387 */ /* 0x0005e40000100a00 */
[----:B--2---:R-:W-:-:S02]  /*2dd90*/  IMAD.MOV.U32 R12, RZ, RZ, R10 ;  /* 0x000000ffff0c7224 */ /* 0x004fc400078e000a */
[----:B---3--:R-:W-:Y:S02]  /*2dda0*/  IMAD.MOV.U32 R13, RZ, RZ, R9 ;  /* 0x000000ffff0d7224 */ /* 0x008fe400078e0009 */
[----:B------:R-:W-:Y:S02]  /*2ddb0*/  IMAD.MOV.U32 R14, RZ, RZ, R8 ;  /* 0x000000ffff0e7224 */ /* 0x000fe400078e0008 */
[----:B------:R-:W0:Y:S04]  /*2ddc0*/  LDSM.16.M88.4 R8, [R0+0x10180] ;  /* 0x010180000008783b */ /* 0x000e280000000200 */
[----:B0-----:R-:W-:Y:S01]  /*2ddd0*/  STL.64 [R1+0x50], R8 ;  /* 0x0000500801007387 */ /* 0x001fe20000100a00 */
[----:B------:R-:W-:Y:S02]  /*2dde0*/  STL.64 [R1+0x58], R10 ;  /* 0x0000580a01007387 */ /* 0x000fe40000100a00 */
[----:B------:R-:W0:Y:S02]  /*2ddf0*/  LDSM.16.M88.4 R8, [R0+0x12180] ;  /* 0x012180000008783b */ /* 0x000e240000000200 */
[----:B0-----:R-:W-:Y:S02]  /*2de00*/  STL.64 [R1+0x60], R8 ;  /* 0x0000600801007387 */ /* 0x001fe40000100a00 */
[----:B------:R-:W-:Y:S02]  /*2de10*/  STL.64 [R1+0x68], R10 ;  /* 0x0000680a01007387 */ /* 0x000fe40000100a00 */
[----:B------:R-:W0:Y:S02]  /*2de20*/  LDSM.16.M88.4 R8, [R0+0x14180] ;  /* 0x014180000008783b */ /* 0x000e240000000200 */
[----:B0-----:R-:W-:Y:S02]  /*2de30*/  STL.64 [R1+0x80], R8 ;  /* 0x0000800801007387 */ /* 0x001fe40000100a00 */
[----:B------:R-:W-:Y:S02]  /*2de40*/  STL.64 [R1+0x88], R10 ;  /* 0x0000880a01007387 */ /* 0x000fe40000100a00 */
[----:B------:R-:W0:Y:S02]  /*2de50*/  LDSM.16.M88.4 R8, [R0+0x16180] ;  /* 0x016180000008783b */ /* 0x000e240000000200 */
[----:B0-----:R-:W-:Y:S02]  /*2de60*/  STL.64 [R1+0x70], R8 ;  /* 0x0000700801007387 */ /* 0x001fe40000100a00 */
[----:B------:R0:W-:Y:S02]  /*2de70*/  STL.64 [R1+0x78], R10 ;  /* 0x0000780a01007387 */ /* 0x0001e40000100a00 */
[----:B0-----:R-:W2:Y:S01]  /*2de80*/  LDL.LU.64 R10, [R1+0x1768] ;  /* 0x00176800010a7983 */ /* 0x001ea20000300a00 */
[----:B------:R-:W2:Y:S02]  /*2de90*/  LDL.LU.64 R8, [R1+0x1760] ;  /* 0x0017600001087983 */ /* 0x000ea40000300a00 */
[----:B------:R-:W-:-:S02]  /*2dea0*/  IMAD.MOV.U32 R15, RZ, RZ, R3 ;  /* 0x000000ffff0f7224 */ /* 0x000fc400078e0003 */
[----:B----4-:R-:W-:Y:S02]  /*2deb0*/  IMAD.MOV.U32 R28, RZ, RZ, R26 ;  /* 0x000000ffff1c7224 */ /* 0x010fe400078e001a */
[----:B------:R-:W-:-:S03]  /*2dec0*/  IMAD.MOV.U32 R4, RZ, RZ, R27 ;  /* 0x000000ffff047224 */ /* 0x000fc600078e001b */
[----:B--2---:R-:W-:Y:S01]  /*2ded0*/  HMMA.16816.F32 R12, R8, R26, R12 ;  /* 0x0000001a080c723c */ /* 0x004fe2000000180c */
[----:B------:R-:W0:Y:S11]  /*2dee0*/  LDSM.16.MT88.4 R24, [R5+0xc080] ;  /* 0x00c080000518783b */ /* 0x000e360000004200 */
[----:B------:R-:W-:Y:S11]  /*2def0*/  @!UPT UIADD3 URZ, URZ, URZ, URZ ;  /* 0x0000003f3f3ff290 */ /* 0x000ff6000fffe03f */
[----:B------:R1:W-:Y:S01]  /*2df00*/  STL.64 [R1+0xf0], R12 ;  /* 0x0000f00c01007387 */ /* 0x0003e20000100a00 */
[----:B------:R-:W-:Y:S02]  /*2df10*/  IMAD.MOV.U32 R3, RZ, RZ, R14 ;  /* 0x000000ffff037224 */ /* 0x000fe400078e000e */
[----:B------:R-:W-:Y:S02]  /*2df20*/  IMAD.MOV.U32 R0, RZ, RZ, R15 ;  /* 0x000000ffff007224 */ /* 0x000fe400078e000f */
[----:B------:R-:W-:Y:S02]  /*2df30*/  IMAD.MOV.U32 R14, RZ, RZ, R22 ;  /* 0x000000ffff0e7224 */ /* 0x000fe400078e0016 */
[----:B------:R-:W-:Y:S02]  /*2df40*/  IMAD.MOV.U32 R15, RZ, RZ, R23 ;  /* 0x000000ffff0f7224 */ /* 0x000fe400078e0017 */
[----:B-1----:R-:W-:Y:S02]  /*2df50*/  IMAD.MOV.U32 R12, RZ, RZ, R20 ;  /* 0x000000ffff0c7224 */ /* 0x002fe400078e0014 */
[----:B------:R-:W-:Y:S01]  /*2df60*/  IMAD.MOV.U32 R13, RZ, RZ, R21 ;  /* 0x000000ffff0d7224 */ /* 0x000fe200078e0015 */
[----:B------:R-:W2:Y:S01]  /*2df70*/  LDL.LU R20, [R1+0x175c] ;  /* 0x00175c0001147983 */ /* 0x000ea20000300800 */
[----:B------:R-:W3:Y:S02]  /*2df80*/  LDL.LU R21, [R1+0x1758] ;  /* 0x0017580001157983 */ /* 0x000ee40000300800 */
[----:B------:R-:W4:Y:S02]  /*2df90*/  LDL.LU R22, [R1+0x1754] ;  /* 0x0017540001167983 */ /* 0x000f240000300800 */
[----:B------:R-:W4:Y:S01]  /*2dfa0*/  LDL.LU R23, [R1+0x1750] ;  /* 0x0017500001177983 */ /* 0x000f220000300800 */
[----:B------:R-:W-:Y:S01]  /*2dfb0*/  STL.64 [R1+0x1748], R14 ;  /* 0x0017480e01007387 */ /* 0x000fe20000100a00 */
[----:B------:R1:W-:Y:S03]  /*2dfc0*/  STL.64 [R1+0x1740], R12 ;  /* 0x0017400c01007387 */ /* 0x0003e60000100a00 */
[----:B-1----:R-:W4:Y:S01]  /*2dfd0*/  LDL.LU R12, [R1+0x160] ;  /* 0x00016000010c7983 */ /* 0x002f220000300800 */
[----:B------:R-:W4:Y:S02]  /*2dfe0*/  LDL.LU R13, [R1+0x164] ;  /* 0x00016400010d7983 */ /* 0x000f240000300800 */
[----:B------:R-:W4:Y:S02]  /*2dff0*/  LDL.LU R14, [R1+0x168] ;  /* 0x00016800010e7983 */ /* 0x000f240000300800 */
[----:B------:R-:W4:Y:S01]  /*2e000*/  LDL.LU R15, [R1+0x16c] ;  /* 0x00016c00010f7983 */ /* 0x000f220000300800 */
[----:B------:R-:W-:Y:S01]  /*2e010*/  STL [R1+0x16b4], R0 ;  /* 0x0016b40001007387 */ /* 0x000fe20000100800 */
[----:B------:R-:W-:Y:S02]  /*2e020*/  STL [R1+0x16b0], R3 ;  /* 0x0016b00301007387 */ /* 0x000fe40000100800 */
[----:B0-----:R2:W-:Y:S02]  /*2e030*/  STL.64 [R1+0x16c0], R26 ;  /* 0x0016c01a01007387 */ /* 0x0015e40000100a00 */
[----:B------:R4:W-:Y:S02]  /*2e040*/  STL.64 [R1+0x16b8], R24 ;  /* 0x0016b81801007387 */ /* 0x0009e40000100a00 */
[----:B--2---:R-:W-:-:S02]  /*2e050*/  IMAD.MOV.U32 R27, RZ, RZ, R20 ;  /* 0x000000ffff1b7224 */ /* 0x004fc400078e0014 */
[----:B---3--:R-:W-:Y:S02]  /*2e060*/  IMAD.MOV.U32 R26, RZ, RZ, R21 ;  /* 0x000000ffff1a7224 */ /* 0x008fe400078e0015 */
[----:B----4-:R-:W-:Y:S02]  /*2e070*/  IMAD.MOV.U32 R25, RZ, RZ, R22 ;  /* 0x000000ffff197224 */ /* 0x010fe400078e0016 */
[----:B------:R-:W-:Y:S02]  /*2e080*/  IMAD.MOV.U32 R24, RZ, RZ, R23 ;  /* 0x000000ffff187224 */ /* 0x000fe400078e0017 */
[----:B------:R-:W0:Y:S04]  /*2e090*/  LDSM.16.MT88.4 R20, [R7+0xc000] ;  /* 0x00c000000714783b */ /* 0x000e280000004200 */
[----:B0-----:R-:W-:Y:S01]  /*2e0a0*/  STL.64 [R1+0x1680], R22 ;  /* 0x0016801601007387 */ /* 0x001fe20000100a00 */
[----:B------:R0:W-:Y:S03]  /*2e0b0*/  STL.64 [R1+0x1678], R20 ;  /* 0x0016781401007387 */ /* 0x0001e60000100a00 */
[----:B0-----:R-:W2:Y:S01]  /*2e0c0*/  LDL.LU R20, [R1+0x150] ;  /* 0x0001500001147983 */ /* 0x001ea20000300800 */
[----:B------:R-:W2:Y:S02]  /*2e0d0*/  LDL.LU R21, [R1+0x154] ;  /* 0x0001540001157983 */ /* 0x000ea40000300800 */
[----:B------:R-:W2:Y:S02]  /*2e0e0*/  LDL.LU R22, [R1+0x158] ;  /* 0x0001580001167983 */ /* 0x000ea40000300800 */
[----:B------:R-:W2:Y:S02]  /*2e0f0*/  LDL.LU R23, [R1+0x15c] ;  /* 0x00015c0001177983 */ /* 0x000ea40000300800 */
[----:B------:R-:W-:-:S02]  /*2e100*/  IMAD.MOV.U32 R3, RZ, RZ, R18 ;  /* 0x000000ffff037224 */ /* 0x000fc400078e0012 */
[----:B------:R-:W-:Y:S01]  /*2e110*/  IMAD.MOV.U32 R0, RZ, RZ, R19 ;  /* 0x000000ffff007224 */ /* 0x000fe200078e0013 */
[----:B--2---:R-:W-:Y:S01]  /*2e120*/  HMMA.16816.F32 R20, R8, R18, R20 ;  /* 0x000000120814723c */ /* 0x004fe20000001814 */
[----:B------:R-:W0:Y:S11]  /*2e130*/  LDSM.16.MT88.4 R16, [R7+0xc080] ;  /* 0x00c080000710783b */ /* 0x000e360000004200 */
[----:B------:R-:W-:Y:S11]  /*2e140*/  @!UPT UIADD3 URZ, URZ, URZ, URZ ;  /* 0x0000003f3f3ff290 */ /* 0x000ff6000fffe03f */
[----:B------:R-:W-:Y:S01]  /*2e150*/  STL.64 [R1+0x150], R20 ;  /* 0x0001501401007387 */ /* 0x000fe20000100a00 */
[----:B------:R-:W-:Y:S02]  /*2e160*/  STL.64 [R1+0x158], R22 ;  /* 0x0001581601007387 */ /* 0x000fe40000100a00 */
[----:B------:R1:W-:Y:S02]  /*2e170*/  STL [R1+0x1700], R7 ;  /* 0x0017000701007387 */ /* 0x0003e40000100800 */
[----:B-1----:R-:W2:Y:S04]  /*2e180*/  LDL.LU R7, [R1+0xbc] ;  /* 0x0000bc0001077983 */ /* 0x002ea80000300800 */
[----:B0-----:R-:W-:Y:S01]  /*2e190*/  STL [R1+0x163c], R16 ;  /* 0x00163c1001007387 */ /* 0x001fe20000100800 */
[----:B------:R-:W-:Y:S02]  /*2e1a0*/  STL [R1+0x1638], R17 ;  /* 0x0016381101007387 */ /* 0x000fe40000100800 */
[----:B------:R0:W-:Y:S02]  /*2e1b0*/  STL [R1+0x1634], R18 ;  /* 0x0016341201007387 */ /* 0x0001e40000100800 */
[----:B------:R1:W-:Y:S01]  /*2e1c0*/  STL [R1+0x1630], R19 ;  /* 0x0016301301007387 */ /* 0x0003e20000100800 */
[----:B0-----:R-:W3:Y:S01]  /*2e1d0*/  LDL.LU R18, [R1+0x48] ;  /* 0x0000480001127983 */ /* 0x001ee20000300800 */
[----:B-1----:R-:W-:-:S07]  /*2e1e0*/  IMAD.MOV.U32 R19, RZ, RZ, R29 ;  /* 0x000000ffff137224 */ /* 0x002fce00078e001d */
[C---:B---3--:R-:W-:Y:S08]  /*2e1f0*/  HMMA.16816.F32 R12, R8.reuse, R18, R12 ;  /* 0x00000012080c723c */ /* 0x048ff0000000180c */
[----:B--2---:R-:W-:Y:S11]  /*2e200*/  HMMA.16816.F32 R8, R8, R6, R24 ;  /* 0x000000060808723c */ /* 0x004ff60000001818 */
[----:B------:R-:W-:Y:S05]  /*2e210*/  @!UPT UIADD3 URZ, URZ, URZ, URZ ;  /* 0x0000003f3f3ff290 */ /* 0x000fea000fffe03f */
[----:B------:R-:W-:Y:S02]  /*2e220*/  IMAD.MOV.U32 R21, RZ, RZ, R14 ;  /* 0x000000ffff157224 */ /* 0x000fe400078e000e */
[----:B------:R-:W-:Y:S02]  /*2e230*/  IMAD.MOV.U32 R20, RZ, RZ, R15 ;  /* 0x000000ffff147224 */ /* 0x000fe400078e000f */
[----:B------:R-:W-:Y:S02]  /*2e240*/  IMAD.MOV.U32 R23, RZ, RZ, R12 ;  /* 0x000000ffff177224 */ /* 0x000fe400078e000c */
[----:B------:R-:W-:Y:S01]  /*2e250*/  IMAD.MOV.U32 R22, RZ, RZ, R13 ;  /* 0x000000ffff167224 */ /* 0x000fe200078e000d */
[----:B------:R-:W2:Y:S01]  /*2e260*/  LDL.LU.64 R14, [R1+0x1748] ;  /* 0x00174800010e7983 */ /* 0x000ea20000300a00 */
[----:B------:R-:W2:Y:S02]  /*2e270*/  LDL.LU.64 R12, [R1+0x1740] ;  /* 0x00174000010c7983 */ /* 0x000ea40000300a00 */
[----:B------:R0:W-:Y:S02]  /*2e280*/  STL.64 [R1+0x1710], R18 ;  /* 0x0017101201007387 */ /* 0x0001e40000100a00 */
[----:B0-----:R-:W-:-:S02]  /*2e290*/  IMAD.MOV.U32 R18, RZ, RZ, R3 ;  /* 0x000000ffff127224 */ /* 0x001fc400078e0003 */
[----:B------:R-:W-:-:S05]  /*2e2a0*/  IMAD.MOV.U32 R19, RZ, RZ, R0 ;  /* 0x000000ffff137224 */ /* 0x000fca00078e0000 */
[----:B------:R0:W-:Y:S01]  /*2e2b0*/  STL.64 [R1+0x1728], R18 ;  /* 0x0017281201007387 */ /* 0x0001e20000100a00 */
[----:B------:R-:W-:Y:S02]  /*2e2c0*/  STL.64 [R1+0x16d0], R22 ;  /* 0x0016d01601007387 */ /* 0x000fe40000100a00 */
[----:B------:R-:W-:Y:S02]  /*2e2d0*/  STL.64 [R1+0x16c8], R20 ;  /* 0x0016c81401007387 */ /* 0x000fe40000100a00 */
[----:B------:R-:W-:Y:S01]  /*2e2e0*/  STL.64 [R1+0x140], R8 ;  /* 0x0001400801007387 */ /* 0x000fe20000100a00 */
[----:B------:R-:W-:Y:S01]  /*2e2f0*/  STL.64 [R1+0x1720], R6 ;  /* 0x0017200601007387 */ /* 0x000fe20000100a00 */
[----:B------:R1:W-:Y:S02]  /*2e300*/  STL [R1+0x1718], R5 ;  /* 0x0017180501007387 */ /* 0x0003e40000100800 */
[----:B0-----:R-:W-:Y:S02]  /*2e310*/  IMAD.MOV.U32 R19, RZ, RZ, R4 ;  /* 0x000000ffff137224 */ /* 0x001fe400078e0004 */
[----:B------:R-:W3:Y:S01]  /*2e320*/  LDL.LU R4, [R1+0x100] ;  /* 0x0001000001047983 */ /* 0x000ee20000300800 */
[----:B-1----:R-:W3:Y:S02]  /*2e330*/  LDL.LU R5, [R1+0x104] ;  /* 0x0001040001057983 */ /* 0x002ee40000300800 */
[----:B------:R-:W4:Y:S02]  /*2e340*/  LDL.LU R6, [R1+0x108] ;  /* 0x0001080001067983 */ /* 0x000f240000300800 */
[----:B------:R-:W4:Y:S02]  /*2e350*/  LDL.LU R7, [R1+0x10c] ;  /* 0x00010c0001077983 */ /* 0x000f240000300800 */
[----:B------:R-:W-:-:S02]  /*2e360*/  IMAD.MOV.U32 R18, RZ, RZ, R28 ;  /* 0x000000ffff127224 */ /* 0x000fc400078e001c */
[----:B------:R-:W-:Y:S02]  /*2e370*/  IMAD.MOV.U32 R29, RZ, RZ, R10 ;  /* 0x000000ffff1d7224 */ /* 0x000fe400078e000a */
[----:B------:R-:W-:Y:S01]  /*2e380*/  IMAD.MOV.U32 R28, RZ, RZ, R11 ;  /* 0x000000ffff1c7224 */ /* 0x000fe200078e000b */
[----:B----4-:R-:W-:Y:S01]  /*2e390*/  STL.64 [R1+0x1738], R6 ;  /* 0x0017380601007387 */ /* 0x010fe20000100a00 */
[----:B---3--:R0:W-:Y:S03]  /*2e3a0*/  STL.64 [R1+0x1730], R4 ;  /* 0x0017300401007387 */ /* 0x0081e60000100a00 */
[----:B0-----:R-:W2:Y:S01]  /*2e3b0*/  LDL.LU R4, [R1+0x110] ;  /* 0x0001100001047983 */ /* 0x001ea20000300800 */
[----:B------:R-:W2:Y:S02]  /*2e3c0*/  LDL.LU R5, [R1+0x114] ;  /* 0x0001140001057983 */ /* 0x000ea40000300800 */
[----:B------:R-:W2:Y:S02]  /*2e3d0*/  LDL.LU R6, [R1+0x118] ;  /* 0x0001180001067983 */ /* 0x000ea40000300800 */
[----:B------:R-:W2:Y:S01]  /*2e3e0*/  LDL.LU R7, [R1+0x11c] ;  /* 0x00011c0001077983 */ /* 0x000ea20000300800 */
[----:B------:R-:W3:Y:S01]  /*2e3f0*/  LDL.LU R8, [R1+0xd0] ;  /* 0x0000d00001087983 */ /* 0x000ee20000300800 */
[----:B------:R-:W3:Y:S02]  /*2e400*/  LDL.LU R9, [R1+0xd4] ;  /* 0x0000d40001097983 */ /* 0x000ee40000300800 */
[----:B------:R-:W3:Y:S02]  /*2e410*/  LDL.LU R10, [R1+0xd8] ;  /* 0x0000d800010a7983 */ /* 0x000ee40000300800 */
[----:B------:R-:W3:Y:S01]  /*2e420*/  LDL.LU R11, [R1+0xdc] ;  /* 0x0000dc00010b7983 */ /* 0x000ee20000300800 */
[----:B------:R-:W4:Y:S04]  /*2e430*/  LDL R24, [R1+0x60] ;  /* 0x0000600001187983 */ /* 0x000f280000100800 */
[----:B------:R-:W4:Y:S04]  /*2e440*/  LDL R25, [R1+0x64] ;  /* 0x0000640001197983 */ /* 0x000f280000100800 */
[----:B----4-:R0:W-:Y:S04]  /*2e450*/  STL.64 [R1+0x16d8], R24 ;  /* 0x0016d81801007387 */ /* 0x0101e80000100a00 */
[----:B0-----:R-:W4:Y:S01]  /*2e460*/  LDL.64 R24, [R1+0x50] ;  /* 0x0000500001187983 */ /* 0x001f220000100a00 */
[C---:B--2---:R-:W-:Y:S03]  /*2e470*/  HMMA.16816.F32 R16, R12.reuse, R18, R4 ;  /* 0x000000120c10723c */ /* 0x044fe60000001804 */
[----:B----4-:R0:W-:Y:S04]  /*2e480*/  STL.64 [R1+0x1708], R24 ;  /* 0x0017081801007387 */ /* 0x0101e80000100a00 */
[----:B0-----:R-:W2:Y:S01]  /*2e490*/  LDL.LU R24, [R1+0xc0] ;  /* 0x0000c00001187983 */ /* 0x001ea20000300800 */
[----:B------:R-:W2:Y:S02]  /*2e4a0*/  LDL.LU R25, [R1+0xc4] ;  /* 0x0000c40001197983 */ /* 0x000ea40000300800 */
[----:B------:R-:W2:Y:S02]  /*2e4b0*/  LDL.LU R26, [R1+0xc8] ;  /* 0x0000c800011a7983 */ /* 0x000ea40000300800 */
[----:B------:R-:W2:Y:S01]  /*2e4c0*/  LDL.LU R27, [R1+0xcc] ;  /* 0x0000cc00011b7983 */ /* 0x000ea20000300800 */
[----:B------:R-:W4:Y:S01]  /*2e4d0*/  LDL.LU R20, [R1+0x190] ;  /* 0x0001900001147983 */ /* 0x000f220000300800 */
        /* <DEDUP_REMOVED lines=9> */
[----:B------:R-:W4:Y:S01]  /*2e570*/  LDL.LU.64 R6, [R1+0x1738] ;  /* 0x0017380001067983 */ /* 0x000f220000300a00 */
[----:B------:R-:W4:Y:S02]  /*2e580*/  LDL.LU.64 R4, [R1+0x1730] ;  /* 0x0017300001047983 */ /* 0x000f240000300a00 */
[----:B------:R-:W-:Y:S02]  /*2e590*/  STL.64 [R1+0x120], R16 ;  /* 0x0001201001007387 */ /* 0x000fe40000100a00 */
[----:B------:R0:W-:Y:S02]  /*2e5a0*/  STL.64 [R1+0x128], R18 ;  /* 0x0001281201007387 */ /* 0x0001e40000100a00 */
[----:B0-----:R-:W4:Y:S02]  /*2e5b0*/  LDL.LU.64 R18, [R1+0x1728] ;  /* 0x0017280001127983 */ /* 0x001f240000300a00 */
[C---:B----4-:R-:W-:Y:S02]  /*2e5c0*/  HMMA.16816.F32 R16, R12.reuse, R18, R4 ;  /* 0x000000120c10723c */ /* 0x050fe40000001804 */
[----:B------:R-:W4:Y:S01]  /*2e5d0*/  LDL.LU.64 R6, [R1+0x1720] ;  /* 0x0017200001067983 */ /* 0x000f220000300a00 */
[----:B------:R-:W2:Y:S11]  /*2e5e0*/  LDL.LU R5, [R1+0x1718] ;  /* 0x0017180001057983 */ /* 0x000eb60000300800 */
[----:B------:R-:W-:Y:S09]  /*2e5f0*/  @!UPT UIADD3 URZ, URZ, URZ, URZ ;  /* 0x0000003f3f3ff290 */ /* 0x000ff2000fffe03f */
[----:B------:R-:W-:Y:S01]  /*2e600*/  STL.64 [R1+0x110], R16 ;  /* 0x0001101001007387 */ /* 0x000fe20000100a00 */
[----:B------:R0:W-:Y:S03]  /*2e610*/  STL.64 [R1+0x118], R18 ;  /* 0x0001181201007387 */ /* 0x0001e60000100a00 */
[----:B0-----:R-:W3:Y:S02]  /*2e620*/  LDL.LU.64 R18, [R1+0x1710] ;  /* 0x0017100001127983 */ /* 0x001ee40000300a00 */
[C---:B---3--:R-:W-:Y:S11]  /*2e630*/  HMMA.16816.F32 R8, R12.reuse, R18, R8 ;  /* 0x000000120c08723c */ /* 0x048ff60000001808 */
[----:B------:R-:W-:Y:S11]  /*2e640*/  @!UPT UIADD3 URZ, URZ, URZ, URZ ;  /* 0x0000003f3f3ff290 */ /* 0x000ff6000fffe03f */
[----:B------:R-:W-:Y:S02]  /*2e650*/  @!UPT UIADD3 URZ, URZ, URZ, URZ ;  /* 0x0000003f3f3ff290 */ /* 0x000fe4000fffe03f */
[----:B------:R-:W-:Y:S02]  /*2e660*/  IMAD.MOV.U32 R16, RZ, RZ, R8 ;  /* 0x000000ffff107224 */ /* 0x000fe400078e0008 */
[----:B------:R-:W-:Y:S02]  /*2e670*/  IMAD.MOV.U32 R17, RZ, RZ, R9 ;  /* 0x000000ffff117224 */ /* 0x000fe400078e0009 */
[----:B------:R-:W-:Y:S02]  /*2e680*/  IMAD.MOV.U32 R18, RZ, RZ, R10 ;  /* 0x000000ffff127224 */ /* 0x000fe400078e000a */
[----:B------:R-:W-:Y:S02]  /*2e690*/  IMAD.MOV.U32 R19, RZ, RZ, R11 ;  /* 0x000000ffff137224 */ /* 0x000fe400078e000b */
[----:B--2---:R-:W0:Y:S04]  /*2e6a0*/  LDSM.16.MT88.4 R8, [R5+0xd000] ;  /* 0x00d000000508783b */ /* 0x004e280000004200 */
[----:B------:R-:W-:Y:S01]  /*2e6b0*/  STL.64 [R1+0x1648], R18 ;  /* 0x0016481201007387 */ /* 0x000fe20000100a00 */
[----:B------:R1:W-:Y:S03]  /*2e6c0*/  STL.64 [R1+0x1640], R16 ;  /* 0x0016401001007387 */ /* 0x0003e60000100a00 */
[----:B-1----:R-:W2:Y:S01]  /*2e6d0*/  LDL.LU R16, [R1+0x180] ;  /* 0x0001800001107983 */ /* 0x002ea20000300800 */
[----:B------:R-:W2:Y:S02]  /*2e6e0*/  LDL.LU R17, [R1+0x184] ;  /* 0x0001840001117983 */ /* 0x000ea40000300800 */
[----:B------:R-:W2:Y:S02]  /*2e6f0*/  LDL.LU R18, [R1+0x188] ;  /* 0x0001880001127983 */ /* 0x000ea40000300800 */
[----:B------:R-:W2:Y:S01]  /*2e700*/  LDL.LU R19, [R1+0x18c] ;  /* 0x00018c0001137983 */ /* 0x000ea20000300800 */
[----:B0-----:R-:W-:Y:S01]  /*2e710*/  STL.64 [R1], R8 ;  /* 0x0000000801007387 */ /* 0x001fe20000100a00 */
[----:B------:R-:W-:Y:S02]  /*2e720*/  STL.64 [R1+0x8], R10 ;  /* 0x0000080a01007387 */ /* 0x000fe40000100a00 */
[----:B------:R-:W0:Y:S01]  /*2e730*/  LDSM.16.MT88.4 R8, [R5+0xd080] ;  /* 0x00d080000508783b */ /* 0x000e220000004200 */
[----:B----4-:R-:W-:Y:S01]  /*2e740*/  HMMA.16816.F32 R12, R12, R6, R24 ;  /* 0x000000060c0c723c */ /* 0x010fe20000001818 */
[----:B0-----:R-:W-:Y:S02]  /*2e750*/  STL.64 [R1+0x15b8], R10 ;  /* 0x0015b80a01007387 */ /* 0x001fe40000100a00 */
[----:B------:R0:W-:Y:S02]  /*2e760*/  STL.64 [R1+0x15b0], R8 ;  /* 0x0015b00801007387 */ /* 0x0001e40000100a00 */
[----:B0-----:R-:W2:Y:S01]  /*2e770*/  LDL.LU.64 R8, [R1+0x80] ;  /* 0x0000800001087983 */ /* 0x001ea20000300a00 */
[----:B------:R-:W3:Y:S02]  /*2e780*/  LDL.LU.64 R24, [R1+0x1708] ;  /* 0x0017080001187983 */ /* 0x000ee40000300a00 */
[----:B------:R-:W4:Y:S11]  /*2e790*/  LDL.LU R7, [R1+0x1700] ;  /* 0x0017000001077983 */ /* 0x000f360000300800 */
[----:B------:R-:W-:Y:S04]  /*2e7a0*/  @!UPT UIADD3 URZ, URZ, URZ, URZ ;  /* 0x0000003f3f3ff290 */ /* 0x000fe8000fffe03f */
[----:B------:R-:W-:Y:S01]  /*2e7b0*/  STL.64 [R1+0xa0], R12 ;  /* 0x0000a00c01007387 */ /* 0x000fe20000100a00 */
[----:B------:R0:W-:Y:S04]  /*2e7c0*/  STL.64 [R1+0xa8], R14 ;  /* 0x0000a80e01007387 */ /* 0x0001e80000100a00 */
[----:B0-----:R-:W3:Y:S01]  /*2e7d0*/  LDL.LU.64 R14, [R1+0x16f8] ;  /* 0x0016f800010e7983 */ /* 0x001ee20000300a00 */
[----:B------:R-:W3:Y:S03]  /*2e7e0*/  LDL.LU.64 R12, [R1+0x16f0] ;  /* 0x0016f000010c7983 */ /* 0x000ee60000300a00 */
[----:B----4-:R-:W0:Y:S04]  /*2e7f0*/  LDSM.16.MT88.4 R4, [R7+0xd000] ;  /* 0x00d000000704783b */ /* 0x010e280000004200 */
[----:B0-----:R-:W-:Y:S01]  /*2e800*/  STL.64 [R1+0x1578], R6 ;  /* 0x0015780601007387 */ /* 0x001fe20000100a00 */
[----:B------:R0:W-:Y:S03]  /*2e810*/  STL.64 [R1+0x1570], R4 ;  /* 0x0015700401007387 */ /* 0x0001e60000100a00 */
[----:B0-----:R-:W4:Y:S01]  /*2e820*/  LDL.LU.64 R4, [R1+0x70] ;  /* 0x0000700001047983 */ /* 0x001f220000300a00 */
[----:B------:R-:W2:Y:S01]  /*2e830*/  LDL.LU.64 R6, [R1+0x78] ;  /* 0x0000780001067983 */ /* 0x000ea20000300a00 */
[----:B---3--:R-:W-:Y:S01]  /*2e840*/  HMMA.16816.F32 R20, R12, R24, R20 ;  /* 0x000000180c14723c */ /* 0x008fe20000001814 */
[----:B------:R-:W-:-:S02]  /*2e850*/  IMAD.MOV.U32 R0, RZ, RZ, R24 ;  /* 0x000000ffff007224 */ /* 0x000fc400078e0018 */
[----:B------:R-:W-:Y:S01]  /*2e860*/  IMAD.MOV.U32 R3, RZ, RZ, R25 ;  /* 0x000000ffff037224 */ /* 0x000fe200078e0019 */
[----:B--2---:R-:W-:Y:S01]  /*2e870*/  STL [R1+0x1604], R6 ;  /* 0x0016040601007387 */ /* 0x004fe20000100800 */
[----:B------:R-:W-:Y:S11]  /*2e880*/  STL [R1+0x1600], R7 ;  /* 0x0016000701007387 */ /* 0x000ff60000100800 */
[----:B------:R-:W-:Y:S07]  /*2e890*/  @!UPT UIADD3 URZ, URZ, URZ, URZ ;  /* 0x0000003f3f3ff290 */ /* 0x000fee000fffe03f */
[----:B------:R-:W-:Y:S02]  /*2e8a0*/  STL.64 [R1+0xd0], R20 ;  /* 0x0000d01401007387 */ /* 0x000fe40000100a00 */
[----:B------:R0:W-:Y:S02]  /*2e8b0*/  STL.64 [R1+0xd8], R22 ;  /* 0x0000d81601007387 */ /* 0x0001e40000100a00 */
[----:B0-----:R-:W2:Y:S01]  /*2e8c0*/  LDL.LU.64 R22, [R1+0x16e8] ;  /* 0x0016e80001167983 */ /* 0x001ea20000300a00 */
[----:B------:R-:W2:Y:S02]  /*2e8d0*/  LDL.LU.64 R20, [R1+0x16e0] ;  /* 0x0016e00001147983 */ /* 0x000ea40000300a00 */
[----:B------:R-:W2:Y:S01]  /*2e8e0*/  LDL.LU.64 R24, [R1+0x16d8] ;  /* 0x0016d80001187983 */ /* 0x000ea20000300a00 */
[C---:B------:R-:W-:Y:S08]  /*2e8f0*/  HMMA.16816.F32 R16, R12.reuse, R8, R16 ;  /* 0x000000080c10723c */ /* 0x040ff00000001810 */
[----:B--2---:R-:W-:Y:S01]  /*2e900*/  HMMA.16816.F32 R24, R12, R24, R20 ;  /* 0x000000180c18723c */ /* 0x004fe20000001814 */
[----:B------:R-:W2:Y:S01]  /*2e910*/  LDL.LU.64 R22, [R1+0x16d0] ;  /* 0x0016d00001167983 */ /* 0x000ea20000300a00 */
[----:B------:R-:W3:Y:S11]  /*2e920*/  LDL.LU.64 R20, [R1+0x16c8] ;  /* 0x0016c80001147983 */ /* 0x000ef60000300a00 */
[----:B------:R-:W-:Y:S10]  /*2e930*/  @!UPT UIADD3 URZ, URZ, URZ, URZ ;  /* 0x0000003f3f3ff290 */ /* 0x000ff4000fffe03f */
[----:B------:R0:W-:Y:S01]  /*2e940*/  STL.64 [R1+0xc0], R24 ;  /* 0x0000c01801007387 */ /* 0x0001e20000100a00 */
[----:B------:R1:W-:Y:S03]  /*2e950*/  STL.64 [R1+0xc8], R26 ;  /* 0x0000c81a01007387 */ /* 0x0003e60000100a00 */
[----:B0-----:R-:W4:Y:S01]  /*2e960*/  LDL.LU R24, [R1+0x170] ;  /* 0x0001700001187983 */ /* 0x001f220000300800 */
[----:B------:R-:W4:Y:S02]  /*2e970*/  LDL.LU R25, [R1+0x174] ;  /* 0x0001740001197983 */ /* 0x000f240000300800 */
[----:B-1----:R-:W4:Y:S02]  /*2e980*/  LDL.LU R26, [R1+0x178] ;  /* 0x00017800011a7983 */ /* 0x002f240000300800 */
[----:B------:R-:W4:Y:S01]  /*2e990*/  LDL.LU R27, [R1+0x17c] ;  /* 0x00017c00011b7983 */ /* 0x000f220000300800 */
[----:B------:R0:W-:Y:S01]  /*2e9a0*/  STL.64 [R1+0x1698], R8 ;  /* 0x0016980801007387 */ /* 0x0001e20000100a00 */
[----:B------:R-:W-:Y:S02]  /*2e9b0*/  STL.64 [R1+0xb0], R16 ;  /* 0x0000b01001007387 */ /* 0x000fe40000100a00 */
[----:B------:R3:W-:Y:S01]  /*2e9c0*/  STL.64 [R1+0xb8], R18 ;  /* 0x0000b81201007387 */ /* 0x0007e20000100a00 */
[----:B0-----:R-:W4:Y:S01]  /*2e9d0*/  LDL.LU R8, [R1+0x30] ;  /* 0x0000300001087983 */ /* 0x001f220000300800 */
[----:B------:R-:W4:Y:S02]  /*2e9e0*/  LDL.LU R9, [R1+0x34] ;  /* 0x0000340001097983 */ /* 0x000f240000300800 */
[----:B------:R-:W4:Y:S02]  /*2e9f0*/  LDL.LU R10, [R1+0x38] ;  /* 0x00003800010a7983 */ /* 0x000f240000300800 */
[----:B------:R-:W4:Y:S02]  /*2ea00*/  LDL.LU R11, [R1+0x3c] ;  /* 0x00003c00010b7983 */ /* 0x000f240000300800 */
[----:B---3--:R-:W-:-:S02]  /*2ea10*/  IMAD.MOV.U32 R19, RZ, RZ, R20 ;  /* 0x000000ffff137224 */ /* 0x008fc400078e0014 */
[----:B------:R-:W-:Y:S02]  /*2ea20*/  IMAD.MOV.U32 R18, RZ, RZ, R21 ;  /* 0x000000ffff127224 */ /* 0x000fe400078e0015 */
[----:B--2---:R-:W-:Y:S02]  /*2ea30*/  IMAD.MOV.U32 R17, RZ, RZ, R22 ;  /* 0x000000ffff117224 */ /* 0x004fe400078e0016 */
[----:B------:R-:W-:Y:S01]  /*2ea40*/  IMAD.MOV.U32 R16, RZ, RZ, R23 ;  /* 0x000000ffff107224 */ /* 0x000fe200078e0017 */
[----:B----4-:R-:W-:Y:S01]  /*2ea50*/  STL.64 [R1+0x16a8], R10 ;  /* 0x0016a80a01007387 */ /* 0x010fe20000100a00 */
[----:B------:R0:W-:Y:S03]  /*2ea60*/  STL.64 [R1+0x16a0], R8 ;  /* 0x0016a00801007387 */ /* 0x0001e60000100a00 */
[----:B0-----:R-:W2:Y:S01]  /*2ea70*/  LDL.LU R8, [R1+0x130] ;  /* 0x0001300001087983 */ /* 0x001ea20000300800 */
[----:B------:R-:W2:Y:S02]  /*2ea80*/  LDL.LU R9, [R1+0x134] ;  /* 0x0001340001097983 */ /* 0x000ea40000300800 */
[----:B------:R-:W2:Y:S02]  /*2ea90*/  LDL.LU R10, [R1+0x138] ;  /* 0x00013800010a7983 */ /* 0x000ea40000300800 */
[----:B------:R-:W2:Y:S01]  /*2eaa0*/  LDL.LU R11, [R1+0x13c] ;  /* 0x00013c00010b7983 */ /* 0x000ea20000300800 */
[----:B------:R-:W3:Y:S01]  /*2eab0*/  LDL.LU R20, [R1+0xe0] ;  /* 0x0000e00001147983 */ /* 0x000ee20000300800 */
[----:B------:R-:W3:Y:S02]  /*2eac0*/  LDL.LU R21, [R1+0xe4] ;  /* 0x0000e40001157983 */ /* 0x000ee40000300800 */
[----:B------:R-:W4:Y:S02]  /*2ead0*/  LDL.LU R22, [R1+0xe8] ;  /* 0x0000e80001167983 */ /* 0x000f240000300800 */
[----:B------:R-:W4:Y:S01]  /*2eae0*/  LDL.LU R23, [R1+0xec] ;  /* 0x0000ec0001177983 */ /* 0x000f220000300800 */
[----:B------:R-:W-:Y:S11]  /*2eaf0*/  HMMA.16816.F32 R12, R12, R4, R24 ;  /* 0x000000040c0c723c */ /* 0x000ff60000001818 */
[----:B------:R-:W-:Y:S11]  /*2eb00*/  @!UPT UIADD3 URZ, URZ, URZ, URZ ;  /* 0x0000003f3f3ff290 */ /* 0x000ff6000fffe03f */
[----:B------:R-:W-:Y:S02]  /*2eb10*/  @!UPT UIADD3 URZ, URZ, URZ, URZ ;  /* 0x0000003f3f3ff290 */ /* 0x000fe4000fffe03f */
[----:B------:R-:W-:Y:S02]  /*2eb20*/  IMAD.MOV.U32 R6, RZ, RZ, R14 ;  /* 0x000000ffff067224 */ /* 0x000fe400078e000e */
[----:B------:R-:W-:Y:S01]  /*2eb30*/  IMAD.MOV.U32 R7, RZ, RZ, R15 ;  /* 0x000000ffff077224 */ /* 0x000fe200078e000f */
[----:B----4-:R-:W-:Y:S01]  /*2eb40*/  STL.64 [R1+0x1690], R22 ;  /* 0x0016901601007387 */ /* 0x010fe20000100a00 */
[----:B---3--:R0:W-:Y:S03]  /*2eb50*/  STL.64 [R1+0x1688], R20 ;  /* 0x0016881401007387 */ /* 0x0081e60000100a00 */
[----:B0-----:R-:W3:Y:S01]  /*2eb60*/  LDL.LU R20, [R1+0x20] ;  /* 0x0000200001147983 */ /* 0x001ee20000300800 */
[----:B------:R-:W3:Y:S02]  /*2eb70*/  LDL.LU R21, [R1+0x24] ;  /* 0x0000240001157983 */ /* 0x000ee40000300800 */
[----:B------:R-:W3:Y:S02]  /*2eb80*/  LDL.LU R22, [R1+0x28] ;  /* 0x0000280001167983 */ /* 0x000ee40000300800 */
[----:B------:R-:W3:Y:S01]  /*2eb90*/  LDL.LU R23, [R1+0x2c] ;  /* 0x00002c0001177983 */ /* 0x000ee20000300800 */
[----:B------:R-:W-:Y:S01]  /*2eba0*/  STL.64 [R1+0x1658], R18 ;  /* 0x0016581201007387 */ /* 0x000fe20000100a00 */
[----:B------:R0:W-:Y:S03]  /*2ebb0*/  STL.64 [R1+0x1650], R16 ;  /* 0x0016501001007387 */ /* 0x0001e60000100a00 */
[----:B0-----:R-:W4:Y:S01]  /*2ebc0*/  LDL.LU.64 R16, [R1+0x60] ;  /* 0x0000600001107983 */ /* 0x001f220000300a00 */
[----:B------:R-:W2:Y:S02]  /*2ebd0*/  LDL.LU.64 R26, [R1+0x16c0] ;  /* 0x0016c000011a7983 */ /* 0x000ea40000300a00 */
[----:B------:R-:W2:Y:S02]  /*2ebe0*/  LDL.LU.64 R24, [R1+0x16b8] ;  /* 0x0016b80001187983 */ /* 0x000ea40000300a00 */
[----:B------:R0:W-:Y:S02]  /*2ebf0*/  STL.64 [R1+0x90], R12 ;  /* 0x0000900c01007387 */ /* 0x0001e40000100a00 */
[----:B0-----:R-:W2:Y:S01]  /*2ec00*/  LDL.LU R12, [R1+0x150] ;  /* 0x00015000010c7983 */ /* 0x001ea20000300800 */
[----:B------:R-:W2:Y:S02]  /*2ec10*/  LDL.LU R13, [R1+0x154] ;  /* 0x00015400010d7983 */ /* 0x000ea40000300800 */
[----:B------:R-:W2:Y:S02]  /*2ec20*/  LDL.LU R14, [R1+0x158] ;  /* 0x00015800010e7983 */ /* 0x000ea40000300800 */
[----:B------:R-:W2:Y:S02]  /*2ec30*/  LDL.LU R15, [R1+0x15c] ;  /* 0x00015c00010f7983 */ /* 0x000ea40000300800 */
[----:B--2---:R-:W-:Y:S01]  /*2ec40*/  STL.64 [R1+0x1668], R14 ;  /* 0x0016680e01007387 */ /* 0x004fe20000100a00 */
[----:B------:R0:W-:Y:S02]  /*2ec50*/  STL.64 [R1+0x1660], R12 ;  /* 0x0016600c01007387 */ /* 0x0001e40000100a00 */
[----:B0-----:R-:W-:-:S02]  /*2ec60*/  IMAD.MOV.U32 R12, RZ, RZ, R0 ;  /* 0x000000ffff0c7224 */ /* 0x001fc400078e0000 */
[----:B------:R-:W-:Y:S01]  /*2ec70*/  IMAD.MOV.U32 R13, RZ, RZ, R3 ;  /* 0x000000ffff0d7224 */ /* 0x000fe200078e0003 */
[----:B------:R-:W2:Y:S01]  /*2ec80*/  LDL.LU R0, [R1+0x16b4] ;  /* 0x0016b40001007983 */ /* 0x000ea20000300800 */
[----:B------:R-:W2:Y:S05]  /*2ec90*/  LDL.LU R3, [R1+0x16b0] ;  /* 0x0016b00001037983 */ /* 0x000eaa0000300800 */
[C---:B------:R-:W-:Y:S01]  /*2eca0*/  HMMA.16816.F32 R8, R24.reuse, R12, R8 ;  /* 0x0000000c1808723c */ /* 0x040fe20000001808 */
[----:B------:R-:W-:Y:S01]  /*2ecb0*/  STL [R1+0x160c], R7 ;  /* 0x00160c0701007387 */ /* 0x000fe20000100800 */
[----:B------:R-:W-:Y:S11]  /*2ecc0*/  STL [R1+0x1608], R6 ;  /* 0x0016080601007387 */ /* 0x000ff60000100800 */
[----:B------:R-:W-:Y:S10]  /*2ecd0*/  @!UPT UIADD3 URZ, URZ, URZ, URZ ;  /* 0x0000003f3f3ff290 */ /* 0x000ff4000fffe03f */
[----:B------:R-:W-:Y:S01]  /*2ece0*/  STL.64 [R1+0x40], R8 ;  /* 0x0000400801007387 */ /* 0x000fe20000100a00 */
[----:B------:R0:W-:Y:S03]  /*2ecf0*/  STL.64 [R1+0x48], R10 ;  /* 0x0000480a01007387 */ /* 0x0001e60000100a00 */
[----:B0-----:R-:W4:Y:S01]  /*2ed00*/  LDL.LU.64 R10, [R1+0x16a8] ;  /* 0x0016a800010a7983 */ /* 0x001f220000300a00 */
[----:B------:R-:W4:Y:S02]  /*2ed10*/  LDL.LU.64 R8, [R1+0x16a0] ;  /* 0x0016a00001087983 */ /* 0x000f240000300a00 */
[C---:B----4-:R-:W-:Y:S11]  /*2ed20*/  HMMA.16816.F32 R8, R24.reuse, R16, R8 ;  /* 0x000000101808723c */ /* 0x050ff60000001808 */
[----:B------:R-:W-:Y:S11]  /*2ed30*/  @!UPT UIADD3 URZ, URZ, URZ, URZ ;  /* 0x0000003f3f3ff290 */ /* 0x000ff6000fffe03f */
[----:B------:R-:W-:Y:S01]  /*2ed40*/  @!UPT UIADD3 URZ, URZ, URZ, URZ ;  /* 0x0000003f3f3ff290 */ /* 0x000fe2000fffe03f */
[----:B------:R0:W-:Y:S04]  /*2ed50*/  STL.64 [R1+0x30], R8 ;  /* 0x0000300801007387 */ /* 0x0001e80000100a00 */
[----:B0-----:R-:W3:Y:S01]  /*2ed60*/  LDL.LU.64 R8, [R1+0x1698] ;  /* 0x0016980001087983 */ /* 0x001ee20000300a00 */
[----:B------:R-:W-:Y:S02]  /*2ed70*/  IMAD.MOV.U32 R6, RZ, RZ, R11 ;  /* 0x000000ffff067224 */ /* 0x000fe400078e000b */
[----:B------:R-:W-:Y:S02]  /*2ed80*/  IMAD.MOV.U32 R7, RZ, RZ, R10 ;  /* 0x000000ffff077224 */ /* 0x000fe400078e000a */
[----:B------:R0:W-:Y:S02]  /*2ed90*/  STL.64 [R1+0x1670], R16 ;  /* 0x0016701001007387 */ /* 0x0001e40000100a00 */
[----:B0-----:R-:W4:Y:S01]  /*2eda0*/  LDL.LU R16, [R1+0xf0] ;  /* 0x0000f00001107983 */ /* 0x001f220000300800 */
[----:B------:R-:W4:Y:S02]  /*2edb0*/  LDL.LU R17, [R1+0xf4] ;  /* 0x0000f40001117983 */ /* 0x000f240000300800 */
[----:B------:R-:W-:Y:S02]  /*2edc0*/  STL [R1+0x162c], R6 ;  /* 0x00162c0601007387 */ /* 0x000fe40000100800 */
[----:B------:R-:W-:Y:S01]  /*2edd0*/  STL [R1+0x1628], R7 ;  /* 0x0016280701007387 */ /* 0x000fe20000100800 */
[----:B---3--:R-:W-:Y:S11]  /*2ede0*/  HMMA.16816.F32 R20, R24, R8, R20 ;  /* 0x000000081814723c */ /* 0x008ff60000001814 */
[----:B------:R-:W-:Y:S11]  /*2edf0*/  @!UPT UIADD3 URZ, URZ, URZ, URZ ;  /* 0x0000003f3f3ff290 */ /* 0x000ff6000fffe03f */
[----:B------:R-:W-:Y:S01]  /*2ee00*/  @!UPT UIADD3 URZ, URZ, URZ, URZ ;  /* 0x0000003f3f3ff290 */ /* 0x000fe2000fffe03f */
[----:B------:R-:W-:Y:S01]  /*2ee10*/  STL.64 [R1+0x20], R20 ;  /* 0x0000201401007387 */ /* 0x000fe20000100a00 */
[----:B------:R0:W-:Y:S03]  /*2ee20*/  STL.64 [R1+0x28], R22 ;  /* 0x0000281601007387 */ /* 0x0001e60000100a00 */
[----:B0-----:R-:W3:Y:S01]  /*2ee30*/  LDL.LU.64 R22, [R1+0x1690] ;  /* 0x0016900001167983 */ /* 0x001ee20000300a00 */
[----:B------:R-:W3:Y:S02]  /*2ee40*/  LDL.LU.64 R20, [R1+0x1688] ;  /* 0x0016880001147983 */ /* 0x000ee40000300a00 */
[----:B--2---:R-:W-:Y:S02]  /*2ee50*/  IMAD.MOV.U32 R18, RZ, RZ, R3 ;  /* 0x000000ffff127224 */ /* 0x004fe400078e0003 */
[----:B------:R-:W-:Y:S02]  /*2ee60*/  IMAD.MOV.U32 R19, RZ, RZ, R0 ;  /* 0x000000ffff137224 */ /* 0x000fe400078e0000 */
[----:B------:R-:W-:-:S02]  /*2ee70*/  IMAD.MOV.U32 R3, RZ, RZ, R8 ;  /* 0x000000ffff037224 */ /* 0x000fc400078e0008 */
[----:B------:R-:W-:Y:S01]  /*2ee80*/  IMAD.MOV.U32 R0, RZ, RZ, R9 ;  /* 0x000000ffff007224 */ /* 0x000fe200078e0009 */
[----:B------:R-:W2:Y:S01]  /*2ee90*/  LDL.LU R8, [R1+0x140] ;  /* 0x0001400001087983 */ /* 0x000ea20000300800 */
[----:B------:R-:W2:Y:S01]  /*2eea0*/  LDL.LU R9, [R1+0x144] ;  /* 0x0001440001097983 */ /* 0x000ea20000300800 */
[----:B---3--:R-:W-:Y:S02]  /*2eeb0*/  HMMA.16816.F32 R24, R24, R4, R20 ;  /* 0x000000041818723c */ /* 0x008fe40000001814 */
[----:B------:R-:W4:Y:S01]  /*2eec0*/  LDL.LU.64 R22, [R1+0x1680] ;  /* 0x0016800001167983 */ /* 0x000f220000300a00 */
[----:B------:R-:W4:Y:S11]  /*2eed0*/  LDL.LU.64 R20, [R1+0x1678] ;  /* 0x0016780001147983 */ /* 0x000f360000300a00 */
[----:B------:R-:W-:Y:S09]  /*2eee0*/  @!UPT UIADD3 URZ, URZ, URZ, URZ ;  /* 0x0000003f3f3ff290 */ /* 0x000ff2000fffe03f */
[----:B------:R-:W-:Y:S01]  /*2eef0*/  STL.64 [R1+0x1588], R26 ;  /* 0x0015881a01007387 */ /* 0x000fe20000100a00 */
[----:B------:R0:W-:Y:S02]  /*2ef00*/  STL.64 [R1+0x1580], R24 ;  /* 0x0015801801007387 */ /* 0x0001e40000100a00 */
[----:B0-----:R-:W-:Y:S02]  /*2ef10*/  IMAD.MOV.U32 R24, RZ, RZ, R3 ;  /* 0x000000ffff187224 */ /* 0x001fe400078e0003 */
[----:B------:R-:W-:Y:S01]  /*2ef20*/  IMAD.MOV.U32 R25, RZ, RZ, R0 ;  /* 0x000000ffff197224 */ /* 0x000fe200078e0000 */
[----:B----4-:R-:W-:Y:S01]  /*2ef30*/  HMMA.16816.F32 R12, R20, R12, R16 ;  /* 0x0000000c140c723c */ /* 0x010fe20000001810 */
[----:B------:R-:W3:Y:S11]  /*2ef40*/  LDL.LU.64 R16, [R1+0x1670] ;  /* 0x0016700001107983 */ /* 0x000ef60000300a00 */
[----:B------:R-:W-:Y:S11]  /*2ef50*/  @!UPT UIADD3 URZ, URZ, URZ, URZ ;  /* 0x0000003f3f3ff290 */ /* 0x000ff6000fffe03f */
[----:B------:R0:W-:Y:S01]  /*2ef60*/  STL.64 [R1+0x10], R12 ;  /* 0x0000100c01007387 */ /* 0x0001e20000100a00 */
[----:B------:R-:W-:Y:S02]  /*2ef70*/  IMAD.MOV.U32 R3, RZ, RZ, R14 ;  /* 0x000000ffff037224 */ /* 0x000fe400078e000e */
[----:B------:R-:W-:Y:S02]  /*2ef80*/  IMAD.MOV.U32 R0, RZ, RZ, R15 ;  /* 0x000000ffff007224 */ /* 0x000fe400078e000f */
[----:B------:R-:W4:Y:S04]  /*2ef90*/  LDL.LU.64 R14, [R1+0x1668] ;  /* 0x00166800010e7983 */ /* 0x000f280000300a00 */
[----:B0-----:R-:W4:Y:S01]  /*2efa0*/  LDL.LU.64 R12, [R1+0x1660] ;  /* 0x00166000010c7983 */ /* 0x001f220000300a00 */
[----:B------:R-:W2:Y:S02]  /*2efb0*/  LDL.LU.64 R18, [R1+0x1658] ;  /* 0x0016580001127983 */ /* 0x000ea40000300a00 */
[----:B---3--:R-:W-:-:S02]  /*2efc0*/  IMAD.MOV.U32 R6, RZ, RZ, R16 ;  /* 0x000000ffff067224 */ /* 0x008fc400078e0010 */
[----:B------:R-:W-:Y:S01]  /*2efd0*/  IMAD.MOV.U32 R7, RZ, RZ, R17 ;  /* 0x000000ffff077224 */ /* 0x000fe200078e0011 */
[C---:B----4-:R-:W-:Y:S01]  /*2efe0*/  HMMA.16816.F32 R12, R20.reuse, R16, R12 ;  /* 0x00000010140c723c */ /* 0x050fe2000000180c */
[----:B------:R-:W2:Y:S01]  /*2eff0*/  LDL.LU.64 R16, [R1+0x1650] ;  /* 0x0016500001107983 */ /* 0x000ea20000300a00 */
[----:B------:R-:W-:Y:S02]  /*2f000*/  IMAD.MOV.U32 R10, RZ, RZ, R29 ;  /* 0x000000ffff0a7224 */ /* 0x000fe400078e001d */
[----:B------:R-:W-:Y:S11]  /*2f010*/  IMAD.MOV.U32 R11, RZ, RZ, R28 ;  /* 0x000000ffff0b7224 */ /* 0x000ff600078e001c */
[----:B------:R-:W-:Y:S08]  /*2f020*/  @!UPT UIADD3 URZ, URZ, URZ, URZ ;  /* 0x0000003f3f3ff290 */ /* 0x000ff0000fffe03f */
[----:B------:R-:W-:Y:S01]  /*2f030*/  STL.64 [R1+0x1558], R14 ;  /* 0x0015580e01007387 */ /* 0x000fe20000100a00 */
[----:B------:R0:W-:Y:S03]  /*2f040*/  STL.64 [R1+0x1550], R12 ;  /* 0x0015500c01007387 */ /* 0x0001e60000100a00 */
[----:B0-----:R-:W3:Y:S01]  /*2f050*/  LDL.LU.64 R12, [R1+0x50] ;  /* 0x00005000010c7983 */ /* 0x001ee20000300a00 */
[----:B------:R-:W4:Y:S01]  /*2f060*/  LDL.LU.64 R14, [R1+0x58] ;  /* 0x00005800010e7983 */ /* 0x000f220000300a00 */
        /* <DEDUP_REMOVED lines=8> */
[----:B------:R0:W-:Y:S03]  /*2f0f0*/  STL.64 [R1+0x1610], R24 ;  /* 0x0016101801007387 */ /* 0x0001e60000100a00 */
[----:B0-----:R-:W2:Y:S01]  /*2f100*/  LDL.LU R24, [R1+0x110] ;  /* 0x0001100001187983 */ /* 0x001ea20000300800 */
[----:B------:R-:W2:Y:S02]  /*2f110*/  LDL.LU R25, [R1+0x114] ;  /* 0x0001140001197983 */ /* 0x000ea40000300800 */
[----:B------:R-:W2:Y:S02]  /*2f120*/  LDL.LU R26, [R1+0x118] ;  /* 0x00011800011a7983 */ /* 0x000ea40000300800 */
[----:B------:R-:W2:Y:S01]  /*2f130*/  LDL.LU R27, [R1+0x11c] ;  /* 0x00011c00011b7983 */ /* 0x000ea20000300800 */
[----:B------:R-:W-:Y:S01]  /*2f140*/  HMMA.16816.F32 R20, R20, R4, R8 ;  /* 0x000000041414723c */ /* 0x000fe20000001808 */
[----:B--2---:R-:W-:Y:S01]  /*2f150*/  STL.64 [R1+0x1620], R26 ;  /* 0x0016201a01007387 */ /* 0x004fe20000100a00 */
[----:B------:R0:W-:Y:S03]  /*2f160*/  STL.64 [R1+0x1618], R24 ;  /* 0x0016181801007387 */ /* 0x0001e60000100a00 */
[----:B0-----:R-:W3:Y:S01]  /*2f170*/  LDL.LU R24, [R1+0x120] ;  /* 0x0001200001187983 */ /* 0x001ee20000300800 */
[----:B------:R-:W3:Y:S02]  /*2f180*/  LDL.LU R25, [R1+0x124] ;  /* 0x0001240001197983 */ /* 0x000ee40000300800 */
[----:B------:R-:W3:Y:S02]  /*2f190*/  LDL.LU R26, [R1+0x128] ;  /* 0x00012800011a7983 */ /* 0x000ee40000300800 */
[----:B------:R-:W3:Y:S01]  /*2f1a0*/  LDL.LU R27, [R1+0x12c] ;  /* 0x00012c00011b7983 */ /* 0x000ee20000300800 */
[----:B------:R-:W2:Y:S01]  /*2f1b0*/  LDL.LU R8, [R1] ;  /* 0x0000000001087983 */ /* 0x000ea20000300800 */
[----:B------:R-:W2:Y:S02]  /*2f1c0*/  LDL.LU R9, [R1+0x4] ;  /* 0x0000040001097983 */ /* 0x000ea40000300800 */
[----:B------:R-:W2:Y:S02]  /*2f1d0*/  LDL.LU R10, [R1+0x8] ;  /* 0x00000800010a7983 */ /* 0x000ea40000300800 */
[----:B------:R-:W2:Y:S02]  /*2f1e0*/  LDL.LU R11, [R1+0xc] ;  /* 0x00000c00010b7983 */ /* 0x000ea40000300800 */
[----:B--2---:R-:W-:Y:S01]  /*2f1f0*/  STL.64 [R1+0x15f8], R10 ;  /* 0x0015f80a01007387 */ /* 0x004fe20000100a00 */
[----:B------:R0:W-:Y:S02]  /*2f200*/  STL.64 [R1+0x15f0], R8 ;  /* 0x0015f00801007387 */ /* 0x0001e40000100a00 */
[----:B0-----:R-:W-:-:S02]  /*2f210*/  IMAD.MOV.U32 R8, RZ, RZ, R16 ;  /* 0x000000ffff087224 */ /* 0x001fc400078e0010 */
[----:B------:R-:W-:Y:S01]  /*2f220*/  IMAD.MOV.U32 R9, RZ, RZ, R17 ;  /* 0x000000ffff097224 */ /* 0x000fe200078e0011 */
[----:B------:R-:W3:Y:S01]  /*2f230*/  LDL.LU R16, [R1+0x163c] ;  /* 0x00163c0001107983 */ /* 0x000ee20000300800 */
[----:B------:R-:W3:Y:S02]  /*2f240*/  LDL.LU R17, [R1+0x1638] ;  /* 0x0016380001117983 */ /* 0x000ee40000300800 */
[----:B------:R-:W-:Y:S02]  /*2f250*/  IMAD.MOV.U32 R10, RZ, RZ, R18 ;  /* 0x000000ffff0a7224 */ /* 0x000fe400078e0012 */
[----:B------:R-:W-:Y:S01]  /*2f260*/  IMAD.MOV.U32 R11, RZ, RZ, R19 ;  /* 0x000000ffff0b7224 */ /* 0x000fe200078e0013 */
[----:B------:R-:W3:Y:S01]  /*2f270*/  LDL.LU R18, [R1+0x1634] ;  /* 0x0016340001127983 */ /* 0x000ee20000300800 */
[----:B------:R-:W3:Y:S02]  /*2f280*/  LDL.LU R19, [R1+0x1630] ;  /* 0x0016300001137983 */ /* 0x000ee40000300800 */
[----:B------:R-:W-:Y:S02]  /*2f290*/  STL.64 [R1+0x1538], R22 ;  /* 0x0015381601007387 */ /* 0x000fe40000100a00 */
[----:B------:R0:W-:Y:S02]  /*2f2a0*/  STL.64 [R1+0x1530], R20 ;  /* 0x0015301401007387 */ /* 0x0001e40000100a00 */
[----:B0-----:R-:W-:-:S02]  /*2f2b0*/  IMAD.MOV.U32 R20, RZ, RZ, R6 ;  /* 0x000000ffff147224 */ /* 0x001fc400078e0006 */
[----:B------:R-:W-:Y:S01]  /*2f2c0*/  IMAD.MOV.U32 R21, RZ, RZ, R7 ;  /* 0x000000ffff157224 */ /* 0x000fe200078e0007 */
[----:B------:R-:W2:Y:S01]  /*2f2d0*/  LDL.LU R6, [R1+0x162c] ;  /* 0x00162c0001067983 */ /* 0x000ea20000300800 */
[----:B------:R-:W2:Y:S02]  /*2f2e0*/  LDL.LU R7, [R1+0x1628] ;  /* 0x0016280001077983 */ /* 0x000ea40000300800 */
[----:B------:R-:W2:Y:S02]  /*2f2f0*/  LDL R22, [R1+0x68] ;  /* 0x0000680001167983 */ /* 0x000ea40000100800 */
[----:B------:R-:W2:Y:S01]  /*2f300*/  LDL R23, [R1+0x6c] ;  /* 0x00006c0001177983 */ /* 0x000ea20000100800 */
[C---:B---3--:R-:W-:Y:S11]  /*2f310*/  HMMA.16816.F32 R24, R16.reuse, R12, R24 ;  /* 0x0000000c1018723c */ /* 0x048ff60000001818 */
[----:B------:R-:W-:Y:S11]  /*2f320*/  @!UPT UIADD3 URZ, URZ, URZ, URZ ;  /* 0x0000003f3f3ff290 */ /* 0x000ff6000fffe03f */
[----:B------:R-:W-:Y:S01]  /*2f330*/  @!UPT UIADD3 URZ, URZ, URZ, URZ ;  /* 0x0000003f3f3ff290 */ /* 0x000fe2000fffe03f */
[----:B------:R-:W-:Y:S01]  /*2f340*/  STL.64 [R1+0xf0], R24 ;  /* 0x0000f01801007387 */ /* 0x000fe20000100a00 */
[----:B------:R0:W-:Y:S03]  /*2f350*/  STL.64 [R1+0xf8], R26 ;  /* 0x0000f81a01007387 */ /* 0x0001e60000100a00 */
[----:B0-----:R-:W3:Y:S01]  /*2f360*/  LDL.LU.64 R26, [R1+0x1620] ;  /* 0x00162000011a7983 */ /* 0x001ee20000300a00 */
[----:B------:R-:W3:Y:S02]  /*2f370*/  LDL.LU.64 R24, [R1+0x1618] ;  /* 0x0016180001187983 */ /* 0x000ee40000300a00 */
[C---:B---3--:R-:W-:Y:S11]  /*2f380*/  HMMA.16816.F32 R24, R16.reuse, R20, R24 ;  /* 0x000000141018723c */ /* 0x048ff60000001818 */
[----:B------:R-:W-:Y:S11]  /*2f390*/  @!UPT UIADD3 URZ, URZ, URZ, URZ ;  /* 0x0000003f3f3ff290 */ /* 0x000ff6000fffe03f */
[----:B------:R-:W-:Y:S01]  /*2f3a0*/  @!UPT UIADD3 URZ, URZ, URZ, URZ ;  /* 0x0000003f3f3ff290 */ /* 0x000fe2000fffe03f */
[----:B------:R0:W-:Y:S01]  /*2f3b0*/  STL.64 [R1+0x110], R24 ;  /* 0x0001101801007387 */ /* 0x0001e20000100a00 */
[----:B------:R1:W-:Y:S03]  /*2f3c0*/  STL.64 [R1+0x118], R26 ;  /* 0x0001181a01007387 */ /* 0x0003e60000100a00 */
[----:B0-----:R-:W1:Y:S02]  /*2f3d0*/  LDL.LU.64 R24, [R1+0x1610] ;  /* 0x0016100001187983 */ /* 0x001e640000300a00 */
[----:B-1----:R-:W-:Y:S02]  /*2f3e0*/  HMMA.16816.F32 R24, R16, R24, R8 ;  /* 0x000000181018723c */ /* 0x002fe40000001808 */
[----:B------:R-:W3:Y:S11]  /*2f3f0*/  LDL.LU R8, [R1+0xa0] ;  /* 0x0000a00001087983 */ /* 0x000ef60000300800 */
[----:B------:R-:W-:Y:S10]  /*2f400*/  @!UPT UIADD3 URZ, URZ, URZ, URZ ;  /* 0x0000003f3f3ff290 */ /* 0x000ff4000fffe03f */
[----:B------:R0:W-:Y:S01]  /*2f410*/  STL.64 [R1+0x120], R24 ;  /* 0x0001201801007387 */ /* 0x0001e20000100a00 */
[----:B------:R1:W-:Y:S02]  /*2f420*/  STL.64 [R1+0x128], R26 ;  /* 0x0001281a01007387 */ /* 0x0003e40000100a00 */
[----:B------:R-:W3:Y:S02]  /*2f430*/  LDL.LU R9, [R1+0xa4] ;  /* 0x0000a40001097983 */ /* 0x000ee40000300800 */
[----:B------:R-:W3:Y:S01]  /*2f440*/  LDL.LU R10, [R1+0xa8] ;  /* 0x0000a800010a7983 */ /* 0x000ee20000300800 */
[----:B------:R-:W3:Y:S04]  /*2f450*/  LDL.LU R11, [R1+0xac] ;  /* 0x0000ac00010b7983 */ /* 0x000ee80000300800 */
[----:B0-----:R-:W2:Y:S01]  /*2f460*/  LDL.LU R24, [R1+0x20] ;  /* 0x0000200001187983 */ /* 0x001ea20000300800 */
[----:B------:R-:W2:Y:S02]  /*2f470*/  LDL.LU R25, [R1+0x24] ;  /* 0x0000240001197983 */ /* 0x000ea40000300800 */
[----:B-1----:R-:W2:Y:S02]  /*2f480*/  LDL.LU R26, [R1+0x28] ;  /* 0x00002800011a7983 */ /* 0x002ea40000300800 */
[----:B------:R-:W2:Y:S01]  /*2f490*/  LDL.LU R27, [R1+0x2c] ;  /* 0x00002c00011b7983 */ /* 0x000ea20000300800 */
[----:B------:R-:W3:Y:S04]  /*2f4a0*/  LDL R13, [R1+0x10d8] ;  /* 0x0010d800010d7983 */ /* 0x000ee80000100800 */
[----:B--2---:R-:W-:Y:S01]  /*2f4b0*/  STL.64 [R1+0x1598], R26 ;  /* 0x0015981a01007387 */ /* 0x004fe20000100a00 */
[----:B------:R0:W-:Y:S03]  /*2f4c0*/  STL.64 [R1+0x1590], R24 ;  /* 0x0015901801007387 */ /* 0x0001e60000100a00 */
[----:B0-----:R-:W2:Y:S01]  /*2f4d0*/  LDL.LU R24, [R1+0x30] ;  /* 0x0000300001187983 */ /* 0x001ea20000300800 */
        /* <DEDUP_REMOVED lines=16> */
[----:B------:R-:W-:Y:S01]  /*2f5e0*/  IMAD.MOV.U32 R27, RZ, RZ, R7 ;  /* 0x000000ffff1b7224 */ /* 0x000fe200078e0007 */
[----:B------:R-:W3:Y:S01]  /*2f5f0*/  LDL.LU R6, [R1+0x1604] ;  /* 0x0016040001067983 */ /* 0x000ee20000300800 */
[----:B------:R-:W3:Y:S03]  /*2f600*/  LDL.LU R7, [R1+0x1600] ;  /* 0x0016000001077983 */ /* 0x000ee60000300800 */
[----:B------:R0:W-:Y:S01]  /*2f610*/  STL.64 [R1+0x15d8], R26 ;  /* 0x0015d81a01007387 */ /* 0x0001e20000100a00 */
[----:B------:R-:W-:Y:S03]  /*2f620*/  HMMA.16816.F32 R16, R16, R4, R8 ;  /* 0x000000041010723c */ /* 0x000fe60000001808 */
[----:B--2---:R1:W-:Y:S01]  /*2f630*/  STL.64 [R1+0x15d0], R24 ;  /* 0x0015d01801007387 */ /* 0x0043e20000100a00 */
[----:B0-----:R-:W2:Y:S03]  /*2f640*/  LDL.64 R26, [R1+0x88] ;  /* 0x00008800011a7983 */ /* 0x001ea60000100a00 */
[----:B--2---:R0:W-:Y:S01]  /*2f650*/  STL.64 [R1+0x15e8], R26 ;  /* 0x0015e81a01007387 */ /* 0x0041e20000100a00 */
[----:B-1----:R-:W2:Y:S02]  /*2f660*/  LDL.LU R24, [R1+0xc0] ;  /* 0x0000c00001187983 */ /* 0x002ea40000300800 */
[----:B------:R-:W2:Y:S01]  /*2f670*/  LDL.LU R25, [R1+0xc4] ;  /* 0x0000c40001197983 */ /* 0x000ea20000300800 */
[----:B0-----:R-:W2:Y:S01]  /*2f680*/  LDL.LU R26, [R1+0xc8] ;  /* 0x0000c800011a7983 */ /* 0x001ea20000300800 */
[----:B------:R-:W2:Y:S02]  /*2f690*/  LDL.LU R27, [R1+0xcc] ;  /* 0x0000cc00011b7983 */ /* 0x000ea40000300800 */
[----:B------:R-:W2:Y:S02]  /*2f6a0*/  LDL.LU.64 R10, [R1+0x15f8] ;  /* 0x0015f800010a7983 */ /* 0x000ea40000300a00 */
[----:B------:R-:W2:Y:S01]  /*2f6b0*/  LDL.LU.64 R8, [R1+0x15f0] ;  /* 0x0015f00001087983 */ /* 0x000ea20000300a00 */
[----:B---3--:R0:W-:Y:S01]  /*2f6c0*/  STL.64 [R1+0x15e0], R6 ;  /* 0x0015e00601007387 */ /* 0x0081e20000100a00 */
[----:B------:R-:W3:Y:S05]  /*2f6d0*/  LDL.LU R4, [R1+0xb0] ;  /* 0x0000b00001047983 */ /* 0x000eea0000300800 */
[----:B------:R-:W-:Y:S02]  /*2f6e0*/  STL.64 [R1+0x100], R16 ;  /* 0x0001001001007387 */ /* 0x000fe40000100a00 */
[----:B------:R-:W-:Y:S02]  /*2f6f0*/  STL.64 [R1+0x108], R18 ;  /* 0x0001081201007387 */ /* 0x000fe40000100a00 */
[----:B------:R-:W1:Y:S04]  /*2f700*/  LDSM.16.MT88.4 R16, [R13+0xd080] ;  /* 0x00d080000d10783b */ /* 0x000e680000004200 */
[----:B------:R-:W3:Y:S04]  /*2f710*/  LDL.LU R5, [R1+0xb4] ;  /* 0x0000b40001057983 */ /* 0x000ee80000300800 */
[----:B0-----:R-:W3:Y:S01]  /*2f720*/  LDL.LU R6, [R1+0xb8] ;  /* 0x0000b80001067983 */ /* 0x001ee20000300800 */
[----:B------:R-:W3:Y:S03]  /*2f730*/  LDL.LU R7, [R1+0xbc] ;  /* 0x0000bc0001077983 */ /* 0x000ee60000300800 */
[----:B-1----:R0:W-:Y:S01]  /*2f740*/  STL [R1+0x1528], R16 ;  /* 0x0015281001007387 */ /* 0x0021e20000100800 */
[----:B------:R1:W-:Y:S02]  /*2f750*/  STL [R1+0x1524], R17 ;  /* 0x0015241101007387 */ /* 0x0003e40000100800 */
[----:B------:R4:W-:Y:S02]  /*2f760*/  STL [R1+0x1520], R18 ;  /* 0x0015201201007387 */ /* 0x0009e40000100800 */
[----:B------:R4:W-:Y:S01]  /*2f770*/  STL [R1+0x151c], R19 ;  /* 0x00151c1301007387 */ /* 0x0009e20000100800 */
[----:B0-----:R-:W3:Y:S01]  /*2f780*/  LDL.LU R16, [R1+0xd0] ;  /* 0x0000d00001107983 */ /* 0x001ee20000300800 */
[----:B-1----:R-:W3:Y:S02]  /*2f790*/  LDL.LU R17, [R1+0xd4] ;  /* 0x0000d40001117983 */ /* 0x002ee40000300800 */
[----:B----4-:R-:W3:Y:S02]  /*2f7a0*/  LDL.LU R18, [R1+0xd8] ;  /* 0x0000d80001127983 */ /* 0x010ee40000300800 */
[----:B------:R-:W3:Y:S01]  /*2f7b0*/  LDL.LU R19, [R1+0xdc] ;  /* 0x0000dc0001137983 */ /* 0x000ee20000300800 */
[C---:B--2---:R-:W-:Y:S08]  /*2f7c0*/  HMMA.16816.F32 R24, R8.reuse, R22, R24 ;  /* 0x000000160818723c */ /* 0x044ff00000001818 */
[----:B---3--:R-:W-:Y:S11]  /*2f7d0*/  HMMA.16816.F32 R16, R8, R14, R16 ;  /* 0x0000000e0810723c */ /* 0x008ff60000001810 */
[----:B------:R-:W-:Y:S11]  /*2f7e0*/  @!UPT UIADD3 URZ, URZ, URZ, URZ ;  /* 0x0000003f3f3ff290 */ /* 0x000ff6000fffe03f */
[----:B------:R-:W-:Y:S01]  /*2f7f0*/  @!UPT UIADD3 URZ, URZ, URZ, URZ ;  /* 0x0000003f3f3ff290 */ /* 0x000fe2000fffe03f */
[----:B------:R0:W-:Y:S01]  /*2f800*/  STL.64 [R1+0xd0], R16 ;  /* 0x0000d01001007387 */ /* 0x0001e20000100a00 */
[----:B------:R1:W-:Y:S02]  /*2f810*/  STL.64 [R1+0xd8], R18 ;  /* 0x0000d81201007387 */ /* 0x0003e40000100a00 */
[----:B------:R-:W-:Y:S02]  /*2f820*/  STL [R1+0xa0], R24 ;  /* 0x0000a01801007387 */ /* 0x000fe40000100800 */
[----:B0-----:R-:W-:Y:S02]  /*2f830*/  IMAD.MOV.U32 R17, RZ, RZ, R26 ;  /* 0x000000ffff117224 */ /* 0x001fe400078e001a */
[----:B-1----:R-:W-:Y:S02]  /*2f840*/  IMAD.MOV.U32 R18, RZ, RZ, R27 ;  /* 0x000000ffff127224 */ /* 0x002fe400078e001b */
[----:B------:R-:W2:Y:S01]  /*2f850*/  LDL.LU.64 R26, [R1+0x15e8] ;  /* 0x0015e800011a7983 */ /* 0x000ea20000300a00 */
[----:B------:R-:W-:-:S02]  /*2f860*/  IMAD.MOV.U32 R16, RZ, RZ, R25 ;  /* 0x000000ffff107224 */ /* 0x000fc400078e0019 */
[----:B------:R0:W-:Y:S03]  /*2f870*/  STL [R1+0x1568], R18 ;  /* 0x0015681201007387 */ /* 0x0001e60000100800 */
[----:B------:R1:W-:Y:S01]  /*2f880*/  STL.64 [R1+0x1560], R16 ;  /* 0x0015601001007387 */ /* 0x0003e20000100a00 */
[----:B------:R-:W-:Y:S02]  /*2f890*/  IMAD.MOV.U32 R19, RZ, RZ, R0 ;  /* 0x000000ffff137224 */ /* 0x000fe400078e0000 */
[----:B0-----:R-:W-:Y:S01]  /*2f8a0*/  IMAD.MOV.U32 R18, RZ, RZ, R3 ;  /* 0x000000ffff127224 */ /* 0x001fe200078e0003 */
[----:B-1----:R-:W3:Y:S01]  /*2f8b0*/  LDL.LU R16, [R1+0x10] ;  /* 0x0000100001107983 */ /* 0x002ee20000300800 */
[----:B------:R-:W3:Y:S01]  /*2f8c0*/  LDL.LU R17, [R1+0x14] ;  /* 0x0000140001117983 */ /* 0x000ee20000300800 */
[----:B--2---:R-:W-:Y:S01]  /*2f8d0*/  HMMA.16816.F32 R4, R8, R26, R4 ;  /* 0x0000001a0804723c */ /* 0x004fe20000001804 */
[----:B------:R-:W-:-:S02]  /*2f8e0*/  IMAD.MOV.U32 R3, RZ, RZ, R26 ;  /* 0x000000ffff037224 */ /* 0x000fc400078e001a */
        /* <DEDUP_REMOVED lines=8> */
[----:B------:R-:W2:Y:S01]  /*2f970*/  LDL.LU.64 R26, [R1+0x15c8] ;  /* 0x0015c800011a7983 */ /* 0x000ea20000300a00 */
[----:B------:R-:W2:Y:S11]  /*2f980*/  LDL.LU.64 R24, [R1+0x15c0] ;  /* 0x0015c00001187983 */ /* 0x000eb60000300a00 */
[----:B------:R-:W-:Y:S10]  /*2f990*/  @!UPT UIADD3 URZ, URZ, URZ, URZ ;  /* 0x0000003f3f3ff290 */ /* 0x000ff4000fffe03f */
        /* <DEDUP_REMOVED lines=11> */
[----:B--2---:R-:W-:Y:S01]  /*2fa50*/  HMMA.16816.F32 R20, R8, R22, R24 ;  /* 0x000000160814723c */ /* 0x004fe20000001818 */
[----:B------:R-:W2:Y:S01]  /*2fa60*/  LDL.LU.64 R26, [R1+0x1598] ;  /* 0x00159800011a7983 */ /* 0x000ea20000300a00 */
[----:B------:R-:W2:Y:S11]  /*2fa70*/  LDL.LU.64 R24, [R1+0x1590] ;  /* 0x0015900001187983 */ /* 0x000eb60000300a00 */
[----:B------:R-:W-:Y:S10]  /*2fa80*/  @!UPT UIADD3 URZ, URZ, URZ, URZ ;  /* 0x0000003f3f3ff290 */ /* 0x000ff4000fffe03f */
[----:B------:R0:W-:Y:S01]  /*2fa90*/  STL.64 [R1+0x1a0], R20 ;  /* 0x0001a01401007387 */ /* 0x0001e20000100a00 */
[----:B------:R1:W-:Y:S03]  /*2faa0*/  STL.64 [R1+0x1a8], R22 ;  /* 0x0001a81601007387 */ /* 0x0003e60000100a00 */
[----:B0-----:R-:W4:Y:S01]  /*2fab0*/  LDL.LU R20, [R1+0xe0] ;  /* 0x0000e00001147983 */ /* 0x001f220000300800 */
[----:B------:R-:W4:Y:S02]  /*2fac0*/  LDL.LU R21, [R1+0xe4] ;  /* 0x0000e40001157983 */ /* 0x000f240000300800 */
[----:B-1----:R-:W-:Y:S02]  /*2fad0*/  IMAD.MOV.U32 R22, RZ, RZ, R29 ;  /* 0x000000ffff167224 */ /* 0x002fe400078e001d */
[----:B------:R-:W-:-:S05]  /*2fae0*/  IMAD.MOV.U32 R23, RZ, RZ, R28 ;  /* 0x000000ffff177224 */ /* 0x000fca00078e001c */
[----:B------:R0:W-:Y:S02]  /*2faf0*/  STL.64 [R1+0x1548], R22 ;  /* 0x0015481601007387 */ /* 0x0001e40000100a00 */
[----:B0-----:R-:W-:Y:S02]  /*2fb00*/  IMAD.MOV.U32 R22, RZ, RZ, R3 ;  /* 0x000000ffff167224 */ /* 0x001fe400078e0003 */
[----:B------:R-:W-:Y:S01]  /*2fb10*/  IMAD.MOV.U32 R23, RZ, RZ, R0 ;  /* 0x000000ffff177224 */ /* 0x000fe200078e0000 */
[----:B----4-:R2:W-:Y:S06]  /*2fb20*/  STL.64 [R1+0x1540], R20 ;  /* 0x0015401401007387 */ /* 0x0105ec0000100a00 */
[----:B--2---:R-:W-:Y:S01]  /*2fb30*/  HMMA.16816.F32 R20, R8, R22, R24 ;  /* 0x000000160814723c */ /* 0x004fe20000001818 */
[----:B------:R-:W2:Y:S01]  /*2fb40*/  LDL.LU.64 R26, [R1+0x1588] ;  /* 0x00158800011a7983 */ /* 0x000ea20000300a00 */
[----:B------:R-:W2:Y:S11]  /*2fb50*/  LDL.LU.64 R24, [R1+0x1580] ;  /* 0x0015800001187983 */ /* 0x000eb60000300a00 */
[----:B------:R-:W-:Y:S11]  /*2fb60*/  @!UPT UIADD3 URZ, URZ, URZ, URZ ;  /* 0x0000003f3f3ff290 */ /* 0x000ff6000fffe03f */
[----:B------:R-:W-:Y:S02]  /*2fb70*/  IMAD.MOV.U32 R0, RZ, RZ, R23 ;  /* 0x000000ffff007224 */ /* 0x000fe400078e0017 */
[----:B------:R-:W-:Y:S02]  /*2fb80*/  IMAD.MOV.U32 R3, RZ, RZ, R22 ;  /* 0x000000ffff037224 */ /* 0x000fe400078e0016 */
[----:B------:R-:W-:Y:S02]  /*2fb90*/  IMAD.MOV.U32 R28, RZ, RZ, R21 ;  /* 0x000000ffff1c7224 */ /* 0x000fe400078e0015 */
[----:B------:R-:W-:Y:S01]  /*2fba0*/  IMAD.MOV.U32 R29, RZ, RZ, R20 ;  /* 0x000000ffff1d7224 */ /* 0x000fe200078e0014 */
[----:B------:R-:W-:Y:S01]  /*2fbb0*/  STL [R1+0x14f8], R0 ;  /* 0x0014f80001007387 */ /* 0x000fe20000100800 */
[----:B------:R0:W-:Y:S02]  /*2fbc0*/  STL [R1+0x14c4], R3 ;  /* 0x0014c40301007387 */ /* 0x0001e40000100800 */
[----:B------:R-:W-:Y:S02]  /*2fbd0*/  STL [R1+0x14c0], R28 ;  /* 0x0014c01c01007387 */ /* 0x000fe40000100800 */
[----:B------:R1:W-:Y:S02]  /*2fbe0*/  STL [R1+0x14a0], R29 ;  /* 0x0014a01d01007387 */ /* 0x0003e40000100800 */
[----:B------:R-:W-:-:S02]  /*2fbf0*/  IMAD.MOV.U32 R20, RZ, RZ, R6 ;  /* 0x000000ffff147224 */ /* 0x000fc400078e0006 */
[----:B0-----:R-:W-:Y:S01]  /*2fc00*/  IMAD.MOV.U32 R3, RZ, RZ, R7 ;  /* 0x000000ffff037224 */ /* 0x001fe200078e0007 */
[----:B-1----:R-:W4:Y:S01]  /*2fc10*/  LDL R29, [R1+0x1f4] ;  /* 0x0001f400011d7983 */ /* 0x002f220000100800 */
[----:B--2---:R-:W-:Y:S11]  /*2fc20*/  HMMA.16816.F32 R8, R8, R6, R24 ;  /* 0x000000060808723c */ /* 0x004ff60000001818 */
[----:B------:R-:W-:Y:S11]  /*2fc30*/  @!UPT UIADD3 URZ, URZ, URZ, URZ ;  /* 0x0000003f3f3ff290 */ /* 0x000ff6000fffe03f */
[----:B------:R-:W-:Y:S01]  /*2fc40*/  @!UPT UIADD3 URZ, URZ, URZ, URZ ;  /* 0x0000003f3f3ff290 */ /* 0x000fe2000fffe03f */
[----:B------:R-:W-:Y:S01]  /*2fc50*/  STL.64 [R1+0x90], R8 ;  /* 0x0000900801007387 */ /* 0x000fe20000100a00 */
[----:B------:R0:W-:Y:S02]  /*2fc60*/  STL.64 [R1+0x98], R10 ;  /* 0x0000980a01007387 */ /* 0x0001e40000100a00 */
[----:B------:R-:W3:Y:S02]  /*2fc70*/  LDL.LU.64 R6, [R1+0x1578] ;  /* 0x0015780001067983 */ /* 0x000ee40000300a00 */
[----:B------:R-:W3:Y:S01]  /*2fc80*/  LDL.LU.64 R4, [R1+0x1570] ;  /* 0x0015700001047983 */ /* 0x000ee20000300a00 */
[----:B------:R-:W2:Y:S04]  /*2fc90*/  LDL.LU.64 R26, [R1+0x68] ;  /* 0x00006800011a7983 */ /* 0x000ea80000300a00 */
[----:B0-----:R-:W2:Y:S01]  /*2fca0*/  LDL R10, [R1+0x10e0] ;  /* 0x0010e000010a7983 */ /* 0x001ea20000100800 */
[----:B------:R-:W-:-:S02]  /*2fcb0*/  IMAD.MOV.U32 R9, RZ, RZ, R14 ;  /* 0x000000ffff097224 */ /* 0x000fc400078e000e */
[----:B------:R-:W-:Y:S01]  /*2fcc0*/  IMAD.MOV.U32 R8, RZ, RZ, R15 ;  /* 0x000000ffff087224 */ /* 0x000fe200078e000f */
[----:B---3--:R-:W-:Y:S11]  /*2fcd0*/  HMMA.16816.F32 R16, R4, R14, R16 ;  /* 0x0000000e0410723c */ /* 0x008ff60000001810 */
[----:B------:R-:W-:Y:S11]  /*2fce0*/  @!UPT UIADD3 URZ, URZ, URZ, URZ ;  /* 0x0000003f3f3ff290 */ /* 0x000ff6000fffe03f */
[----:B------:R-:W-:Y:S01]  /*2fcf0*/  @!UPT UIADD3 URZ, URZ, URZ, URZ ;  /* 0x0000003f3f3ff290 */ /* 0x000fe2000fffe03f */
[----:B------:R-:W-:Y:S01]  /*2fd00*/  STL.64 [R1+0x180], R16 ;  /* 0x0001801001007387 */ /* 0x000fe20000100a00 */
[----:B------:R0:W-:Y:S03]  /*2fd10*/  STL.64 [R1+0x188], R18 ;  /* 0x0001881201007387 */ /* 0x0001e60000100a00 */
[----:B0-----:R-:W3:Y:S01]  /*2fd20*/  LDL.LU R18, [R1+0x1568] ;  /* 0x0015680001127983 */ /* 0x001ee20000300800 */
[----:B------:R-:W3:Y:S02]  /*2fd30*/  LDL.LU.64 R16, [R1+0x1560] ;  /* 0x0015600001107983 */ /* 0x000ee40000300a00 */
[----:B------:R-:W3:Y:S02]  /*2fd40*/  LDL.LU.64 R14, [R1+0x1558] ;  /* 0x00155800010e7983 */ /* 0x000ee40000300a00 */
[----:B------:R-:W3:Y:S02]  /*2fd50*/  LDL.LU.64 R12, [R1+0x1550] ;  /* 0x00155000010c7983 */ /* 0x000ee40000300a00 */
[----:B--2---:R-:W-:-:S02]  /*2fd60*/  IMAD.MOV.U32 R19, RZ, RZ, R26 ;  /* 0x000000ffff137224 */ /* 0x004fc400078e001a */
[----:B------:R-:W-:Y:S01]  /*2fd70*/  IMAD.MOV.U32 R0, RZ, RZ, R27 ;  /* 0x000000ffff007224 */ /* 0x000fe200078e001b */
[----:B---3--:R-:W-:Y:S01]  /*2fd80*/  HMMA.16816.F32 R12, R4, R26, R12 ;  /* 0x0000001a040c723c */ /* 0x008fe2000000180c */
[----:B----4-:R-:W0:Y:S11]  /*2fd90*/  LDSM.16.MT88.4 R24, [R29+0xe000] ;  /* 0x00e000001d18783b */ /* 0x010e360000004200 */
[----:B------:R-:W-:Y:S11]  /*2fda0*/  @!UPT UIADD3 URZ, URZ, URZ, URZ ;  /* 0x0000003f3f3ff290 */ /* 0x000ff6000fffe03f */
[----:B------:R-:W-:Y:S01]  /*2fdb0*/  STL.64 [R1+0x170], R12 ;  /* 0x0001700c01007387 */ /* 0x000fe20000100a00 */
[----:B------:R1:W-:Y:S03]  /*2fdc0*/  STL.64 [R1+0x178], R14 ;  /* 0x0001780e01007387 */ /* 0x0003e60000100a00 */
[----:B-1----:R-:W2:Y:S04]  /*2fdd0*/  LDL.LU.64 R14, [R1+0x88] ;  /* 0x00008800010e7983 */ /* 0x002ea80000300a00 */
[----:B0-----:R0:W-:Y:S02]  /*2fde0*/  STL.64 [R1+0x14d0], R26 ;  /* 0x0014d01a01007387 */ /* 0x0011e40000100a00 */
[----:B0-----:R-:W-:-:S02]  /*2fdf0*/  IMAD.MOV.U32 R26, RZ, RZ, R20 ;  /* 0x000000ffff1a7224 */ /* 0x001fc400078e0014 */
[----:B------:R-:W0:Y:S04]  /*2fe00*/  LDSM.16.M88.4 R20, [R10+0x10180] ;  /* 0x010180000a14783b */ /* 0x000e280000000200 */
[----:B------:R-:W-:Y:S04]  /*2fe10*/  STL.64 [R1+0x14c8], R24 ;  /* 0x0014c81801007387 */ /* 0x000fe80000100a00 */
[----:B0-----:R-:W-:Y:S01]  /*2fe20*/  STL.64 [R1+0x40], R20 ;  /* 0x0000401401007387 */ /* 0x001fe20000100a00 */
[----:B------:R-:W-:Y:S02]  /*2fe30*/  STL.64 [R1+0x48], R22 ;  /* 0x0000481601007387 */ /* 0x000fe40000100a00 */
[----:B------:R-:W0:Y:S04]  /*2fe40*/  LDSM.16.M88.4 R20, [R10+0x12180] ;  /* 0x012180000a14783b */ /* 0x000e280000000200 */
[----:B------:R-:W-:Y:S01]  /*2fe50*/  IMAD.MOV.U32 R27, RZ, RZ, R3 ;  /* 0x000000ffff1b7224 */ /* 0x000fe200078e0003 */
[----:B0-----:R-:W-:Y:S01]  /*2fe60*/  STL.64 [R1+0x30], R20 ;  /* 0x0000301401007387 */ /* 0x001fe20000100a00 */
[----:B------:R0:W-:Y:S02]  /*2fe70*/  STL.64 [R1+0x38], R22 ;  /* 0x0000381601007387 */ /* 0x0001e40000100a00 */
[----:B------:R-:W-:-:S02]  /*2fe80*/  IMAD.MOV.U32 R3, RZ, RZ, R20 ;  /* 0x000000ffff037224 */ /* 0x000fc400078e0014 */
[----:B------:R-:W-:Y:S01]  /*2fe90*/  IMAD.MOV.U32 R28, RZ, RZ, R21 ;  /* 0x000000ffff1c7224 */ /* 0x000fe200078e0015 */
[----:B0-----:R-:W2:Y:S01]  /*2fea0*/  LDL.LU.64 R22, [R1+0x1548] ;  /* 0x0015480001167983 */ /* 0x001ea20000300a00 */
[----:B------:R-:W2:Y:S02]  /*2feb0*/  LDL.LU.64 R20, [R1+0x1540] ;  /* 0x0015400001147983 */ /* 0x000ea40000300a00 */
[----:B------:R-:W-:Y:S01]  /*2fec0*/  STL [R1+0x14fc], R3 ;  /* 0x0014fc0301007387 */ /* 0x000fe20000100800 */
[----:B--2---:R-:W-:Y:S11]  /*2fed0*/  HMMA.16816.F32 R20, R4, R14, R20 ;  /* 0x0000000e0414723c */ /* 0x004ff60000001814 */
[----:B------:R-:W-:Y:S11]  /*2fee0*/  @!UPT UIADD3 URZ, URZ, URZ, URZ ;  /* 0x0000003f3f3ff290 */ /* 0x000ff6000fffe03f */
[----:B------:R-:W-:Y:S01]  /*2fef0*/  @!UPT UIADD3 URZ, URZ, URZ, URZ ;  /* 0x0000003f3f3ff290 */ /* 0x000fe2000fffe03f */
[----:B------:R-:W-:Y:S01]  /*2ff00*/  STL.64 [R1+0x160], R20 ;  /* 0x0001601401007387 */ /* 0x000fe20000100a00 */
[----:B------:R0:W-:Y:S03]  /*2ff10*/  STL.64 [R1+0x168], R22 ;  /* 0x0001681601007387 */ /* 0x0001e60000100a00 */
[----:B0-----:R-:W2:Y:S01]  /*2ff20*/  LDL.LU.64 R22, [R1+0x1538] ;  /* 0x0015380001167983 */ /* 0x001ea20000300a00 */
[----:B------:R-:W2:Y:S02]  /*2ff30*/  LDL.LU.64 R20, [R1+0x1530] ;  /* 0x0015300001147983 */ /* 0x000ea40000300a00 */
[----:B------:R-:W3:Y:S02]  /*2ff40*/  LDL R11, [R1+0x10d8] ;  /* 0x0010d800010b7983 */ /* 0x000ee40000100800 */
[----:B------:R-:W-:Y:S02]  /*2ff50*/  IMAD.MOV.U32 R24, RZ, RZ, R14 ;  /* 0x000000ffff187224 */ /* 0x000fe400078e000e */
[----:B------:R-:W-:-:S02]  /*2ff60*/  IMAD.MOV.U32 R3, RZ, RZ, R15 ;  /* 0x000000ffff037224 */ /* 0x000fc400078e000f */
[----:B------:R-:W0:Y:S04]  /*2ff70*/  LDSM.16.M88.4 R12, [R10+0x14180] ;  /* 0x014180000a0c783b */ /* 0x000e280000000200 */
[----:B0-----:R-:W-:Y:S01]  /*2ff80*/  STL.64 [R1+0x20], R12 ;  /* 0x0000200c01007387 */ /* 0x001fe20000100a00 */
[----:B------:R-:W-:Y:S02]  /*2ff90*/  STL.64 [R1+0x28], R14 ;  /* 0x0000280e01007387 */ /* 0x000fe40000100a00 */
[----:B------:R-:W0:Y:S01]  /*2ffa0*/  LDSM.16.M88.4 R12, [R10+0x16180] ;  /* 0x016180000a0c783b */ /* 0x000e220000000200 */
[----:B--2---:R-:W-:Y:S01]  /*2ffb0*/  HMMA.16816.F32 R4, R4, R26, R20 ;  /* 0x0000001a0404723c */ /* 0x004fe20000001814 */
[----:B---3--:R-:W-:Y:S11]  /*2ffc0*/  STL [R1+0x1518], R11 ;  /* 0x0015180b01007387 */ /* 0x008ff60000100800 */
[----:B------:R-:W-:Y:S11]  /*2ffd0*/  @!UPT UIADD3 URZ, URZ, URZ, URZ ;  /* 0x0000003f3f3ff290 */ /* 0x000ff6000fffe03f */
[----:B------:R-:W-:Y:S01]  /*2ffe0*/  STL.64 [R1+0x150], R4 ;  /* 0x0001500401007387 */ /* 0x000fe20000100a00 */
[----:B------:R1:W-:Y:S02]  /*2fff0*/  STL.64 [R1+0x158], R6 ;  /* 0x0001580601007387 */ /* 0x0003e40000100a00 */
[----:B------:R-:W-:Y:S02]  /*30000*/  STL.64 [R1+0x14e0], R26 ;  /* 0x0014e01a01007387 */ /* 0x000fe40000100a00 */
[----:B------:R-:W2:Y:S02]  /*30010*/  LDL.64 R20, [R1+0x20] ;  /* 0x0000200001147983 */ /* 0x000ea40000100a00 */
[----:B-1----:R-:W-:Y:S02]  /*30020*/  IMAD.MOV.U32 R7, RZ, RZ, R8 ;  /* 0x000000ffff077224 */ /* 0x002fe400078e0008 */
[----:B------:R-:W-:Y:S01]  /*30030*/  IMAD.MOV.U32 R6, RZ, RZ, R9 ;  /* 0x000000ffff067224 */ /* 0x000fe200078e0009 */
[----:B--2---:R1:W-:Y:S01]  /*30040*/  STL.64 [R1+0x14a8], R20 ;  /* 0x0014a81401007387 */ /* 0x0043e20000100a00 */
[----:B------:R-:W2:Y:S02]  /*30050*/  LDL.LU R8, [R1+0xf0] ;  /* 0x0000f00001087983 */ /* 0x000ea40000300800 */
[----:B------:R-:W2:Y:S02]  /*30060*/  LDL.LU R9, [R1+0xf4] ;  /* 0x0000f40001097983 */ /* 0x000ea40000300800 */
[----:B------:R-:W2:Y:S01]  /*30070*/  LDL.LU R10, [R1+0xf8] ;  /* 0x0000f800010a7983 */ /* 0x000ea20000300800 */
[----:B------:R-:W2:Y:S04]  /*30080*/  LDL.LU R11, [R1+0xfc] ;  /* 0x0000fc00010b7983 */ /* 0x000ea80000300800 */
[----:B-1----:R-:W3:Y:S01]  /*30090*/  LDL.LU R20, [R1+0xa0] ;  /* 0x0000a00001147983 */ /* 0x002ee20000300800 */
[----:B------:R-:W-:-:S02]  /*300a0*/  IMAD.MOV.U32 R22, RZ, RZ, R17 ;  /* 0x000000ffff167224 */ /* 0x000fc400078e0011 */
[----:B------:R-:W-:Y:S02]  /*300b0*/  IMAD.MOV.U32 R23, RZ, RZ, R18 ;  /* 0x000000ffff177224 */ /* 0x000fe400078e0012 */
[----:B------:R-:W-:Y:S02]  /*300c0*/  IMAD.MOV.U32 R21, RZ, RZ, R16 ;  /* 0x000000ffff157224 */ /* 0x000fe400078e0010 */
[----:B------:R-:W2:Y:S01]  /*300d0*/  LDL.LU R16, [R1+0x1528] ;  /* 0x0015280001107983 */ /* 0x000ea20000300800 */
[----:B------:R-:W2:Y:S02]  /*300e0*/  LDL.LU R17, [R1+0x1524] ;  /* 0x0015240001117983 */ /* 0x000ea40000300800 */
[----:B------:R-:W2:Y:S02]  /*300f0*/  LDL.LU R18, [R1+0x1520] ;  /* 0x0015200001127983 */ /* 0x000ea40000300800 */
[----:B------:R-:W-:Y:S01]  /*30100*/  STL.64 [R1+0x14b8], R22 ;  /* 0x0014b81601007387 */ /* 0x000fe20000100a00 */
[----:B---3--:R1:W-:Y:S04]  /*30110*/  STL.64 [R1+0x14b0], R20 ;  /* 0x0014b01401007387 */ /* 0x0083e80000100a00 */
[----:B-1----:R-:W3:Y:S04]  /*30120*/  LDL.64 R20, [R1+0x40] ;  /* 0x0000400001147983 */ /* 0x002ee80000100a00 */
[----:B---3--:R1:W-:Y:S04]  /*30130*/  STL.64 [R1+0x14d8], R20 ;  /* 0x0014d81401007387 */ /* 0x0083e80000100a00 */
[----:B-1----:R-:W3:Y:S01]  /*30140*/  LDL.LU R20, [R1+0x100] ;  /* 0x0001000001147983 */ /* 0x002ee20000300800 */
[----:B------:R-:W3:Y:S02]  /*30150*/  LDL.LU R21, [R1+0x104] ;  /* 0x0001040001157983 */ /* 0x000ee40000300800 */
[----:B------:R-:W4:Y:S02]  /*30160*/  LDL.LU R22, [R1+0x108] ;  /* 0x0001080001167983 */ /* 0x000f240000300800 */
[----:B------:R-:W4:Y:S02]  /*30170*/  LDL.LU R23, [R1+0x10c] ;  /* 0x00010c0001177983 */ /* 0x000f240000300800 */
[----:B----4-:R-:W-:Y:S01]  /*30180*/  STL.64 [R1+0x14f0], R22 ;  /* 0x0014f01601007387 */ /* 0x010fe20000100a00 */
[----:B---3--:R1:W-:Y:S03]  /*30190*/  STL.64 [R1+0x14e8], R20 ;  /* 0x0014e81401007387 */ /* 0x0083e60000100a00 */
[----:B-1----:R-:W3:Y:S01]  /*301a0*/  LDL.LU R20, [R1+0x120] ;  /* 0x0001200001147983 */ /* 0x002ee20000300800 */
[----:B------:R-:W3:Y:S02]  /*301b0*/  LDL.LU R21, [R1+0x124] ;  /* 0x0001240001157983 */ /* 0x000ee40000300800 */
[----:B------:R-:W4:Y:S02]  /*301c0*/  LDL.LU R22, [R1+0x128] ;  /* 0x0001280001167983 */ /* 0x000f240000300800 */
[----:B------:R-:W4:Y:S02]  /*301d0*/  LDL.LU R23, [R1+0x12c] ;  /* 0x00012c0001177983 */ /* 0x000f240000300800 */
[----:B----4-:R1:W-:Y:S01]  /*301e0*/  STL.64 [R1+0x1508], R22 ;  /* 0x0015081601007387 */ /* 0x0103e20000100a00 */
[----:B---3--:R-:W-:Y:S02]  /*301f0*/  STL.64 [R1+0x1500], R20 ;  /* 0x0015001401007387 */ /* 0x008fe40000100a00 */
[----:B-1----:R-:W-:-:S02]  /*30200*/  IMAD.MOV.U32 R22, RZ, RZ, R19 ;  /* 0x000000ffff167224 */ /* 0x002fc400078e0013 */
[----:B------:R-:W2:Y:S01]  /*30210*/  LDL.LU R19, [R1+0x151c] ;  /* 0x00151c0001137983 */ /* 0x000ea20000300800 */
[----:B0-----:R-:W-:Y:S02]  /*30220*/  STL [R1+0x1414], R14 ;  /* 0x0014140e01007387 */ /* 0x001fe40000100800 */
[----:B------:R-:W-:Y:S02]  /*30230*/  STL [R1+0x1410], R15 ;  /* 0x0014100f01007387 */ /* 0x000fe40000100800 */
[----:B------:R0:W-:Y:S02]  /*30240*/  STL.64 [R1+0x1510], R12 ;  /* 0x0015100c01007387 */ /* 0x0001e40000100a00 */
[----:B0-----:R-:W3:Y:S01]  /*30250*/  LDL.LU R12, [R1+0x110] ;  /* 0x00011000010c7983 */ /* 0x001ee20000300800 */
[----:B------:R-:W3:Y:S02]  /*30260*/  LDL.LU R13, [R1+0x114] ;  /* 0x00011400010d7983 */ /* 0x000ee40000300800 */
[----:B------:R-:W3:Y:S02]  /*30270*/  LDL.LU R14, [R1+0x118] ;  /* 0x00011800010e7983 */ /* 0x000ee40000300800 */
[----:B------:R-:W3:Y:S01]  /*30280*/  LDL.LU R15, [R1+0x11c] ;  /* 0x00011c00010f7983 */ /* 0x000ee20000300800 */
[----:B--2---:R-:W-:Y:S01]  /*30290*/  HMMA.16816.F32 R4, R16, R6, R8 ;  /* 0x000000061004723c */ /* 0x004fe20000001808 */
[----:B------:R-:W2:Y:S11]  /*302a0*/  LDL.LU R11, [R1+0x1518] ;  /* 0x00151800010b7983 */ /* 0x000eb60000300800 */
[----:B------:R-:W-:Y:S11]  /*302b0*/  @!UPT UIADD3 URZ, URZ, URZ, URZ ;  /* 0x0000003f3f3ff290 */ /* 0x000ff6000fffe03f */
[----:B------:R-:W-:Y:S01]  /*302c0*/  STL.64 [R1+0x50], R4 ;  /* 0x0000500401007387 */ /* 0x000fe20000100a00 */
[----:B------:R-:W-:Y:S02]  /*302d0*/  STL.64 [R1+0x58], R6 ;  /* 0x0000580601007387 */ /* 0x000fe40000100a00 */
[----:B------:R-:W0:Y:S04]  /*302e0*/  LDSM.16.MT88.4 R4, [R29+0xe080] ;  /* 0x00e080001d04783b */ /* 0x000e280000004200 */
[----:B------:R-:W-:Y:S02]  /*302f0*/  IMAD.MOV.U32 R26, RZ, RZ, R24 ;  /* 0x000000ffff1a7224 */ /* 0x000fe400078e0018 */
[----:B------:R-:W-:Y:S02]  /*30300*/  IMAD.MOV.U32 R27, RZ, RZ, R3 ;  /* 0x000000ffff1b7224 */ /* 0x000fe400078e0003 */
[----:B------:R-:W-:-:S07]  /*30310*/  IMAD.MOV.U32 R23, RZ, RZ, R0 ;  /* 0x000000ffff177224 */ /* 0x000fce00078e0000 */
[----:B---3--:R-:W-:Y:S01]  /*30320*/  HMMA.16816.F32 R20, R16, R22, R12 ;  /* 0x000000161014723c */ /* 0x008fe2000000180c */
[----:B0-----:R-:W-:Y:S02]  /*30330*/  IMAD.MOV.U32 R3, RZ, RZ, R4 ;  /* 0x000000ffff037224 */ /* 0x001fe400078e0004 */
[----:B------:R-:W-:Y:S02]  /*30340*/  IMAD.MOV.U32 R0, RZ, RZ, R5 ;  /* 0x000000ffff007224 */ /* 0x000fe400078e0005 */
[----:B------:R-:W-:Y:S02]  /*30350*/  IMAD.MOV.U32 R25, RZ, RZ, R6 ;  /* 0x000000ffff197224 */ /* 0x000fe400078e0006 */
[----:B------:R-:W-:Y:S11]  /*30360*/  IMAD.MOV.U32 R24, RZ, RZ, R7 ;  /* 0x000000ffff187224 */ /* 0x000ff600078e0007 */
[----:B------:R-:W-:Y:S06]  /*30370*/  @!UPT UIADD3 URZ, URZ, URZ, URZ ;  /* 0x0000003f3f3ff290 */ /* 0x000fec000fffe03f */
[----:B------:R-:W-:Y:S02]  /*30380*/  IMAD.MOV.U32 R14, RZ, RZ, R22 ;  /* 0x000000ffff0e7224 */ /* 0x000fe400078e0016 */
[----:B------:R-:W-:Y:S01]  /*30390*/  IMAD.MOV.U32 R15, RZ, RZ, R23 ;  /* 0x000000ffff0f7224 */ /* 0x000fe200078e0017 */
[----:B--2---:R-:W0:Y:S02]  /*303a0*/  LDSM.16.MT88.4 R4, [R11+0xe000] ;  /* 0x00e000000b04783b */ /* 0x004e240000004200 */
[----:B------:R-:W1:Y:S02]  /*303b0*/  LDSM.16.MT88.4 R8, [R11+0xe080] ;  /* 0x00e080000b08783b */ /* 0x000e640000004200 */
[----:B0-----:R-:W-:Y:S02]  /*303c0*/  STL.64 [R1+0x1460], R6 ;  /* 0x0014600601007387 */ /* 0x001fe40000100a00 */
[----:B------:R0:W-:Y:S02]  /*303d0*/  STL.64 [R1+0x1458], R4 ;  /* 0x0014580401007387 */ /* 0x0001e40000100a00 */
[----:B0-----:R-:W2:Y:S01]  /*303e0*/  LDL.LU R4, [R1+0xd0] ;  /* 0x0000d00001047983 */ /* 0x001ea20000300800 */
[----:B------:R-:W2:Y:S02]  /*303f0*/  LDL.LU R5, [R1+0xd4] ;  /* 0x0000d40001057983 */ /* 0x000ea40000300800 */
[----:B------:R-:W2:Y:S02]  /*30400*/  LDL.LU R6, [R1+0xd8] ;  /* 0x0000d80001067983 */ /* 0x000ea40000300800 */
[----:B------:R-:W2:Y:S01]  /*30410*/  LDL.LU R7, [R1+0xdc] ;  /* 0x0000dc0001077983 */ /* 0x000ea20000300800 */
[----:B------:R-:W3:Y:S01]  /*30420*/  LDL.LU.64 R12, [R1+0x1510] ;  /* 0x00151000010c7983 */ /* 0x000ee20000300a00 */
[----:B------:R0:W-:Y:S02]  /*30430*/  STL.64 [R1+0x140], R20 ;  /* 0x0001401401007387 */ /* 0x0001e40000100a00 */
[----:B------:R-:W4:Y:S01]  /*30440*/  LDL.LU.64 R22, [R1+0x1508] ;  /* 0x0015080001167983 */ /* 0x000f220000300a00 */
[----:B0-----:R-:W4:Y:S01]  /*30450*/  LDL.LU.64 R20, [R1+0x1500] ;  /* 0x0015000001147983 */ /* 0x001f220000300a00 */
[----:B------:R-:W-:Y:S02]  /*30460*/  STL [R1+0x142c], R15 ;  /* 0x00142c0f01007387 */ /* 0x000fe40000100800 */
[----:B------:R-:W-:Y:S02]  /*30470*/  STL [R1+0x1428], R14 ;  /* 0x0014280e01007387 */ /* 0x000fe40000100800 */
[----:B-1----:R0:W-:Y:S01]  /*30480*/  STL.64 [R1+0x1420], R10 ;  /* 0x0014200a01007387 */ /* 0x0021e20000100a00 */
[----:B------:R1:W-:Y:S01]  /*30490*/  STL.64 [R1+0x1418], R8 ;  /* 0x0014180801007387 */ /* 0x0003e20000100a00 */
[----:B0-----:R-:W-:-:S02]  /*304a0*/  IMAD.MOV.U32 R10, RZ, RZ, R25 ;  /* 0x000000ffff0a7224 */ /* 0x001fc400078e0019 */
[----:B------:R-:W-:Y:S02]  /*304b0*/  IMAD.MOV.U32 R11, RZ, RZ, R24 ;  /* 0x000000ffff0b7224 */ /* 0x000fe400078e0018 */
[----:B-1----:R-:W-:Y:S02]  /*304c0*/  IMAD.MOV.U32 R8, RZ, RZ, R3 ;  /* 0x000000ffff087224 */ /* 0x002fe400078e0003 */
[----:B------:R-:W-:Y:S01]  /*304d0*/  IMAD.MOV.U32 R9, RZ, RZ, R0 ;  /* 0x000000ffff097224 */ /* 0x000fe200078e0000 */
[----:B------:R-:W2:Y:S01]  /*304e0*/  LDL.LU R3, [R1+0x14fc] ;  /* 0x0014fc0001037983 */ /* 0x000ea20000300800 */
[----:B------:R-:W2:Y:S02]  /*304f0*/  LDL.LU R0, [R1+0x14f8] ;  /* 0x0014f80001007983 */ /* 0x000ea40000300800 */
[----:B------:R-:W-:Y:S01]  /*30500*/  STL.64 [R1+0x1498], R10 ;  /* 0x0014980a01007387 */ /* 0x000fe20000100a00 */
[----:B------:R0:W-:Y:S04]  /*30510*/  STL.64 [R1+0x1490], R8 ;  /* 0x0014900801007387 */ /* 0x0001e80000100a00 */
[----:B0-----:R-:W2:Y:S01]  /*30520*/  LDL.LU R8, [R1+0xb0] ;  /* 0x0000b00001087983 */ /* 0x001ea20000300800 */
[----:B------:R-:W2:Y:S02]  /*30530*/  LDL.LU R9, [R1+0xb4] ;  /* 0x0000b40001097983 */ /* 0x000ea40000300800 */
[----:B------:R-:W2:Y:S02]  /*30540*/  LDL.LU R10, [R1+0xb8] ;  /* 0x0000b800010a7983 */ /* 0x000ea40000300800 */
[----:B------:R-:W2:Y:S01]  /*30550*/  LDL.LU R11, [R1+0xbc] ;  /* 0x0000bc00010b7983 */ /* 0x000ea20000300800 */
[C---:B----4-:R-:W-:Y:S01]  /*30560*/  HMMA.16816.F32 R24, R16.reuse, R26, R20 ;  /* 0x0000001a1018723c */ /* 0x050fe20000001814 */
[----:B------:R-:W4:Y:S01]  /*30570*/  LDL.LU.64 R22, [R1+0x14f0] ;  /* 0x0014f00001167983 */ /* 0x000f220000300a00 */
[----:B------:R-:W4:Y:S11]  /*30580*/  LDL.LU.64 R20, [R1+0x14e8] ;  /* 0x0014e80001147983 */ /* 0x000f360000300a00 */
[----:B------:R-:W-:Y:S10]  /*30590*/  @!UPT UIADD3 URZ, URZ, URZ, URZ ;  /* 0x0000003f3f3ff290 */ /* 0x000ff4000fffe03f */
[----:B------:R-:W-:Y:S01]  /*305a0*/  STL.64 [R1+0x130], R24 ;  /* 0x0001301801007387 */ /* 0x000fe20000100a00 */
[----:B------:R0:W-:Y:S03]  /*305b0*/  STL.64 [R1+0x138], R26 ;  /* 0x0001381a01007387 */ /* 0x0001e60000100a00 */
[----:B0-----:R-:W4:Y:S02]  /*305c0*/  LDL.LU.64 R26, [R1+0x14e0] ;  /* 0x0014e000011a7983 */ /* 0x001f240000300a00 */
[----:B----4-:R-:W-:Y:S02]  /*305d0*/  HMMA.16816.F32 R16, R16, R26, R20 ;  /* 0x0000001a1010723c */ /* 0x010fe40000001814 */
[----:B------:R-:W4:Y:S01]  /*305e0*/  LDL.LU.64 R20, [R1+0x14d8] ;  /* 0x0014d80001147983 */ /* 0x000f220000300a00 */
[----:B------:R-:W4:Y:S02]  /*305f0*/  LDL.LU.64 R26, [R1+0x14d0] ;  /* 0x0014d000011a7983 */ /* 0x000f240000300a00 */
[----:B------:R-:W4:Y:S11]  /*30600*/  LDL.LU.64 R24, [R1+0x14c8] ;  /* 0x0014c80001187983 */ /* 0x000f360000300a00 */
[----:B------:R-:W-:Y:S07]  /*30610*/  @!UPT UIADD3 URZ, URZ, URZ, URZ ;  /* 0x0000003f3f3ff290 */ /* 0x000fee000fffe03f */
[----:B------:R2:W-:Y:S01]  /*30620*/  STL.64 [R1+0xf0], R16 ;  /* 0x0000f01001007387 */ /* 0x0005e20000100a00 */
[----:B------:R-:W-:Y:S02]  /*30630*/  STL.64 [R1+0xf8], R18 ;  /* 0x0000f81201007387 */ /* 0x000fe40000100a00 */
[----:B--2---:R-:W-:Y:S02]  /*30640*/  IMAD.MOV.U32 R16, RZ, RZ, R3 ;  /* 0x000000ffff107224 */ /* 0x004fe400078e0003 */
[----:B------:R-:W-:Y:S01]  /*30650*/  IMAD.MOV.U32 R17, RZ, RZ, R28 ;  /* 0x000000ffff117224 */ /* 0x000fe200078e001c */
[----:B------:R-:W2:Y:S01]  /*30660*/  LDL.LU R3, [R1+0x14c4] ;  /* 0x0014c40001037983 */ /* 0x000ea20000300800 */
[----:B------:R-:W2:Y:S01]  /*30670*/  LDL.LU R28, [R1+0x14c0] ;  /* 0x0014c000011c7983 */ /* 0x000ea20000300800 */
[C---:B----4-:R-:W-:Y:S11]  /*30680*/  HMMA.16816.F32 R4, R24.reuse, R20, R4 ;  /* 0x000000141804723c */ /* 0x050ff60000001804 */
[----:B------:R-:W-:Y:S11]  /*30690*/  @!UPT UIADD3 URZ, URZ, URZ, URZ ;  /* 0x0000003f3f3ff290 */ /* 0x000ff6000fffe03f */
[----:B------:R-:W-:Y:S01]  /*306a0*/  @!UPT UIADD3 URZ, URZ, URZ, URZ ;  /* 0x0000003f3f3ff290 */ /* 0x000fe2000fffe03f */
[----:B------:R0:W-:Y:S01]  /*306b0*/  STL.64 [R1+0x120], R4 ;  /* 0x0001200401007387 */ /* 0x0001e20000100a00 */
[----:B------:R-:W-:Y:S02]  /*306c0*/  STL.64 [R1+0x128], R6 ;  /* 0x0001280601007387 */ /* 0x000fe40000100a00 */
[----:B------:R-:W4:Y:S02]  /*306d0*/  LDL.LU.64 R22, [R1+0x14b8] ;  /* 0x0014b80001167983 */ /* 0x000f240000300a00 */
[----:B0-----:R-:W-:Y:S02]  /*306e0*/  IMAD.MOV.U32 R5, RZ, RZ, R20 ;  /* 0x000000ffff057224 */ /* 0x001fe400078e0014 */
[----:B------:R-:W-:Y:S02]  /*306f0*/  IMAD.MOV.U32 R4, RZ, RZ, R21 ;  /* 0x000000ffff047224 */ /* 0x000fe400078e0015 */
[----:B------:R-:W4:Y:S02]  /*30700*/  LDL.LU.64 R20, [R1+0x14b0] ;  /* 0x0014b00001147983 */ /* 0x000f240000300a00 */
[C---:B----4-:R-:W-:Y:S02]  /*30710*/  HMMA.16816.F32 R16, R24.reuse, R16, R20 ;  /* 0x000000101810723c */ /* 0x050fe40000001814 */
[----:B------:R-:W4:Y:S11]  /*30720*/  LDL.LU.64 R20, [R1+0x14a8] ;  /* 0x0014a80001147983 */ /* 0x000f360000300a00 */
[----:B------:R-:W-:Y:S10]  /*30730*/  @!UPT UIADD3 URZ, URZ, URZ, URZ ;  /* 0x0000003f3f3ff290 */ /* 0x000ff4000fffe03f */
[----:B------:R-:W-:Y:S01]  /*30740*/  STL.64 [R1+0x110], R16 ;  /* 0x0001101001007387 */ /* 0x000fe20000100a00 */
[----:B------:R-:W-:Y:S02]  /*30750*/  STL.64 [R1+0x118], R18 ;  /* 0x0001181201007387 */ /* 0x000fe40000100a00 */
[----:B------:R-:W0:Y:S02]  /*30760*/  LDSM.16.MT88.4 R16, [R29+0xf000] ;  /* 0x00f000001d10783b */ /* 0x000e240000004200 */
[----:B0-----:R-:W-:Y:S02]  /*30770*/  STL.64 [R1], R16 ;  /* 0x0000001001007387 */ /* 0x001fe40000100a00 */
[----:B------:R-:W-:Y:S02]  /*30780*/  STL.64 [R1+0x8], R18 ;  /* 0x0000081201007387 */ /* 0x000fe40000100a00 */
[----:B------:R0:W1:Y:S01]  /*30790*/  LDSM.16.MT88.4 R16, [R29+0xf080] ;  /* 0x00f080001d10783b */ /* 0x0000620000004200 */
[----:B----4-:R-:W-:Y:S11]  /*307a0*/  HMMA.16816.F32 R8, R24, R20, R8 ;  /* 0x000000141808723c */ /* 0x010ff60000001808 */
[----:B------:R-:W-:Y:S11]  /*307b0*/  @!UPT UIADD3 URZ, URZ, URZ, URZ ;  /* 0x0000003f3f3ff290 */ /* 0x000ff6000fffe03f */
[----:B------:R-:W-:Y:S01]  /*307c0*/  @!UPT UIADD3 URZ, URZ, URZ, URZ ;  /* 0x0000003f3f3ff290 */ /* 0x000fe2000fffe03f */
[----:B------:R4:W-:Y:S01]  /*307d0*/  STL.64 [R1+0x100], R8 ;  /* 0x0001000801007387 */ /* 0x0009e20000100a00 */
[----:B------:R1:W-:Y:S02]  /*307e0*/  STL.64 [R1+0x108], R10 ;  /* 0x0001080a01007387 */ /* 0x0003e40000100a00 */
[----:B0-----:R-:W2:Y:S01]  /*307f0*/  LDL.LU R29, [R1+0x14a0] ;  /* 0x0014a000011d7983 */ /* 0x001ea20000300800 */
[----:B----4-:R-:W3:Y:S01]  /*30800*/  LDL.LU R8, [R1+0xc0] ;  /* 0x0000c00001087983 */ /* 0x010ee20000300800 */
[----:B------:R-:W3:Y:S02]  /*30810*/  LDL.LU R9, [R1+0xc4] ;  /* 0x0000c40001097983 */ /* 0x000ee40000300800 */
[----:B-1----:R-:W3:Y:S02]  /*30820*/  LDL.LU R10, [R1+0xc8] ;  /* 0x0000c800010a7983 */ /* 0x002ee40000300800 */
[----:B------:R-:W3:Y:S01]  /*30830*/  LDL.LU R11, [R1+0xcc] ;  /* 0x0000cc00010b7983 */ /* 0x000ee20000300800 */
[----:B------:R0:W-:Y:S04]  /*30840*/  STL.64 [R1+0x1380], R18 ;  /* 0x0013801201007387 */ /* 0x0001e80000100a00 */
[----:B0-----:R-:W4:Y:S01]  /*30850*/  LDL R19, [R1+0x10d8] ;  /* 0x0010d80001137983 */ /* 0x001f220000100800 */
[----:B------:R0:W-:Y:S03]  /*30860*/  STL.64 [R1+0x1378], R16 ;  /* 0x0013781001007387 */ /* 0x0001e60000100a00 */
[----:B0-----:R-:W2:Y:S01]  /*30870*/  LDL.LU.64 R16, [R1+0x30] ;  /* 0x0000300001107983 */ /* 0x001ea20000300a00 */
[----:B------:R-:W-:-:S02]  /*30880*/  IMAD.MOV.U32 R15, RZ, RZ, R20 ;  /* 0x000000ffff0f7224 */ /* 0x000fc400078e0014 */
[----:B------:R-:W-:Y:S02]  /*30890*/  IMAD.MOV.U32 R14, RZ, RZ, R21 ;  /* 0x000000ffff0e7224 */ /* 0x000fe400078e0015 */
[----:B----4-:R-:W0:Y:S04]  /*308a0*/  LDSM.16.MT88.4 R20, [R19+0xf000] ;  /* 0x00f000001314783b */ /* 0x010e280000004200 */
[----:B--2---:R-:W-:Y:S04]  /*308b0*/  STL.64 [R1+0x1478], R16 ;  /* 0x0014781001007387 */ /* 0x004fe80000100a00 */
[----:B0-----:R-:W-:Y:S01]  /*308c0*/  STL.64 [R1+0x1330], R22 ;  /* 0x0013301601007387 */ /* 0x001fe20000100a00 */
[----:B------:R0:W-:Y:S03]  /*308d0*/  STL.64 [R1+0x1328], R20 ;  /* 0x0013281401007387 */ /* 0x0001e60000100a00 */
[----:B0-----:R-:W2:Y:S01]  /*308e0*/  LDL.LU R20, [R1+0x90] ;  /* 0x0000900001147983 */ /* 0x001ea20000300800 */
[----:B------:R-:W2:Y:S02]  /*308f0*/  LDL.LU R21, [R1+0x94] ;  /* 0x0000940001157983 */ /* 0x000ea40000300800 */
[----:B------:R-:W4:Y:S02]  /*30900*/  LDL.LU R22, [R1+0x98] ;  /* 0x0000980001167983 */ /* 0x000f240000300800 */
[----:B------:R-:W4:Y:S02]  /*30910*/  LDL.LU R23, [R1+0x9c] ;  /* 0x00009c0001177983 */ /* 0x000f240000300800 */
[----:B----4-:R-:W-:Y:S01]  /*30920*/  STL.64 [R1+0x1470], R22 ;  /* 0x0014701601007387 */ /* 0x010fe20000100a00 */
[----:B--2---:R0:W-:Y:S03]  /*30930*/  STL.64 [R1+0x1468], R20 ;  /* 0x0014681401007387 */ /* 0x0041e60000100a00 */
[----:B0-----:R-:W2:Y:S01]  /*30940*/  LDL.LU R20, [R1+0x1a0] ;  /* 0x0001a00001147983 */ /* 0x001ea20000300800 */
[----:B------:R-:W2:Y:S02]  /*30950*/  LDL.LU R21, [R1+0x1a4] ;  /* 0x0001a40001157983 */ /* 0x000ea40000300800 */
[----:B------:R-:W4:Y:S02]  /*30960*/  LDL.LU R22, [R1+0x1a8] ;  /* 0x0001a80001167983 */ /* 0x000f240000300800 */
[----:B------:R-:W4:Y:S01]  /*30970*/  LDL.LU R23, [R1+0x1ac] ;  /* 0x0001ac0001177983 */ /* 0x000f220000300800 */
[----:B---3--:R-:W-:Y:S01]  /*30980*/  HMMA.16816.F32 R24, R24, R12, R8 ;  /* 0x0000000c1818723c */ /* 0x008fe20000001808 */
[----:B------:R-:W-:-:S02]  /*30990*/  IMAD.MOV.U32 R16, RZ, RZ, R5 ;  /* 0x000000ffff107224 */ /* 0x000fc400078e0005 */
[----:B------:R-:W-:Y:S02]  /*309a0*/  IMAD.MOV.U32 R17, RZ, RZ, R4 ;  /* 0x000000ffff117224 */ /* 0x000fe400078e0004 */
[----:B------:R-:W-:Y:S02]  /*309b0*/  IMAD.MOV.U32 R4, RZ, RZ, R29 ;  /* 0x000000ffff047224 */ /* 0x000fe400078e001d */
[----:B------:R-:W-:Y:S02]  /*309c0*/  IMAD.MOV.U32 R5, RZ, RZ, R28 ;  /* 0x000000ffff057224 */ /* 0x000fe400078e001c */
        /* <DEDUP_REMOVED lines=8> */
[----:B------:R-:W2:Y:S01]  /*30a50*/  LDL.LU.64 R10, [R1+0x1498] ;  /* 0x00149800010a7983 */ /* 0x000ea20000300a00 */
[----:B------:R-:W2:Y:S02]  /*30a60*/  LDL.LU.64 R8, [R1+0x1490] ;  /* 0x0014900001087983 */ /* 0x000ea40000300a00 */
[----:B------:R-:W-:-:S02]  /*30a70*/  IMAD.MOV.U32 R0, RZ, RZ, R24 ;  /* 0x000000ffff007224 */ /* 0x000fc400078e0018 */
[----:B------:R-:W-:Y:S02]  /*30a80*/  IMAD.MOV.U32 R29, RZ, RZ, R25 ;  /* 0x000000ffff1d7224 */ /* 0x000fe400078e0019 */
[----:B------:R-:W-:Y:S02]  /*30a90*/  IMAD.MOV.U32 R28, RZ, RZ, R26 ;  /* 0x000000ffff1c7224 */ /* 0x000fe400078e001a */
[----:B------:R-:W-:Y:S02]  /*30aa0*/  IMAD.MOV.U32 R3, RZ, RZ, R27 ;  /* 0x000000ffff037224 */ /* 0x000fe400078e001b */
[----:B------:R-:W0:Y:S04]  /*30ab0*/  LDSM.16.MT88.4 R24, [R19+0xf080] ;  /* 0x00f080001318783b */ /* 0x000e280000004200 */
[----:B------:R-:W-:Y:S01]  /*30ac0*/  STL [R1+0x13c0], R3 ;  /* 0x0013c00301007387 */ /* 0x000fe20000100800 */
[----:B------:R-:W-:Y:S02]  /*30ad0*/  STL [R1+0x13bc], R28 ;  /* 0x0013bc1c01007387 */ /* 0x000fe40000100800 */
[----:B------:R-:W-:Y:S02]  /*30ae0*/  STL [R1+0x13b8], R29 ;  /* 0x0013b81d01007387 */ /* 0x000fe40000100800 */
[----:B------:R-:W-:Y:S01]  /*30af0*/  STL [R1+0x13b4], R0 ;  /* 0x0013b40001007387 */ /* 0x000fe20000100800 */
[----:B0-----:R-:W-:Y:S01]  /*30b00*/  STL.64 [R1+0x12d0], R26 ;  /* 0x0012d01a01007387 */ /* 0x001fe20000100a00 */
[----:B------:R-:W-:Y:S01]  /*30b10*/  STL.64 [R1+0x12c8], R24 ;  /* 0x0012c81801007387 */ /* 0x000fe20000100a00 */
[C---:B--2---:R-:W-:Y:S02]  /*30b20*/  HMMA.16816.F32 R16, R8.reuse, R16, R20 ;  /* 0x000000100810723c */ /* 0x044fe40000001814 */
[----:B------:R-:W2:Y:S01]  /*30b30*/  LDL.LU.64 R22, [R1+0x1488] ;  /* 0x0014880001167983 */ /* 0x000ea20000300a00 */
[----:B------:R-:W2:Y:S11]  /*30b40*/  LDL.LU.64 R20, [R1+0x1480] ;  /* 0x0014800001147983 */ /* 0x000eb60000300a00 */
[----:B------:R-:W-:Y:S09]  /*30b50*/  @!UPT UIADD3 URZ, URZ, URZ, URZ ;  /* 0x0000003f3f3ff290 */ /* 0x000ff2000fffe03f */
[----:B------:R0:W-:Y:S01]  /*30b60*/  STL.64 [R1+0xd0], R16 ;  /* 0x0000d01001007387 */ /* 0x0001e20000100a00 */
[----:B------:R-:W-:Y:S03]  /*30b70*/  STL.64 [R1+0xd8], R18 ;  /* 0x0000d81201007387 */ /* 0x000fe60000100a00 */
[----:B0-----:R-:W2:Y:S01]  /*30b80*/  LDL.LU.64 R16, [R1+0x1478] ;  /* 0x0014780001107983 */ /* 0x001ea20000300a00 */
[----:B------:R-:W-:Y:S02]  /*30b90*/  IMAD.MOV.U32 R24, RZ, RZ, R15 ;  /* 0x000000ffff187224 */ /* 0x000fe400078e000f */
[----:B------:R-:W-:Y:S01]  /*30ba0*/  IMAD.MOV.U32 R25, RZ, RZ, R14 ;  /* 0x000000ffff197224 */ /* 0x000fe200078e000e */
[C---:B--2---:R-:W-:Y:S11]  /*30bb0*/  HMMA.16816.F32 R20, R8.reuse, R16, R20 ;  /* 0x000000100814723c */ /* 0x044ff60000001814 */
[----:B------:R-:W-:Y:S11]  /*30bc0*/  @!UPT UIADD3 URZ, URZ, URZ, URZ ;  /* 0x0000003f3f3ff290 */ /* 0x000ff6000fffe03f */
[----:B------:R-:W-:Y:S02]  /*30bd0*/  @!UPT UIADD3 URZ, URZ, URZ, URZ ;  /* 0x0000003f3f3ff290 */ /* 0x000fe4000fffe03f */
[----:B------:R-:W-:Y:S02]  /*30be0*/  IMAD.MOV.U32 R29, RZ, RZ, R22 ;  /* 0x000000ffff1d7224 */ /* 0x000fe400078e0016 */
[----:B------:R-:W-:Y:S02]  /*30bf0*/  IMAD.MOV.U32 R0, RZ, RZ, R23 ;  /* 0x000000ffff007224 */ /* 0x000fe400078e0017 */
[----:B------:R-:W-:Y:S02]  /*30c00*/  IMAD.MOV.U32 R3, RZ, RZ, R20 ;  /* 0x000000ffff037224 */ /* 0x000fe400078e0014 */
[----:B------:R-:W-:Y:S01]  /*30c10*/  IMAD.MOV.U32 R28, RZ, RZ, R21 ;  /* 0x000000ffff1c7224 */ /* 0x000fe200078e0015 */
[----:B------:R-:W2:Y:S01]  /*30c20*/  LDL.LU.64 R22, [R1+0x1470] ;  /* 0x0014700001167983 */ /* 0x000ea20000300a00 */
[----:B------:R-:W2:Y:S01]  /*30c30*/  LDL.LU.64 R20, [R1+0x1468] ;  /* 0x0014680001147983 */ /* 0x000ea20000300a00 */
[C---:B------:R-:W-:Y:S01]  /*30c40*/  HMMA.16816.F32 R24, R8.reuse, R24, R4 ;  /* 0x000000180818723c */ /* 0x040fe20000001804 */
[----:B------:R0:W-:Y:S02]  /*30c50*/  STL.64 [R1+0x1440], R16 ;  /* 0x0014401001007387 */ /* 0x0001e40000100a00 */
[----:B0-----:R-:W3:Y:S01]  /*30c60*/  LDL.LU R16, [R1+0x180] ;  /* 0x0001800001107983 */ /* 0x001ee20000300800 */
[----:B------:R-:W3:Y:S02]  /*30c70*/  LDL.LU R17, [R1+0x184] ;  /* 0x0001840001117983 */ /* 0x000ee40000300800 */
[----:B------:R-:W3:Y:S02]  /*30c80*/  LDL.LU R18, [R1+0x188] ;  /* 0x0001880001127983 */ /* 0x000ee40000300800 */
[----:B------:R-:W3:Y:S01]  /*30c90*/  LDL.LU R19, [R1+0x18c] ;  /* 0x00018c0001137983 */ /* 0x000ee20000300800 */
[----:B------:R-:W-:Y:S01]  /*30ca0*/  STL [R1+0x13d0], R0 ;  /* 0x0013d00001007387 */ /* 0x000fe20000100800 */
[----:B------:R-:W-:Y:S02]  /*30cb0*/  STL [R1+0x13cc], R29 ;  /* 0x0013cc1d01007387 */ /* 0x000fe40000100800 */
[----:B------:R-:W-:Y:S02]  /*30cc0*/  STL [R1+0x13c8], R28 ;  /* 0x0013c81c01007387 */ /* 0x000fe40000100800 */
[----:B------:R-:W-:Y:S01]  /*30cd0*/  STL [R1+0x13c4], R3 ;  /* 0x0013c40301007387 */ /* 0x000fe20000100800 */
[----:B------:R-:W3:Y:S01]  /*30ce0*/  LDL.LU.64 R6, [R1+0x1460] ;  /* 0x0014600001067983 */ /* 0x000ee20000300a00 */
[----:B------:R-:W3:Y:S01]  /*30cf0*/  LDL.LU.64 R4, [R1+0x1458] ;  /* 0x0014580001047983 */ /* 0x000ee20000300a00 */
[----:B--2---:R-:W-:Y:S02]  /*30d00*/  HMMA.16816.F32 R20, R8, R12, R20 ;  /* 0x0000000c0814723c */ /* 0x004fe40000001814 */
[----:B------:R-:W2:Y:S04]  /*30d10*/  LDL.LU R8, [R1+0x160] ;  /* 0x0001600001087983 */ /* 0x000ea80000300800 */
[----:B------:R-:W-:Y:S02]  /*30d20*/  STL.64 [R1+0xb0], R24 ;  /* 0x0000b01801007387 */ /* 0x000fe40000100a00 */
[----:B------:R-:W-:Y:S02]  /*30d30*/  STL.64 [R1+0xb8], R26 ;  /* 0x0000b81a01007387 */ /* 0x000fe40000100a00 */
[----:B------:R-:W2:Y:S01]  /*30d40*/  LDL.LU R9, [R1+0x164] ;  /* 0x0001640001097983 */ /* 0x000ea20000300800 */
[----:B------:R-:W4:Y:S01]  /*30d50*/  LDL.LU R10, [R1+0x168] ;  /* 0x00016800010a7983 */ /* 0x000f220000300800 */
[----:B------:R-:W4:Y:S03]  /*30d60*/  LDL.LU R11, [R1+0x16c] ;  /* 0x00016c00010b7983 */ /* 0x000f260000300800 */
[----:B----4-:R-:W-:Y:S01]  /*30d70*/  STL.64 [R1+0x1438], R10 ;  /* 0x0014380a01007387 */ /* 0x010fe20000100a00 */
[----:B--2---:R0:W-:Y:S03]  /*30d80*/  STL.64 [R1+0x1430], R8 ;  /* 0x0014300801007387 */ /* 0x0041e60000100a00 */
[----:B0-----:R-:W2:Y:S01]  /*30d90*/  LDL.LU R8, [R1+0x170] ;  /* 0x0001700001087983 */ /* 0x001ea20000300800 */
[----:B------:R-:W2:Y:S02]  /*30da0*/  LDL.LU R9, [R1+0x174] ;  /* 0x0001740001097983 */ /* 0x000ea40000300800 */
[----:B------:R-:W4:Y:S02]  /*30db0*/  LDL.LU R10, [R1+0x178] ;  /* 0x00017800010a7983 */ /* 0x000f240000300800 */
[----:B------:R-:W4:Y:S02]  /*30dc0*/  LDL.LU R11, [R1+0x17c] ;  /* 0x00017c00010b7983 */ /* 0x000f240000300800 */
[----:B----4-:R-:W-:Y:S01]  /*30dd0*/  STL.64 [R1+0x1450], R10 ;  /* 0x0014500a01007387 */ /* 0x010fe20000100a00 */
[----:B--2---:R0:W-:Y:S03]  /*30de0*/  STL.64 [R1+0x1448], R8 ;  /* 0x0014480801007387 */ /* 0x0041e60000100a00 */
[----:B0-----:R-:W3:Y:S01]  /*30df0*/  LDL.LU.64 R8, [R1+0x40] ;  /* 0x0000400001087983 */ /* 0x001ee20000300a00 */
[----:B------:R-:W2:Y:S02]  /*30e00*/  LDL.LU R24, [R1+0x150] ;  /* 0x0001500001187983 */ /* 0x000ea40000300800 */
[----:B------:R-:W2:Y:S02]  /*30e10*/  LDL.LU R25, [R1+0x154] ;  /* 0x0001540001197983 */ /* 0x000ea40000300800 */
[----:B------:R-:W2:Y:S01]  /*30e20*/  LDL.LU R26, [R1+0x158] ;  /* 0x00015800011a7983 */ /* 0x000ea20000300800 */
[----:B------:R-:W2:Y:S01]  /*30e30*/  LDL.LU R27, [R1+0x15c] ;  /* 0x00015c00011b7983 */ /* 0x000ea20000300800 */
[----:B------:R-:W-:Y:S02]  /*30e40*/  STL.64 [R1+0x1340], R22 ;  /* 0x0013401601007387 */ /* 0x000fe40000100a00 */
[----:B------:R0:W-:Y:S02]  /*30e50*/  STL.64 [R1+0x1338], R20 ;  /* 0x0013381401007387 */ /* 0x0001e40000100a00 */
[----:B0-----:R-:W4:Y:S01]  /*30e60*/  LDL.LU.64 R20, [R1+0x20] ;  /* 0x0000200001147983 */ /* 0x001f220000300a00 */
[----:B------:R-:W2:Y:S02]  /*30e70*/  LDL.LU.64 R22, [R1+0x28] ;  /* 0x0000280001167983 */ /* 0x000ea40000300a00 */
[----:B------:R-:W2:Y:S01]  /*30e80*/  LDL.LU.64 R10, [R1+0x1450] ;  /* 0x00145000010a7983 */ /* 0x000ea20000300a00 */
[----:B---3--:R-:W-:Y:S01]  /*30e90*/  HMMA.16816.F32 R16, R4, R8, R16 ;  /* 0x000000080410723c */ /* 0x008fe20000001810 */
[----:B------:R-:W-:-:S02]  /*30ea0*/  IMAD.MOV.U32 R15, RZ, RZ, R8 ;  /* 0x000000ffff0f7224 */ /* 0x000fc400078e0008 */
[----:B------:R-:W-:Y:S02]  /*30eb0*/  IMAD.MOV.U32 R14, RZ, RZ, R9 ;  /* 0x000000ffff0e7224 */ /* 0x000fe400078e0009 */
[----:B------:R-:W2:Y:S11]  /*30ec0*/  LDL.LU.64 R8, [R1+0x1448] ;  /* 0x0014480001087983 */ /* 0x000eb60000300a00 */
[----:B------:R-:W-:Y:S08]  /*30ed0*/  @!UPT UIADD3 URZ, URZ, URZ, URZ ;  /* 0x0000003f3f3ff290 */ /* 0x000ff0000fffe03f */
[----:B------:R-:W-:Y:S02]  /*30ee0*/  IMAD.MOV.U32 R0, RZ, RZ, R16 ;  /* 0x000000ffff007224 */ /* 0x000fe400078e0010 */
[----:B------:R-:W-:Y:S02]  /*30ef0*/  IMAD.MOV.U32 R29, RZ, RZ, R17 ;  /* 0x000000ffff1d7224 */ /* 0x000fe400078e0011 */
[----:B------:R-:W2:Y:S01]  /*30f00*/  LDL.LU.64 R16, [R1+0x1440] ;  /* 0x0014400001107983 */ /* 0x000ea20000300a00 */
[----:B------:R-:W-:Y:S02]  /*30f10*/  IMAD.MOV.U32 R28, RZ, RZ, R18 ;  /* 0x000000ffff1c7224 */ /* 0x000fe400078e0012 */
[----:B------:R-:W-:Y:S02]  /*30f20*/  IMAD.MOV.U32 R3, RZ, RZ, R19 ;  /* 0x000000ffff037224 */ /* 0x000fe400078e0013 */
[----:B------:R-:W-:Y:S01]  /*30f30*/  STL [R1+0x13e0], R0 ;  /* 0x0013e00001007387 */ /* 0x000fe20000100800 */
[----:B------:R-:W-:Y:S01]  /*30f40*/  STL [R1+0x13dc], R29 ;  /* 0x0013dc1d01007387 */ /* 0x000fe20000100800 */
[----:B------:R-:W-:Y:S02]  /*30f50*/  STL [R1+0x13d8], R28 ;  /* 0x0013d81c01007387 */ /* 0x000fe40000100800 */
[----:B------:R0:W-:Y:S01]  /*30f60*/  STL [R1+0x13d4], R3 ;  /* 0x0013d40301007387 */ /* 0x0001e20000100800 */
[----:B--2---:R-:W-:Y:S01]  /*30f70*/  HMMA.16816.F32 R8, R4, R16, R8 ;  /* 0x000000100408723c */ /* 0x004fe20000001808 */
[----:B0-----:R-:W-:-:S02]  /*30f80*/  IMAD.MOV.U32 R3, RZ, RZ, R16 ;  /* 0x000000ffff037224 */ /* 0x001fc400078e0010 */
[----:B------:R-:W-:Y:S11]  /*30f90*/  IMAD.MOV.U32 R0, RZ, RZ, R17 ;  /* 0x000000ffff007224 */ /* 0x000ff600078e0011 */
[----:B------:R-:W-:Y:S10]  /*30fa0*/  @!UPT UIADD3 URZ, URZ, URZ, URZ ;  /* 0x0000003f3f3ff290 */ /* 0x000ff4000fffe03f */
[----:B------:R-:W-:Y:S02]  /*30fb0*/  IMAD.MOV.U32 R17, RZ, RZ, R10 ;  /* 0x000000ffff117224 */ /* 0x000fe400078e000a */
[----:B------:R-:W-:Y:S02]  /*30fc0*/  IMAD.MOV.U32 R16, RZ, RZ, R11 ;  /* 0x000000ffff107224 */ /* 0x000fe400078e000b */
[----:B------:R-:W-:Y:S02]  /*30fd0*/  IMAD.MOV.U32 R19, RZ, RZ, R8 ;  /* 0x000000ffff137224 */ /* 0x000fe400078e0008 */
[----:B------:R-:W-:Y:S01]  /*30fe0*/  IMAD.MOV.U32 R18, RZ, RZ, R9 ;  /* 0x000000ffff127224 */ /* 0x000fe200078e0009 */
[----:B------:R-:W4:Y:S01]  /*30ff0*/  LDL.LU.64 R10, [R1+0x1438] ;  /* 0x00143800010a7983 */ /* 0x000f220000300a00 */
[----:B------:R-:W4:Y:S03]  /*31000*/  LDL.LU.64 R8, [R1+0x1430] ;  /* 0x0014300001087983 */ /* 0x000f260000300a00 */
[----:B------:R-:W-:Y:S01]  /*31010*/  STL.64 [R1+0x13f0], R18 ;  /* 0x0013f01201007387 */ /* 0x000fe20000100a00 */
[----:B------:R0:W-:Y:S02]  /*31020*/  STL.64 [R1+0x13e8], R16 ;  /* 0x0013e81001007387 */ /* 0x0001e40000100a00 */
[----:B0-----:R-:W-:-:S02]  /*31030*/  IMAD.MOV.U32 R16, RZ, RZ, R3 ;  /* 0x000000ffff107224 */ /* 0x001fc400078e0003 */
[----:B------:R-:W-:-:S05]  /*31040*/  IMAD.MOV.U32 R17, RZ, RZ, R0 ;  /* 0x000000ffff117224 */ /* 0x000fca00078e0000 */
[----:B------:R0:W-:Y:S02]  /*31050*/  STL.64 [R1+0x13f8], R16 ;  /* 0x0013f81001007387 */ /* 0x0001e40000100a00 */
[----:B0-----:R-:W-:Y:S02]  /*31060*/  IMAD.MOV.U32 R16, RZ, RZ, R15 ;  /* 0x000000ffff107224 */ /* 0x001fe400078e000f */
[----:B------:R-:W-:Y:S01]  /*31070*/  IMAD.MOV.U32 R17, RZ, RZ, R14 ;  /* 0x000000ffff117224 */ /* 0x000fe200078e000e */
[----:B------:R-:W2:Y:S01]  /*31080*/  LDL.LU R15, [R1+0x142c] ;  /* 0x00142c00010f7983 */ /* 0x000ea20000300800 */
[----:B------:R-:W3:Y:S01]  /*31090*/  LDL.LU R14, [R1+0x1428] ;  /* 0x00142800010e7983 */ /* 0x000ee20000300800 */
[C---:B----4-:R-:W-:Y:S11]  /*310a0*/  HMMA.16816.F32 R8, R4.reuse, R20, R8 ;  /* 0x000000140408723c */ /* 0x050ff60000001808 */
[----:B------:R-:W-:Y:S11]  /*310b0*/  @!UPT UIADD3 URZ, URZ, URZ, URZ ;  /* 0x0000003f3f3ff290 */ /* 0x000ff6000fffe03f */
[----:B------:R-:W-:Y:S01]  /*310c0*/  @!UPT UIADD3 URZ, URZ, URZ, URZ ;  /* 0x0000003f3f3ff290 */ /* 0x000fe2000fffe03f */
[----:B------:R-:W-:Y:S01]  /*310d0*/  STL.64 [R1+0x80], R8 ;  /* 0x0000800801007387 */ /* 0x000fe20000100a00 */
[----:B------:R0:W-:Y:S02]  /*310e0*/  STL [R1+0x88], R10 ;  /* 0x0000880a01007387 */ /* 0x0001e40000100800 */
[----:B------:R-:W-:Y:S02]  /*310f0*/  IMAD.MOV.U32 R0, RZ, RZ, R11 ;  /* 0x000000ffff007224 */ /* 0x000fe400078e000b */
[----:B0-----:R-:W4:Y:S01]  /*31100*/  LDL.LU.64 R10, [R1+0x1420] ;  /* 0x00142000010a7983 */ /* 0x001f220000300a00 */
[----:B------:R-:W4:Y:S02]  /*31110*/  LDL.LU.64 R8, [R1+0x1418] ;  /* 0x0014180001087983 */ /* 0x000f240000300a00 */
[----:B------:R-:W-:Y:S02]  /*31120*/  STL.64 [R1+0x1408], R22 ;  /* 0x0014081601007387 */ /* 0x000fe40000100a00 */
[----:B------:R0:W-:Y:S02]  /*31130*/  STL.64 [R1+0x1400], R20 ;  /* 0x0014001401007387 */ /* 0x0001e40000100a00 */
[----:B0-----:R-:W4:Y:S01]  /*31140*/  LDL.LU R20, [R1+0x50] ;  /* 0x0000500001147983 */ /* 0x001f220000300800 */
[----:B------:R-:W4:Y:S02]  /*31150*/  LDL.LU R21, [R1+0x54] ;  /* 0x0000540001157983 */ /* 0x000f240000300800 */
[----:B------:R-:W4:Y:S02]  /*31160*/  LDL.LU R22, [R1+0x58] ;  /* 0x0000580001167983 */ /* 0x000f240000300800 */
[----:B------:R-:W4:Y:S01]  /*31170*/  LDL.LU R23, [R1+0x5c] ;  /* 0x00005c0001177983 */ /* 0x000f220000300800 */
[----:B------:R-:W-:Y:S01]  /*31180*/  HMMA.16816.F32 R24, R4, R12, R24 ;  /* 0x0000000c0418723c */ /* 0x000fe20000001818 */
[----:B------:R-:W4:Y:S01]  /*31190*/  LDL.LU R4, [R1+0x130] ;  /* 0x0001300001047983 */ /* 0x000f220000300800 */
[----:B------:R-:W4:Y:S02]  /*311a0*/  LDL.LU R5, [R1+0x134] ;  /* 0x0001340001057983 */ /* 0x000f240000300800 */
[----:B------:R-:W4:Y:S02]  /*311b0*/  LDL.LU R6, [R1+0x138] ;  /* 0x0001380001067983 */ /* 0x000f240000300800 */
[----:B------:R-:W4:Y:S11]  /*311c0*/  LDL.LU R7, [R1+0x13c] ;  /* 0x00013c0001077983 */ /* 0x000f360000300800 */
[----:B------:R-:W-:Y:S06]  /*311d0*/  @!UPT UIADD3 URZ, URZ, URZ, URZ ;  /* 0x0000003f3f3ff290 */ /* 0x000fec000fffe03f */
[----:B------:R3:W-:Y:S01]  /*311e0*/  STL.64 [R1+0x12e0], R26 ;  /* 0x0012e01a01007387 */ /* 0x0007e20000100a00 */
[----:B------:R0:W-:Y:S02]  /*311f0*/  STL.64 [R1+0x12d8], R24 ;  /* 0x0012d81801007387 */ /* 0x0001e40000100a00 */
[----:B---3--:R-:W-:Y:S01]  /*31200*/  IMAD.MOV.U32 R26, RZ, RZ, R14 ;  /* 0x000000ffff1a7224 */ /* 0x008fe200078e000e */
[----:B0-----:R-:W3:Y:S01]  /*31210*/  LDL.LU R24, [R1+0x140] ;  /* 0x0001400001187983 */ /* 0x001ee20000300800 */
[----:B------:R-:W3:Y:S02]  /*31220*/  LDL.LU R25, [R1+0x144] ;  /* 0x0001440001197983 */ /* 0x000ee40000300800 */
[----:B------:R-:W3:Y:S02]  /*31230*/  LDL.LU R14, [R1+0x1414] ;  /* 0x00141400010e7983 */ /* 0x000ee40000300800 */
[----:B--2---:R-:W-:Y:S02]  /*31240*/  IMAD.MOV.U32 R27, RZ, RZ, R15 ;  /* 0x000000ffff1b7224 */ /* 0x004fe400078e000f */
[----:B------:R-:W2:Y:S01]  /*31250*/  LDL.LU R15, [R1+0x1410] ;  /* 0x00141000010f7983 */ /* 0x000ea20000300800 */
[C---:B----4-:R-:W-:Y:S03]  /*31260*/  HMMA.16816.F32 R16, R8.reuse, R16, R20 ;  /* 0x000000100810723c */ /* 0x050fe60000001814 */
[----:B------:R-:W4:Y:S01]  /*31270*/  LDL.LU.64 R22, [R1+0x1408] ;  /* 0x0014080001167983 */ /* 0x000f220000300a00 */
[----:B------:R-:W2:Y:S11]  /*31280*/  LDL.LU.64 R20, [R1+0x1400] ;  /* 0x0014000001147983 */ /* 0x000eb60000300a00 */
[----:B------:R-:W-:Y:S08]  /*31290*/  @!UPT UIADD3 URZ, URZ, URZ, URZ ;  /* 0x0000003f3f3ff290 */ /* 0x000ff0000fffe03f */
[----:B------:R3:W-:Y:S01]  /*312a0*/  STL [R1+0x5c], R19 ;  /* 0x00005c1301007387 */ /* 0x0007e20000100800 */
[----:B------:R-:W-:Y:S02]  /*312b0*/  IMAD.MOV.U32 R29, RZ, RZ, R16 ;  /* 0x000000ffff1d7224 */ /* 0x000fe400078e0010 */
[----:B------:R-:W-:Y:S02]  /*312c0*/  IMAD.MOV.U32 R28, RZ, RZ, R17 ;  /* 0x000000ffff1c7224 */ /* 0x000fe400078e0011 */
[----:B------:R-:W3:Y:S01]  /*312d0*/  LDL.LU.64 R16, [R1+0x13f8] ;  /* 0x0013f80001107983 */ /* 0x000ee20000300a00 */
[----:B------:R-:W-:Y:S02]  /*312e0*/  IMAD.MOV.U32 R3, RZ, RZ, R18 ;  /* 0x000000ffff037224 */ /* 0x000fe400078e0012 */
        /* <DEDUP_REMOVED lines=8> */
[----:B------:R-:W3:Y:S02]  /*31370*/  LDL.LU.64 R16, [R1+0x13e8] ;  /* 0x0013e80001107983 */ /* 0x000ee40000300a00 */
[----:B----4-:R0:W-:Y:S02]  /*31380*/  STL.64 [R1+0x13a0], R22 ;  /* 0x0013a01601007387 */ /* 0x0101e40000100a00 */
[----:B------:R-:W4:Y:S01]  /*31390*/  LDL.LU R20, [R1+0xf0] ;  /* 0x0000f00001147983 */ /* 0x000f220000300800 */
[----:B------:R-:W4:Y:S04]  /*313a0*/  LDL.LU R21, [R1+0xf4] ;  /* 0x0000f40001157983 */ /* 0x000f280000300800 */
[----:B0-----:R-:W4:Y:S01]  /*313b0*/  LDL.LU R22, [R1+0xf8] ;  /* 0x0000f80001167983 */ /* 0x001f220000300800 */
[----:B------:R-:W4:Y:S02]  /*313c0*/  LDL.LU R23, [R1+0xfc] ;  /* 0x0000fc0001177983 */ /* 0x000f240000300800 */
[----:B------:R0:W-:Y:S02]  /*313d0*/  STL.64 [R1+0x12b0], R6 ;  /* 0x0012b00601007387 */ /* 0x0001e40000100a00 */
[----:B------:R1:W-:Y:S01]  /*313e0*/  STL.64 [R1+0x12a8], R4 ;  /* 0x0012a80401007387 */ /* 0x0003e20000100a00 */
[----:B------:R-:W-:Y:S01]  /*313f0*/  STL.64 [R1+0x1398], R14 ;  /* 0x0013980e01007387 */ /* 0x000fe20000100a00 */
[----:B0-----:R-:W-:-:S02]  /*31400*/  IMAD.MOV.U32 R6, RZ, RZ, R25 ;  /* 0x000000ffff067224 */ /* 0x001fc400078e0019 */
[----:B------:R-:W-:Y:S02]  /*31410*/  IMAD.MOV.U32 R7, RZ, RZ, R24 ;  /* 0x000000ffff077224 */ /* 0x000fe400078e0018 */
[----:B-1----:R-:W-:Y:S02]  /*31420*/  IMAD.MOV.U32 R4, RZ, RZ, R27 ;  /* 0x000000ffff047224 */ /* 0x002fe400078e001b */
[----:B------:R-:W-:Y:S01]  /*31430*/  IMAD.MOV.U32 R5, RZ, RZ, R26 ;  /* 0x000000ffff057224 */ /* 0x000fe200078e001a */
[----:B----4-:R-:W-:Y:S11]  /*31440*/  HMMA.16816.F32 R8, R8, R12, R20 ;  /* 0x0000000c0808723c */ /* 0x010ff60000001814 */
[----:B------:R-:W-:Y:S11]  /*31450*/  @!UPT UIADD3 URZ, URZ, URZ, URZ ;  /* 0x0000003f3f3ff290 */ /* 0x000ff6000fffe03f */
[----:B------:R-:W-:Y:S01]  /*31460*/  @!UPT UIADD3 URZ, URZ, URZ, URZ ;  /* 0x0000003f3f3ff290 */ /* 0x000fe2000fffe03f */
[----:B------:R-:W-:Y:S01]  /*31470*/  STL.64 [R1+0x12c0], R10 ;  /* 0x0012c00a01007387 */ /* 0x000fe20000100a00 */
[----:B------:R-:W-:Y:S02]  /*31480*/  STL.64 [R1+0x12b8], R8 ;  /* 0x0012b80801007387 */ /* 0x000fe40000100a00 */
[----:B------:R0:W-:Y:S02]  /*31490*/  STL.64 [R1+0x12f0], R6 ;  /* 0x0012f00601007387 */ /* 0x0001e40000100a00 */
[----:B------:R-:W-:Y:S01]  /*314a0*/  STL.64 [R1+0x12e8], R4 ;  /* 0x0012e80401007387 */ /* 0x000fe20000100a00 */
[----:B0-----:R-:W4:Y:S01]  /*314b0*/  LDL.LU.64 R6, [R1+0x38] ;  /* 0x0000380001067983 */ /* 0x001f220000300a00 */
[----:B------:R-:W-:-:S03]  /*314c0*/  IMAD.MOV.U32 R27, RZ, RZ, R0 ;  /* 0x000000ffff1b7224 */ /* 0x000fc600078e0000 */
[----:B----4-:R-:W-:Y:S01]  /*314d0*/  STL.64 [R1+0x13a8], R6 ;  /* 0x0013a80601007387 */ /* 0x010fe20000100a00 */
[----:B------:R-:W4:Y:S02]  /*314e0*/  LDL.LU R24, [R1+0x80] ;  /* 0x0000800001187983 */ /* 0x000f240000300800 */
[----:B------:R-:W4:Y:S02]  /*314f0*/  LDL.LU R25, [R1+0x84] ;  /* 0x0000840001197983 */ /* 0x000f240000300800 */
[----:B------:R-:W2:Y:S01]  /*31500*/  LDL.LU R26, [R1+0x88] ;  /* 0x00008800011a7983 */ /* 0x000ea20000300800 */
[----:B------:R-:W3:Y:S01]  /*31510*/  LDL.LU R0, [R1+0x13e0] ;  /* 0x0013e00001007983 */ /* 0x000ee20000300800 */
[----:B------:R-:W-:Y:S02]  /*31520*/  IMAD.MOV.U32 R8, RZ, RZ, R29 ;  /* 0x000000ffff087224 */ /* 0x000fe400078e001d */
[----:B------:R-:W-:Y:S02]  /*31530*/  IMAD.MOV.U32 R9, RZ, RZ, R28 ;  /* 0x000000ffff097224 */ /* 0x000fe400078e001c */
[----:B------:R-:W-:Y:S01]  /*31540*/  IMAD.MOV.U32 R10, RZ, RZ, R3 ;  /* 0x000000ffff0a7224 */ /* 0x000fe200078e0003 */
[----:B--2---:R3:W-:Y:S01]  /*31550*/  STL.64 [R1+0x1300], R26 ;  /* 0x0013001a01007387 */ /* 0x0047e20000100a00 */
[----:B----4-:R0:W-:Y:S02]  /*31560*/  STL.64 [R1+0x12f8], R24 ;  /* 0x0012f81801007387 */ /* 0x0101e40000100a00 */
[----:B---3--:R-:W-:-:S02]  /*31570*/  IMAD.MOV.U32 R26, RZ, RZ, R17 ;  /* 0x000000ffff1a7224 */ /* 0x008fc400078e0011 */
[----:B------:R-:W-:Y:S02]  /*31580*/  IMAD.MOV.U32 R27, RZ, RZ, R16 ;  /* 0x000000ffff1b7224 */ /* 0x000fe400078e0010 */
[----:B0-----:R-:W-:Y:S02]  /*31590*/  IMAD.MOV.U32 R24, RZ, RZ, R19 ;  /* 0x000000ffff187224 */ /* 0x001fe400078e0013 */
[----:B------:R-:W-:Y:S01]  /*315a0*/  IMAD.MOV.U32 R25, RZ, RZ, R18 ;  /* 0x000000ffff197224 */ /* 0x000fe200078e0012 */
[----:B------:R-:W2:Y:S01]  /*315b0*/  LDL.LU R16, [R1] ;  /* 0x0000000001107983 */ /* 0x000ea20000300800 */
[----:B------:R-:W2:Y:S02]  /*315c0*/  LDL.LU R17, [R1+0x4] ;  /* 0x0000040001117983 */ /* 0x000ea40000300800 */
[----:B------:R-:W2:Y:S02]  /*315d0*/  LDL.LU R18, [R1+0x8] ;  /* 0x0000080001127983 */ /* 0x000ea40000300800 */
[----:B------:R-:W2:Y:S01]  /*315e0*/  LDL.LU R19, [R1+0xc] ;  /* 0x00000c0001137983 */ /* 0x000ea20000300800 */
[----:B------:R0:W-:Y:S01]  /*315f0*/  STL.64 [R1+0x1310], R26 ;  /* 0x0013101a01007387 */ /* 0x0001e20000100a00 */
[----:B------:R-:W-:Y:S03]  /*31600*/  STL.64 [R1+0x1308], R24 ;  /* 0x0013081801007387 */ /* 0x000fe60000100a00 */
[----:B0-----:R-:W2:Y:S01]  /*31610*/  LDL.LU.64 R26, [R1+0x48] ;  /* 0x00004800011a7983 */ /* 0x001ea20000300a00 */
[----:B------:R-:W3:Y:S02]  /*31620*/  LDL.LU R29, [R1+0x13dc] ;  /* 0x0013dc00011d7983 */ /* 0x000ee40000300800 */
[----:B------:R-:W4:Y:S02]  /*31630*/  LDL.LU R28, [R1+0x13d8] ;  /* 0x0013d800011c7983 */ /* 0x000f240000300800 */
[----:B------:R-:W2:Y:S01]  /*31640*/  LDL.LU R3, [R1+0x13d4] ;  /* 0x0013d40001037983 */ /* 0x000ea20000300800 */
[----:B------:R-:W2:Y:S04]  /*31650*/  LDL.LU R11, [R1+0x5c] ;  /* 0x00005c00010b7983 */ /* 0x000ea80000300800 */
[----:B--2---:R-:W-:Y:S01]  /*31660*/  STL.64 [R1+0x1320], R10 ;  /* 0x0013200a01007387 */ /* 0x004fe20000100a00 */
[----:B------:R0:W-:Y:S02]  /*31670*/  STL.64 [R1+0x1318], R8 ;  /* 0x0013180801007387 */ /* 0x0001e40000100a00 */
[----:B0-----:R-:W-:-:S02]  /*31680*/  IMAD.MOV.U32 R8, RZ, RZ, R0 ;  /* 0x000000ffff087224 */ /* 0x001fc400078e0000 */
[----:B---3--:R-:W-:Y:S01]  /*31690*/  IMAD.MOV.U32 R9, RZ, RZ, R29 ;  /* 0x000000ffff097224 */ /* 0x008fe200078e001d */
[----:B------:R-:W2:Y:S01]  /*316a0*/  LDL.LU R0, [R1+0x13d0] ;  /* 0x0013d00001007983 */ /* 0x000ea20000300800 */
[----:B------:R-:W3:Y:S02]  /*316b0*/  LDL.LU R29, [R1+0x13cc] ;  /* 0x0013cc00011d7983 */ /* 0x000ee40000300800 */
[----:B----4-:R-:W-:Y:S02]  /*316c0*/  IMAD.MOV.U32 R10, RZ, RZ, R28 ;  /* 0x000000ffff0a7224 */ /* 0x010fe400078e001c */
[----:B------:R-:W-:Y:S01]  /*316d0*/  IMAD.MOV.U32 R11, RZ, RZ, R3 ;  /* 0x000000ffff0b7224 */ /* 0x000fe200078e0003 */
[----:B------:R-:W4:Y:S01]  /*316e0*/  LDL.LU R28, [R1+0x13c8] ;  /* 0x0013c800011c7983 */ /* 0x000f220000300800 */
        /* <DEDUP_REMOVED lines=13> */
[----:B------:R-:W-:Y:S02]  /*317c0*/  STL.64 [R1+0x1350], R10 ;  /* 0x0013500a01007387 */ /* 0x000fe40000100a00 */
[----:B------:R0:W-:Y:S02]  /*317d0*/  STL.64 [R1+0x1348], R8 ;  /* 0x0013480801007387 */ /* 0x0001e40000100a00 */
[----:B0-----:R-:W2:Y:S01]  /*317e0*/  LDL.LU R8, [R1+0xb0] ;  /* 0x0000b00001087983 */ /* 0x001ea20000300800 */
[----:B------:R-:W2:Y:S02]  /*317f0*/  LDL.LU R9, [R1+0xb4] ;  /* 0x0000b40001097983 */ /* 0x000ea40000300800 */
[----:B------:R-:W2:Y:S02]  /*31800*/  LDL.LU R10, [R1+0xb8] ;  /* 0x0000b800010a7983 */ /* 0x000ea40000300800 */
[----:B------:R-:W2:Y:S02]  /*31810*/  LDL.LU R11, [R1+0xbc] ;  /* 0x0000bc00010b7983 */ /* 0x000ea40000300800 */
[----:B--2---:R3:W-:Y:S01]  /*31820*/  STL.64 [R1+0x1360], R10 ;  /* 0x0013600a01007387 */ /* 0x0047e20000100a00 */
[----:B------:R0:W-:Y:S02]  /*31830*/  STL.64 [R1+0x1358], R8 ;  /* 0x0013580801007387 */ /* 0x0001e40000100a00 */
[----:B---3--:R-:W-:-:S02]  /*31840*/  IMAD.MOV.U32 R10, RZ, RZ, R29 ;  /* 0x000000ffff0a7224 */ /* 0x008fc400078e001d */
[----:B0-----:R-:W-:Y:S02]  /*31850*/  IMAD.MOV.U32 R8, RZ, RZ, R3 ;  /* 0x000000ffff087224 */ /* 0x001fe400078e0003 */
[----:B------:R-:W-:Y:S01]  /*31860*/  IMAD.MOV.U32 R11, RZ, RZ, R0 ;  /* 0x000000ffff0b7224 */ /* 0x000fe200078e0000 */
[----:B------:R-:W2:Y:S01]  /*31870*/  LDL.LU R3, [R1+0x13c0] ;  /* 0x0013c00001037983 */ /* 0x000ea20000300800 */
[----:B----4-:R-:W-:Y:S02]  /*31880*/  IMAD.MOV.U32 R9, RZ, RZ, R28 ;  /* 0x000000ffff097224 */ /* 0x010fe400078e001c */
[----:B------:R-:W3:Y:S02]  /*31890*/  LDL.LU R28, [R1+0x13bc] ;  /* 0x0013bc00011c7983 */ /* 0x000ee40000300800 */
[----:B------:R-:W4:Y:S01]  /*318a0*/  LDL.LU R29, [R1+0x13b8] ;  /* 0x0013b800011d7983 */ /* 0x000f220000300800 */
[----:B------:R-:W2:Y:S01]  /*318b0*/  LDL.LU R0, [R1+0x13b4] ;  /* 0x0013b40001007983 */ /* 0x000ea20000300800 */
[----:B------:R-:W-:Y:S02]  /*318c0*/  STL.64 [R1+0x1370], R10 ;  /* 0x0013700a01007387 */ /* 0x000fe40000100a00 */
[----:B------:R0:W-:Y:S02]  /*318d0*/  STL.64 [R1+0x1368], R8 ;  /* 0x0013680801007387 */ /* 0x0001e40000100a00 */
[----:B0-----:R-:W2:Y:S01]  /*318e0*/  LDL.LU R8, [R1+0xd0] ;  /* 0x0000d00001087983 */ /* 0x001ea20000300800 */
[----:B------:R-:W2:Y:S02]  /*318f0*/  LDL.LU R9, [R1+0xd4] ;  /* 0x0000d40001097983 */ /* 0x000ea40000300800 */
[----:B------:R-:W2:Y:S02]  /*31900*/  LDL.LU R10, [R1+0xd8] ;  /* 0x0000d800010a7983 */ /* 0x000ea40000300800 */
[----:B------:R-:W2:Y:S01]  /*31910*/  LDL.LU R11, [R1+0xdc] ;  /* 0x0000dc00010b7983 */ /* 0x000ea20000300800 */
[----:B------:R-:W-:Y:S01]  /*31920*/  HMMA.16816.F32 R4, R16, R26, R4 ;  /* 0x0000001a1004723c */ /* 0x000fe20000001804 */
[----:B--2---:R-:W-:Y:S01]  /*31930*/  STL.64 [R1+0x1390], R10 ;  /* 0x0013900a01007387 */ /* 0x004fe20000100a00 */
[----:B------:R0:W-:Y:S02]  /*31940*/  STL.64 [R1+0x1388], R8 ;  /* 0x0013880801007387 */ /* 0x0001e40000100a00 */
[----:B0-----:R-:W-:-:S02]  /*31950*/  IMAD.MOV.U32 R8, RZ, RZ, R0 ;  /* 0x000000ffff087224 */ /* 0x001fc400078e0000 */
[----:B------:R-:W2:Y:S11]  /*31960*/  LDL.LU R0, [R1+0x13b0] ;  /* 0x0013b00001007983 */ /* 0x000eb60000300800 */
[----:B------:R-:W-:Y:S06]  /*31970*/  @!UPT UIADD3 URZ, URZ, URZ, URZ ;  /* 0x0000003f3f3ff290 */ /* 0x000fec000fffe03f */
[----:B------:R-:W-:Y:S02]  /*31980*/  STL.64 [R1+0x250], R4 ;  /* 0x0002500401007387 */ /* 0x000fe40000100a00 */
[----:B------:R0:W-:Y:S02]  /*31990*/  STL.64 [R1+0x258], R6 ;  /* 0x0002580601007387 */ /* 0x0001e40000100a00 */
[----:B0-----:R-:W2:Y:S01]  /*319a0*/  LDL.LU.64 R6, [R1+0x13a8] ;  /* 0x0013a80001067983 */ /* 0x001ea20000300a00 */
[----:B------:R-:W-:Y:S02]  /*319b0*/  IMAD.MOV.U32 R11, RZ, RZ, R3 ;  /* 0x000000ffff0b7224 */ /* 0x000fe400078e0003 */
[----:B---3--:R-:W-:Y:S02]  /*319c0*/  IMAD.MOV.U32 R10, RZ, RZ, R28 ;  /* 0x000000ffff0a7224 */ /* 0x008fe400078e001c */
[----:B------:R-:W-:Y:S02]  /*319d0*/  IMAD.MOV.U32 R3, RZ, RZ, R4 ;  /* 0x000000ffff037224 */ /* 0x000fe400078e0004 */
[----:B------:R-:W-:-:S03]  /*319e0*/  IMAD.MOV.U32 R28, RZ, RZ, R5 ;  /* 0x000000ffff1c7224 */ /* 0x000fc600078e0005 */
[----:B------:R-:W-:Y:S02]  /*319f0*/  STL [R1+0x11e8], R3 ;  /* 0x0011e80301007387 */ /* 0x000fe40000100800 */
[----:B------:R-:W-:Y:S01]  /*31a00*/  STL [R1+0x11e4], R28 ;  /* 0x0011e41c01007387 */ /* 0x000fe20000100800 */
[----:B--2---:R-:W-:Y:S11]  /*31a10*/  HMMA.16816.F32 R20, R16, R6, R20 ;  /* 0x000000061014723c */ /* 0x004ff60000001814 */
[----:B------:R-:W-:Y:S11]  /*31a20*/  @!UPT UIADD3 URZ, URZ, URZ, URZ ;  /* 0x0000003f3f3ff290 */ /* 0x000ff6000fffe03f */
[----:B------:R-:W-:Y:S01]  /*31a30*/  @!UPT UIADD3 URZ, URZ, URZ, URZ ;  /* 0x0000003f3f3ff290 */ /* 0x000fe2000fffe03f */
[----:B------:R-:W-:Y:S01]  /*31a40*/  STL.64 [R1+0x290], R20 ;  /* 0x0002901401007387 */ /* 0x000fe20000100a00 */
[----:B------:R0:W-:Y:S03]  /*31a50*/  STL.64 [R1+0x298], R22 ;  /* 0x0002981601007387 */ /* 0x0001e60000100a00 */
[----:B0-----:R-:W2:Y:S01]  /*31a60*/  LDL.LU.64 R22, [R1+0x13a0] ;  /* 0x0013a00001167983 */ /* 0x001ea20000300a00 */
[----:B----4-:R-:W-:Y:S02]  /*31a70*/  IMAD.MOV.U32 R9, RZ, RZ, R29 ;  /* 0x000000ffff097224 */ /* 0x010fe400078e001d */
[----:B------:R-:W-:-:S05]  /*31a80*/  IMAD.MOV.U32 R29, RZ, RZ, R20 ;  /* 0x000000ffff1d7224 */ /* 0x000fca00078e0014 */
[----:B------:R-:W-:Y:S01]  /*31a90*/  STL [R1+0x11ec], R29 ;  /* 0x0011ec1d01007387 */ /* 0x000fe20000100800 */
[C---:B--2---:R-:W-:Y:S11]  /*31aa0*/  HMMA.16816.F32 R12, R16.reuse, R22, R12 ;  /* 0x00000016100c723c */ /* 0x044ff6000000180c */
[----:B------:R-:W-:Y:S11]  /*31ab0*/  @!UPT UIADD3 URZ, URZ, URZ, URZ ;  /* 0x0000003f3f3ff290 */ /* 0x000ff6000fffe03f */
[----:B------:R-:W-:Y:S01]  /*31ac0*/  @!UPT UIADD3 URZ, URZ, URZ, URZ ;  /* 0x0000003f3f3ff290 */ /* 0x000fe2000fffe03f */
[----:B------:R-:W-:Y:S01]  /*31ad0*/  STL.64 [R1+0x2b0], R12 ;  /* 0x0002b00c01007387 */ /* 0x000fe20000100a00 */
[----:B------:R0:W-:Y:S03]  /*31ae0*/  STL.64 [R1+0x2b8], R14 ;  /* 0x0002b80e01007387 */ /* 0x0001e60000100a00 */
[----:B0-----:R-:W2:Y:S02]  /*31af0*/  LDL.LU.64 R14, [R1+0x1398] ;  /* 0x00139800010e7983 */ /* 0x001ea40000300a00 */
[----:B--2---:R-:W-:Y:S02]  /*31b00*/  HMMA.16816.F32 R16, R16, R14, R8 ;  /* 0x0000000e1010723c */ /* 0x004fe40000001808 */
[----:B------:R-:W2:Y:S01]  /*31b10*/  LDL.LU.64 R10, [R1+0x1390] ;  /* 0x00139000010a7983 */ /* 0x000ea20000300a00 */
        /* <DEDUP_REMOVED lines=10> */
[----:B------:R0:W-:Y:S02]  /*31bc0*/  STL.64 [R1+0x238], R10 ;  /* 0x0002380a01007387 */ /* 0x0001e40000100a00 */
[----:B------:R-:W-:Y:S01]  /*31bd0*/  IMAD.MOV.U32 R12, RZ, RZ, R8 ;  /* 0x000000ffff0c7224 */ /* 0x000fe200078e0008 */
[----:B0-----:R-:W2:Y:S01]  /*31be0*/  LDL.LU.64 R10, [R1+0x1370] ;  /* 0x00137000010a7983 */ /* 0x001ea20000300a00 */
[----:B------:R-:W2:Y:S03]  /*31bf0*/  LDL.LU.64 R8, [R1+0x1368] ;  /* 0x0013680001087983 */ /* 0x000ea60000300a00 */
[----:B------:R-:W-:Y:S01]  /*31c00*/  STL [R1+0x11f0], R12 ;  /* 0x0011f00c01007387 */ /* 0x000fe20000100800 */
[----:B--2---:R-:W-:Y:S11]  /*31c10*/  HMMA.16816.F32 R8, R16, R6, R8 ;  /* 0x000000061008723c */ /* 0x004ff60000001808 */
[----:B------:R-:W-:Y:S11]  /*31c20*/  @!UPT UIADD3 URZ, URZ, URZ, URZ ;  /* 0x0000003f3f3ff290 */ /* 0x000ff6000fffe03f */
[----:B------:R-:W-:Y:S01]  /*31c30*/  @!UPT UIADD3 URZ, URZ, URZ, URZ ;  /* 0x0000003f3f3ff290 */ /* 0x000fe2000fffe03f */
[----:B------:R-:W-:Y:S01]  /*31c40*/  STL.64 [R1+0x220], R8 ;  /* 0x0002200801007387 */ /* 0x000fe20000100a00 */
[----:B------:R0:W-:Y:S02]  /*31c50*/  STL.64 [R1+0x228], R10 ;  /* 0x0002280a01007387 */ /* 0x0001e40000100a00 */
[----:B------:R-:W-:Y:S01]  /*31c60*/  IMAD.MOV.U32 R13, RZ, RZ, R8 ;  /* 0x000000ffff0d7224 */ /* 0x000fe200078e0008 */
[----:B0-----:R-:W2:Y:S01]  /*31c70*/  LDL.LU.64 R10, [R1+0x1360] ;  /* 0x00136000010a7983 */ /* 0x001ea20000300a00 */
[----:B------:R-:W2:Y:S03]  /*31c80*/  LDL.LU.64 R8, [R1+0x1358] ;  /* 0x0013580001087983 */ /* 0x000ea60000300a00 */
[----:B------:R-:W-:Y:S02]  /*31c90*/  STL [R1+0x11f4], R13 ;  /* 0x0011f40d01007387 */ /* 0x000fe40000100800 */
[----:B------:R-:W-:-:S02]  /*31ca0*/  IMAD.MOV.U32 R4, RZ, RZ, R22 ;  /* 0x000000ffff047224 */ /* 0x000fc400078e0016 */
        /* <DEDUP_REMOVED lines=10> */
[----:B---3--:R-:W-:Y:S01]  /*31d50*/  HMMA.16816.F32 R16, R16, R14, R20 ;  /* 0x0000000e1010723c */ /* 0x008fe20000001814 */
[----:B------:R-:W2:Y:S01]  /*31d60*/  LDL.LU.64 R22, [R1+0x1330] ;  /* 0x0013300001167983 */ /* 0x000ea20000300a00 */
[----:B------:R-:W2:Y:S02]  /*31d70*/  LDL.LU.64 R20, [R1+0x1328] ;  /* 0x0013280001147983 */ /* 0x000ea40000300a00 */
[----:B------:R-:W-:Y:S11]  /*31d80*/  IMAD.MOV.U32 R13, RZ, RZ, R27 ;  /* 0x000000ffff0d7224 */ /* 0x000ff600078e001b */
[----:B------:R-:W-:Y:S08]  /*31d90*/  @!UPT UIADD3 URZ, URZ, URZ, URZ ;  /* 0x0000003f3f3ff290 */ /* 0x000ff0000fffe03f */
[----:B------:R-:W-:Y:S01]  /*31da0*/  STL.64 [R1+0x1e0], R16 ;  /* 0x0001e01001007387 */ /* 0x000fe20000100a00 */
[----:B------:R0:W-:Y:S02]  /*31db0*/  STL.64 [R1+0x1e8], R18 ;  /* 0x0001e81201007387 */ /* 0x0001e40000100a00 */
[----:B0-----:R-:W-:Y:S02]  /*31dc0*/  IMAD.MOV.U32 R19, RZ, RZ, R18 ;  /* 0x000000ffff137224 */ /* 0x001fe400078e0012 */
[----:B------:R-:W-:-:S03]  /*31dd0*/  IMAD.MOV.U32 R16, RZ, RZ, R26 ;  /* 0x000000ffff107224 */ /* 0x000fc600078e001a */
        /* <DEDUP_REMOVED lines=18> */
[----:B------:R-:W-:Y:S02]  /*31f00*/  IMAD.MOV.U32 R19, RZ, RZ, R3 ;  /* 0x000000ffff137224 */ /* 0x000fe400078e0003 */
[----:B------:R-:W-:-:S02]  /*31f10*/  IMAD.MOV.U32 R12, RZ, RZ, R6 ;  /* 0x000000ffff0c7224 */ /* 0x000fc400078e0006 */
[----:B------:R-:W-:Y:S02]  /*31f20*/  IMAD.MOV.U32 R3, RZ, RZ, R7 ;  /* 0x000000ffff037224 */ /* 0x000fe400078e0007 */
[----:B------:R-:W4:Y:S01]  /*31f30*/  LDL.LU.64 R6, [R1+0x12f0] ;  /* 0x0012f00001067983 */ /* 0x000f220000300a00 */
[----:B------:R-:W4:Y:S01]  /*31f40*/  LDL.LU.64 R4, [R1+0x12e8] ;  /* 0x0012e80001047983 */ /* 0x000f220000300a00 */
[C---:B---3--:R-:W-:Y:S11]  /*31f50*/  HMMA.16816.F32 R24, R20.reuse, R18, R24 ;  /* 0x000000121418723c */ /* 0x048ff60000001818 */
[----:B------:R-:W-:Y:S11]  /*31f60*/  @!UPT UIADD3 URZ, URZ, URZ, URZ ;  /* 0x0000003f3f3ff290 */ /* 0x000ff6000fffe03f */
[----:B------:R-:W-:Y:S01]  /*31f70*/  @!UPT UIADD3 URZ, URZ, URZ, URZ ;  /* 0x0000003f3f3ff290 */ /* 0x000fe2000fffe03f */
[----:B------:R-:W-:Y:S01]  /*31f80*/  STL.64 [R1+0x260], R24 ;  /* 0x0002601801007387 */ /* 0x000fe20000100a00 */
[----:B------:R0:W-:Y:S03]  /*31f90*/  STL.64 [R1+0x268], R26 ;  /* 0x0002681a01007387 */ /* 0x0001e60000100a00 */
[----:B0-----:R-:W3:Y:S01]  /*31fa0*/  LDL.LU.64 R26, [R1+0x12e0] ;  /* 0x0012e000011a7983 */ /* 0x001ee20000300a00 */
[----:B------:R-:W3:Y:S02]  /*31fb0*/  LDL.LU.64 R24, [R1+0x12d8] ;  /* 0x0012d80001187983 */ /* 0x000ee40000300a00 */
[----:B---3--:R-:W-:Y:S01]  /*31fc0*/  HMMA.16816.F32 R20, R20, R14, R24 ;  /* 0x0000000e1414723c */ /* 0x008fe20000001818 */
[----:B------:R-:W2:Y:S01]  /*31fd0*/  LDL.LU.64 R26, [R1+0x12d0] ;  /* 0x0012d000011a7983 */ /* 0x000ea20000300a00 */
[----:B------:R-:W2:Y:S11]  /*31fe0*/  LDL.LU.64 R24, [R1+0x12c8] ;  /* 0x0012c80001187983 */ /* 0x000eb60000300a00 */
[----:B------:R-:W-:Y:S10]  /*31ff0*/  @!UPT UIADD3 URZ, URZ, URZ, URZ ;  /* 0x0000003f3f3ff290 */ /* 0x000ff4000fffe03f */
[----:B------:R-:W-:Y:S01]  /*32000*/  STL.64 [R1+0x240], R20 ;  /* 0x0002401401007387 */ /* 0x000fe20000100a00 */
[----:B------:R0:W-:Y:S02]  /*32010*/  STL.64 [R1+0x248], R22 ;  /* 0x0002481601007387 */ /* 0x0001e40000100a00 */
[----:B0-----:R-:W-:Y:S02]  /*32020*/  IMAD.MOV.U32 R22, RZ, RZ, R16 ;  /* 0x000000ffff167224 */ /* 0x001fe400078e0010 */
[----:B------:R-:W-:-:S07]  /*32030*/  IMAD.MOV.U32 R23, RZ, RZ, R13 ;  /* 0x000000ffff177224 */ /* 0x000fce00078e000d */
[----:B--2---:R-:W-:Y:S01]  /*32040*/  HMMA.16816.F32 R20, R24, R22, R8 ;  /* 0x000000161814723c */ /* 0x004fe20000001808 */
[----:B------:R-:W2:Y:S01]  /*32050*/  LDL.LU.64 R10, [R1+0x12c0] ;  /* 0x0012c000010a7983 */ /* 0x000ea20000300a00 */
[----:B------:R-:W2:Y:S11]  /*32060*/  LDL.LU.64 R8, [R1+0x12b8] ;  /* 0x0012b80001087983 */ /* 0x000eb60000300a00 */
[----:B------:R-:W-:Y:S10]  /*32070*/  @!UPT UIADD3 URZ, URZ, URZ, URZ ;  /* 0x0000003f3f3ff290 */ /* 0x000ff4000fffe03f */
[----:B------:R-:W-:Y:S01]  /*32080*/  STL.64 [R1+0x1d0], R20 ;  /* 0x0001d01401007387 */ /* 0x000fe20000100a00 */
[----:B------:R0:W-:Y:S02]  /*32090*/  STL.64 [R1+0x1d8], R22 ;  /* 0x0001d81601007387 */ /* 0x0001e40000100a00 */
[----:B------:R4:W-:Y:S02]  /*320a0*/  STL [R1+0x11fc], R20 ;  /* 0x0011fc1401007387 */ /* 0x0009e40000100800 */
[----:B0-----:R-:W-:Y:S02]  /*320b0*/  IMAD.MOV.U32 R22, RZ, RZ, R12 ;  /* 0x000000ffff167224 */ /* 0x001fe400078e000c */
[----:B------:R-:W-:-:S07]  /*320c0*/  IMAD.MOV.U32 R23, RZ, RZ, R3 ;  /* 0x000000ffff177224 */ /* 0x000fce00078e0003 */
[----:B----4-:R-:W-:Y:S01]  /*320d0*/  HMMA.16816.F32 R20, R24, R22, R4 ;  /* 0x000000161814723c */ /* 0x010fe20000001804 */
[----:B------:R-:W3:Y:S01]  /*320e0*/  LDL.LU.64 R6, [R1+0x12b0] ;  /* 0x0012b00001067983 */ /* 0x000ee20000300a00 */
[----:B------:R-:W3:Y:S01]  /*320f0*/  LDL.LU.64 R4, [R1+0x12a8] ;  /* 0x0012a80001047983 */ /* 0x000ee20000300a00 */
[----:B------:R-:W-:Y:S11]  /*32100*/  IADD3 R2, R2, 0x1, RZ ;  /* 0x0000000102027810 */ /* 0x000ff60007ffe0ff */
[----:B------:R-:W-:Y:S09]  /*32110*/  @!UPT UIADD3 URZ, URZ, URZ, URZ ;  /* 0x0000003f3f3ff290 */ /* 0x000ff2000fffe03f */
[----:B------:R0:W-:Y:S01]  /*32120*/  STL.64 [R1+0x1c0], R20 ;  /* 0x0001c01401007387 */ /* 0x0001e20000100a00 */
[----:B------:R1:W-:Y:S02]  /*32130*/  STL.64 [R1+0x1c8], R22 ;  /* 0x0001c81601007387 */ /* 0x0003e40000100a00 */
[----:B0-----:R-:W-:-:S05]  /*32140*/  IMAD.MOV.U32 R21, RZ, RZ, R20 ;  /* 0x000000ffff157224 */ /* 0x001fca00078e0014 */
[----:B------:R-:W-:Y:S01]  /*32150*/  STL [R1+0x1200], R21 ;  /* 0x0012001501007387 */ /* 0x000fe20000100800 */
[C---:B--2---:R-:W-:Y:S08]  /*32160*/  HMMA.16816.F32 R8, R24.reuse, R14, R8 ;  /* 0x0000000e1808723c */ /* 0x044ff00000001808 */
[----:B---3--:R-:W-:Y:S11]  /*32170*/  HMMA.16816.F32 R4, R24, R18, R4 ;  /* 0x000000121804723c */ /* 0x008ff60000001804 */
[----:B------:R-:W-:Y:S05]  /*32180*/  @!UPT UIADD3 URZ, URZ, URZ, URZ ;  /* 0x0000003f3f3ff290 */ /* 0x000fea000fffe03f */
[----:B-1----:R-:W-:Y:S02]  /*32190*/  IMAD.MOV.U32 R23, RZ, RZ, R8 ;  /* 0x000000ffff177224 */ /* 0x002fe400078e0008 */
[----:B------:R-:W-:-:S06]  /*321a0*/  IMAD.MOV.U32 R27, RZ, RZ, R10 ;  /* 0x000000ffff1b7224 */ /* 0x000fcc00078e000a */
[----:B------:R-:W-:Y:S01]  /*321b0*/  IMAD.MOV.U32 R22, RZ, RZ, R4 ;  /* 0x000000ffff167224 */ /* 0x000fe200078e0004 */
[----:B------:R-:W-:Y:S01]  /*321c0*/  STL.64 [R1+0x140], R4 ;  /* 0x0001400401007387 */ /* 0x000fe20000100a00 */
[----:B------:R-:W-:Y:S02]  /*321d0*/  STL.64 [R1+0x148], R6 ;  /* 0x0001480601007387 */ /* 0x000fe40000100a00 */
[----:B------:R-:W2:Y:S01]  /*321e0*/  LDL.LU R12, [R1+0xcac] ;  /* 0x000cac00010c7983 */ /* 0x000ea20000300800 */
[----:B------:R0:W-:Y:S01]  /*321f0*/  STL [R1+0x1204], R22 ;  /* 0x0012041601007387 */ /* 0x0001e20000100800 */
[----:B------:R1:W-:Y:S02]  /*32200*/  STL.64 [R1+0x130], R8 ;  /* 0x0001300801007387 */ /* 0x0003e40000100a00 */
[----:B------:R3:W-:Y:S02]  /*32210*/  STL.64 [R1+0x138], R10 ;  /* 0x0001380a01007387 */ /* 0x0007e40000100a00 */
[----:B------:R4:W-:Y:S01]  /*32220*/  STL [R1+0x4bc], R2 ;  /* 0x0004bc0201007387 */ /* 0x0009e20000100800 */
[----:B------:R-:W2:Y:S01]  /*32230*/  LDL.LU R26, [R1+0xcbc] ;  /* 0x000cbc00011a7983 */ /* 0x000ea20000300800 */
[----:B------:R-:W2:Y:S02]  /*32240*/  LDL.LU R14, [R1+0xcb8] ;  /* 0x000cb800010e7983 */ /* 0x000ea40000300800 */
[----:B------:R-:W2:Y:S02]  /*32250*/  LDL.LU R15, [R1+0xcb4] ;  /* 0x000cb400010f7983 */ /* 0x000ea40000300800 */
[----:B0-----:R-:W-:Y:S01]  /*32260*/  IMAD.MOV.U32 R22, RZ, RZ, c[0x0][0x180] ;  /* 0x00006000ff167624 */ /* 0x001fe200078e00ff */
[----:B-1----:R-:W2:Y:S01]  /*32270*/  LDL.LU R8, [R1+0xca4] ;  /* 0x000ca40001087983 */ /* 0x002ea20000300800 */
[----:B------:R-:W2:Y:S03]  /*32280*/  LDL.LU R9, [R1+0x200] ;  /* 0x0002000001097983 */ /* 0x000ea60000300800 */
[----:B------:R-:W-:Y:S01]  /*32290*/  IADD3 R22, R22, 0xff, RZ ;  /* 0x000000ff16167810 */ /* 0x000fe20007ffe0ff */
[----:B------:R-:W2:Y:S02]  /*322a0*/  LDL.LU R29, [R1+0xc9c] ;  /* 0x000c9c00011d7983 */ /* 0x000ea40000300800 */
[----:B------:R-:W-:Y:S01]  /*322b0*/  IMAD.MOV.U32 R4, RZ, RZ, R11 ;  /* 0x000000ffff047224 */ /* 0x000fe200078e000b */
[----:B---3--:R-:W3:Y:S01]  /*322c0*/  LDL.LU R10, [R1+0x4c8] ;  /* 0x0004c800010a7983 */ /* 0x008ee20000300800 */
[----:B------:R-:W-:Y:S01]  /*322d0*/  SHF.R.S32.HI R24, RZ, 0x1f, R22 ;  /* 0x0000001fff187819 */ /* 0x000fe20000011416 */
[----:B------:R-:W-:-:S02]  /*322e0*/  IMAD.MOV.U32 R22, RZ, RZ, c[0x0][0x188] ;  /* 0x00006200ff167624 */ /* 0x000fc400078e00ff */
[----:B------:R-:W3:Y:S01]  /*322f0*/  LDL.LU R11, [R1+0xc94] ;  /* 0x000c9400010b7983 */ /* 0x000ee20000300800 */
[----:B------:R-:W3:Y:S01]  /*32300*/  LDL.LU R5, [R1+0x4c4] ;  /* 0x0004c40001057983 */ /* 0x000ee20000300800 */
[----:B------:R-:W3:Y:S02]  /*32310*/  LDL.LU R6, [R1+0xc8c] ;  /* 0x000c8c0001067983 */ /* 0x000ee40000300800 */
[----:B------:R-:W3:Y:S02]  /*32320*/  LDL.LU R7, [R1+0xcb0] ;  /* 0x000cb00001077983 */ /* 0x000ee40000300800 */
[----:B------:R-:W-:Y:S01]  /*32330*/  IMAD.SHL.U32 R22, R22, 0x100, RZ ;  /* 0x0000010016167824 */ /* 0x000fe200078e00ff */
[----:B------:R-:W3:Y:S01]  /*32340*/  LDL.LU R21, [R1+0xc84] ;  /* 0x000c840001157983 */ /* 0x000ee20000300800 */
[----:B------:R-:W3:Y:S02]  /*32350*/  LDL.LU R28, [R1+0xca8] ;  /* 0x000ca800011c7983 */ /* 0x000ee40000300800 */
[----:B------:R-:W3:Y:S02]  /*32360*/  LDL.LU R20, [R1+0xc7c] ;  /* 0x000c7c0001147983 */ /* 0x000ee40000300800 */
[----:B------:R-:W3:Y:S02]  /*32370*/  LDL.LU R19, [R1+0xca0] ;  /* 0x000ca00001137983 */ /* 0x000ee40000300800 */
[----:B------:R-:W-:Y:S01]  /*32380*/  IMAD.SHL.U32 R22, R22, 0x2, RZ ;  /* 0x0000000216167824 */ /* 0x000fe200078e00ff */
[----:B------:R-:W3:Y:S01]  /*32390*/  LDL.LU R16, [R1+0xc74] ;  /* 0x000c740001107983 */ /* 0x000ee20000300800 */
[----:B------:R-:W3:Y:S02]  /*323a0*/  LDL.LU R17, [R1+0xc98] ;  /* 0x000c980001117983 */ /* 0x000ee40000300800 */
[----:B------:R-:W3:Y:S02]  /*323b0*/  LDL.LU R3, [R1+0xc6c] ;  /* 0x000c6c0001037983 */ /* 0x000ee40000300800 */
[----:B------:R-:W3:Y:S02]  /*323c0*/  LDL.LU R18, [R1+0xc90] ;  /* 0x000c900001127983 */ /* 0x000ee40000300800 */
[----:B------:R-:W-:Y:S01]  /*323d0*/  IMAD.MOV.U32 R25, RZ, RZ, R2 ;  /* 0x000000ffff197224 */ /* 0x000fe200078e0002 */
[----:B------:R-:W3:Y:S01]  /*323e0*/  LDL.LU R13, [R1+0xc64] ;  /* 0x000c6400010d7983 */ /* 0x000ee20000300800 */
[----:B------:R-:W-:Y:S01]  /*323f0*/  IADD3 R0, P4, R0, R22, RZ ;  /* 0x0000001600007210 */ /* 0x000fe20007f9e0ff */
[----:B----4-:R-:W4:Y:S02]  /*32400*/  LDL.LU R2, [R1+0xc88] ;  /* 0x000c880001027983 */ /* 0x010f240000300800 */
[----:B------:R-:W-:Y:S01]  /*32410*/  STL [R1+0x1210], R23 ;  /* 0x0012101701007387 */ /* 0x000fe20000100800 */
[----:B------:R-:W-:Y:S01]  /*32420*/  STL [R1+0x120c], R27 ;  /* 0x00120c1b01007387 */ /* 0x000fe20000100800 */
[----:B------:R-:W-:Y:S02]  /*32430*/  STL [R1+0x1208], R4 ;  /* 0x0012080401007387 */ /* 0x000fe40000100800 */
[----:B------:R0:W-:Y:S02]  /*32440*/  STL [R1+0x204], R0 ;  /* 0x0002040001007387 */ /* 0x0001e40000100800 */
[----:B0-----:R-:W3:Y:S01]  /*32450*/  LDL.LU R0, [R1+0x12a0] ;  /* 0x0012a00001007983 */ /* 0x001ee20000300800 */
[----:B------:R-:W-:-:S05]  /*32460*/  IMAD.MOV.U32 R23, RZ, RZ, c[0x0][0x180] ;  /* 0x00006000ff177624 */ /* 0x000fca00078e00ff */
[----:B------:R-:W-:-:S04]  /*32470*/  IADD3 R23, R23, 0xff, RZ ;  /* 0x000000ff17177810 */ /* 0x000fc80007ffe0ff */
[----:B------:R-:W-:-:S04]  /*32480*/  LEA.HI R24, R24, R23, RZ, 0x8 ;  /* 0x0000001718187211 */ /* 0x000fc800078f40ff */
[----:B------:R-:W-:-:S04]  /*32490*/  SHF.R.S32.HI R24, RZ, 0x8, R24 ;  /* 0x00000008ff187819 */ /* 0x000fc80000011418 */
[----:B------:R-:W-:Y:S02]  /*324a0*/  ISETP.NE.U32.AND P0, PT, R25, R24, PT ;  /* 0x000000181900720c */ /* 0x000fe40003f05070 */
[-C--:B--2---:R-:W-:Y:S02]  /*324b0*/  IADD3 R12, P2, R12, R22.reuse, RZ ;  /* 0x000000160c0c7210 */ /* 0x084fe40007f5e0ff */
[-C--:B------:R-:W-:Y:S02]  /*324c0*/  IADD3 R26, P5, R26, R22.reuse, RZ ;  /* 0x000000161a1a7210 */ /* 0x080fe40007fbe0ff */
[-C--:B------:R-:W-:Y:S02]  /*324d0*/  IADD3 R14, P6, R14, R22.reuse, RZ ;  /* 0x000000160e0e7210 */ /* 0x080fe40007fde0ff */
[-C--:B------:R-:W-:Y:S01]  /*324e0*/  IADD3 R15, P1, R15, R22.reuse, RZ ;  /* 0x000000160f0f7210 */ /* 0x080fe20007f3e0ff */
[----:B------:R-:W-:Y:S01]  /*324f0*/  STL [R1+0xcbc], R26 ;  /* 0x000cbc1a01007387 */ /* 0x000fe20000100800 */
[----:B------:R0:W-:Y:S02]  /*32500*/  STL [R1+0xcac], R12 ;  /* 0x000cac0c01007387 */ /* 0x0001e40000100800 */
[----:B------:R-:W-:Y:S01]  /*32510*/  STL [R1+0xcb8], R14 ;  /* 0x000cb80e01007387 */ /* 0x000fe20000100800 */
[-C--:B------:R-:W-:Y:S01]  /*32520*/  IADD3 R8, P3, R8, R22.reuse, RZ ;  /* 0x0000001608087210 */ /* 0x080fe20007f7e0ff */
[----:B0-----:R-:W2:Y:S01]  /*32530*/  LDL.LU R12, [R1+0xc5c] ;  /* 0x000c5c00010c7983 */ /* 0x001ea20000300800 */
[----:B------:R-:W-:Y:S02]  /*32540*/  STL [R1+0xcb4], R15 ;  /* 0x000cb40f01007387 */ /* 0x000fe40000100800 */
[--C-:B---3--:R-:W-:Y:S01]  /*32550*/  IMAD.X R9, R9, 0x1, R0.reuse, P4 ;  /* 0x0000000109097824 */ /* 0x108fe200020e0600 */
[----:B------:R-:W-:Y:S01]  /*32560*/  IADD3 R29, P4, R29, R22, RZ ;  /* 0x000000161d1d7210 */ /* 0x000fe20007f9e0ff */
[----:B------:R-:W-:-:S04]  /*32570*/  IMAD.X R10, R10, 0x1, R0, P5 ;  /* 0x000000010a0a7824 */ /* 0x000fc800028e0600 */
[----:B------:R0:W-:Y:S01]  /*32580*/  STL [R1+0xc9c], R29 ;  /* 0x000c9c1d01007387 */ /* 0x0001e20000100800 */
[----:B------:R-:W-:Y:S01]  /*32590*/  STL [R1+0xca4], R8 ;  /* 0x000ca40801007387 */ /* 0x000fe20000100800 */
[-C--:B------:R-:W-:Y:S01]  /*325a0*/  IADD3 R11, P5, R11, R22.reuse, RZ ;  /* 0x000000160b0b7210 */ /* 0x080fe20007fbe0ff */
[--C-:B------:R-:W-:Y:S01]  /*325b0*/  IMAD.X R5, R5, 0x1, R0.reuse, P6 ;  /* 0x0000000105057824 */ /* 0x100fe200030e0600 */
[-C--:B------:R-:W-:Y:S01]  /*325c0*/  IADD3 R6, P6, R6, R22.reuse, RZ ;  /* 0x0000001606067210 */ /* 0x080fe20007fde0ff */
[--C-:B------:R-:W-:Y:S01]  /*325d0*/  IMAD.X R28, R28, 0x1, R0.reuse, P2 ;  /* 0x000000011c1c7824 */ /* 0x100fe200010e0600 */
[----:B0-----:R-:W3:Y:S01]  /*325e0*/  LDL.LU R29, [R1+0xc80] ;  /* 0x000c8000011d7983 */ /* 0x001ee20000300800 */
[----:B------:R-:W-:Y:S02]  /*325f0*/  STL [R1+0x200], R9 ;  /* 0x0002000901007387 */ /* 0x000fe40000100800 */
[----:B------:R-:W-:Y:S02]  /*32600*/  STL [R1+0x4c8], R10 ;  /* 0x0004c80a01007387 */ /* 0x000fe40000100800 */
[----:B------:R-:W-:Y:S01]  /*32610*/  IMAD.X R7, R7, 0x1, R0, P1 ;  /* 0x0000000107077824 */ /* 0x000fe200008e0600 */
[----:B------:R-:W-:Y:S01]  /*32620*/  STL [R1+0xc94], R11 ;  /* 0x000c940b01007387 */ /* 0x000fe20000100800 */
[----:B------:R-:W-:Y:S02]  /*32630*/  STL [R1+0x4c4], R5 ;  /* 0x0004c40501007387 */ /* 0x000fe40000100800 */
[----:B------:R-:W-:Y:S02]  /*32640*/  STL [R1+0xc8c], R6 ;  /* 0x000c8c0601007387 */ /* 0x000fe40000100800 */
[----:B------:R0:W-:Y:S01]  /*32650*/  STL [R1+0xca8], R28 ;  /* 0x000ca81c01007387 */ /* 0x0001e20000100800 */
[----:B------:R-:W-:Y:S01]  /*32660*/  STL [R1+0xcb0], R7 ;  /* 0x000cb00701007387 */ /* 0x000fe20000100800 */
[----:B------:R-:W-:-:S02]  /*32670*/  IADD3 R21, P1, R21, R22, RZ ;  /* 0x0000001615157210 */ /* 0x000fc40007f3e0ff */
[-C--:B------:R-:W-:Y:S01]  /*32680*/  IADD3 R20, P2, R20, R22.reuse, RZ ;  /* 0x0000001614147210 */ /* 0x080fe20007f5e0ff */
[--C-:B------:R-:W-:Y:S02]  /*32690*/  IMAD.X R19, R19, 0x1, R0.reuse, P3 ;  /* 0x0000000113137824 */ /* 0x100fe400018e0600 */
[--C-:B------:R-:W-:Y:S01]  /*326a0*/  IMAD.X R17, R17, 0x1, R0.reuse, P4 ;  /* 0x0000000111117824 */ /* 0x100fe200020e0600 */
[-C--:B------:R-:W-:Y:S01]  /*326b0*/  IADD3 R3, P4, R3, R22.reuse, RZ ;  /* 0x0000001603037210 */ /* 0x080fe20007f9e0ff */
[----:B0-----:R-:W3:Y:S01]  /*326c0*/  LDL.LU R28, [R1+0xc54] ;  /* 0x000c5400011c7983 */ /* 0x001ee20000300800 */
[----:B------:R-:W-:Y:S01]  /*326d0*/  IADD3 R16, P3, R16, R22, RZ ;  /* 0x0000001610107210 */ /* 0x000fe20007f7e0ff */
[----:B------:R-:W-:Y:S02]  /*326e0*/  STL [R1+0xc84], R21 ;  /* 0x000c841501007387 */ /* 0x000fe40000100800 */
[----:B------:R-:W-:Y:S01]  /*326f0*/  STL [R1+0xc7c], R20 ;  /* 0x000c7c1401007387 */ /* 0x000fe20000100800 */
[----:B------:R-:W-:Y:S01]  /*32700*/  STL [R1+0xca0], R19 ;  /* 0x000ca01301007387 */ /* 0x000fe20000100800 */
[----:B------:R0:W-:Y:S02]  /*32710*/  STL [R1+0xc6c], R3 ;  /* 0x000c6c0301007387 */ /* 0x0001e40000100800 */
[----:B------:R-:W-:-:S02]  /*32720*/  IMAD.X R18, R18, 0x1, R0, P5 ;  /* 0x0000000112127824 */ /* 0x000fc400028e0600 */
[----:B------:R-:W-:Y:S01]  /*32730*/  STL [R1+0xc74], R16 ;  /* 0x000c741001007387 */ /* 0x000fe20000100800 */
[-C--:B------:R-:W-:Y:S01]  /*32740*/  IADD3 R13, P5, R13, R22.reuse, RZ ;  /* 0x000000160d0d7210 */ /* 0x080fe20007fbe0ff */
[----:B----4-:R-:W-:Y:S01]  /*32750*/  IMAD.X R2, R2, 0x1, R0, P6 ;  /* 0x0000000102027824 */ /* 0x010fe200030e0600 */
[----:B0-----:R-:W4:Y:S01]  /*32760*/  LDL.LU R3, [R1+0xc78] ;  /* 0x000c780001037983 */ /* 0x001f220000300800 */
[----:B------:R-:W-:Y:S02]  /*32770*/  STL [R1+0xc98], R17 ;  /* 0x000c981101007387 */ /* 0x000fe40000100800 */
[----:B------:R-:W4:Y:S02]  /*32780*/  LDL.LU R4, [R1+0xc4c] ;  /* 0x000c4c0001047983 */ /* 0x000f240000300800 */
[----:B------:R-:W-:Y:S01]  /*32790*/  STL [R1+0xc90], R18 ;  /* 0x000c901201007387 */ /* 0x000fe20000100800 */
[----:B------:R-:W4:Y:S01]  /*327a0*/  LDL.LU R27, [R1+0xc70] ;  /* 0x000c7000011b7983 */ /* 0x000f220000300800 */
[----:B------:R-:W-:Y:S02]  /*327b0*/  STL [R1+0xc64], R13 ;  /* 0x000c640d01007387 */ /* 0x000fe40000100800 */
[----:B------:R-:W4:Y:S02]  /*327c0*/  LDL.LU R23, [R1+0xc44] ;  /* 0x000c440001177983 */ /* 0x000f240000300800 */
[----:B------:R0:W-:Y:S01]  /*327d0*/  STL [R1+0xc88], R2 ;  /* 0x000c880201007387 */ /* 0x0001e20000100800 */
[----:B------:R-:W4:Y:S01]  /*327e0*/  LDL.LU R24, [R1+0xc68] ;  /* 0x000c680001187983 */ /* 0x000f220000300800 */
[----:B------:R-:W4:Y:S02]  /*327f0*/  LDL.LU R25, [R1+0xc3c] ;  /* 0x000c3c0001197983 */ /* 0x000f240000300800 */
[----:B------:R-:W4:Y:S02]  /*32800*/  LDL.LU R26, [R1+0xc60] ;  /* 0x000c6000011a7983 */ /* 0x000f240000300800 */
[----:B------:R-:W4:Y:S01]  /*32810*/  LDL.LU R14, [R1+0xc34] ;  /* 0x000c3400010e7983 */ /* 0x000f220000300800 */
[----:B------:R-:W4:Y:S04]  /*32820*/  LDL.LU R15, [R1+0xc58] ;  /* 0x000c5800010f7983 */ /* 0x000f280000300800 */
[----:B0-----:R-:W4:Y:S01]  /*32830*/  LDL.LU R2, [R1+0xc2c] ;  /* 0x000c2c0001027983 */ /* 0x001f220000300800 */
[----:B------:R-:W4:Y:S02]  /*32840*/  LDL.LU R8, [R1+0xc50] ;  /* 0x000c500001087983 */ /* 0x000f240000300800 */
[----:B------:R-:W4:Y:S01]  /*32850*/  LDL.LU R9, [R1+0xc24] ;  /* 0x000c240001097983 */ /* 0x000f220000300800 */
[----:B--2---:R-:W-:-:S05]  /*32860*/  IADD3 R12, P6, R12, R22, RZ ;  /* 0x000000160c0c7210 */ /* 0x004fca0007fde0ff */
[----:B------:R0:W-:Y:S04]  /*32870*/  STL [R1+0xc5c], R12 ;  /* 0x000c5c0c01007387 */ /* 0x0001e80000100800 */
[----:B0-----:R-:W2:Y:S01]  /*32880*/  LDL.LU R12, [R1+0xc48] ;  /* 0x000c4800010c7983 */ /* 0x001ea20000300800 */
[----:B------:R-:W2:Y:S02]  /*32890*/  LDL.LU R10, [R1+0xc1c] ;  /* 0x000c1c00010a7983 */ /* 0x000ea40000300800 */
[----:B------:R-:W2:Y:S02]  /*328a0*/  LDL.LU R11, [R1+0xc40] ;  /* 0x000c4000010b7983 */ /* 0x000ea40000300800 */
[----:B------:R-:W2:Y:S02]  /*328b0*/  LDL.LU R5, [R1+0xc14] ;  /* 0x000c140001057983 */ /* 0x000ea40000300800 */
[----:B---3--:R-:W-:-:S05]  /*328c0*/  IMAD.X R29, R29, 0x1, R0, P1 ;  /* 0x000000011d1d7824 */ /* 0x008fca00008e0600 */
[----:B------:R0:W-:Y:S01]  /*328d0*/  STL [R1+0xc80], R29 ;  /* 0x000c801d01007387 */ /* 0x0001e20000100800 */
[----:B------:R-:W3:Y:S02]  /*328e0*/  LDL.LU R6, [R1+0xc38] ;  /* 0x000c380001067983 */ /* 0x000ee40000300800 */
[----:B------:R-:W3:Y:S02]  /*328f0*/  LDL.LU R7, [R1+0xc0c] ;  /* 0x000c0c0001077983 */ /* 0x000ee40000300800 */
[----:B------:R-:W3:Y:S01]  /*32900*/  LDL.LU R21, [R1+0xc30] ;  /* 0x000c300001157983 */ /* 0x000ee20000300800 */
[----:B0-----:R-:W3:Y:S01]  /*32910*/  LDL.LU R29, [R1+0xc04] ;  /* 0x000c0400011d7983 */ /* 0x001ee20000300800 */
[----:B------:R-:W3:Y:S01]  /*32920*/  LDL.LU R20, [R1+0xc28] ;  /* 0x000c280001147983 */ /* 0x000ee20000300800 */
[----:B------:R-:W-:Y:S01]  /*32930*/  IADD3 R28, P1, R28, R22, RZ ;  /* 0x000000161c1c7210 */ /* 0x000fe20007f3e0ff */
[----:B------:R-:W3:Y:S01]  /*32940*/  LDL.LU R19, [R1+0xbfc] ;  /* 0x000bfc0001137983 */ /* 0x000ee20000300800 */
[----:B------:R-:W3:Y:S03]  /*32950*/  LDL.LU R16, [R1+0xc20] ;  /* 0x000c200001107983 */ /* 0x000ee60000300800 */
[----:B------:R0:W-:Y:S02]  /*32960*/  STL [R1+0xc54], R28 ;  /* 0x000c541c01007387 */ /* 0x0001e40000100800 */
[----:B------:R-:W3:Y:S01]  /*32970*/  LDL.LU R17, [R1+0xbf4] ;  /* 0x000bf40001117983 */ /* 0x000ee20000300800 */
[----:B0-----:R-:W3:Y:S01]  /*32980*/  LDL.LU R28, [R1+0xc18] ;  /* 0x000c1800011c7983 */ /* 0x001ee20000300800 */
[----:B------:R-:W3:Y:S02]  /*32990*/  LDL.LU R18, [R1+0xbec] ;  /* 0x000bec0001127983 */ /* 0x000ee40000300800 */
[----:B----4-:R-:W-:-:S02]  /*329a0*/  IMAD.X R3, R3, 0x1, R0, P2 ;  /* 0x0000000103037824 */ /* 0x010fc400010e0600 */
[----:B------:R-:W4:Y:S01]  /*329b0*/  LDL.LU R13, [R1+0xc10] ;  /* 0x000c1000010d7983 */ /* 0x000f220000300800 */
[-C--:B------:R-:W-:Y:S02]  /*329c0*/  IADD3 R4, P2, R4, R22.reuse, RZ ;  /* 0x0000001604047210 */ /* 0x080fe40007f5e0ff */
[----:B------:R0:W-:Y:S01]  /*329d0*/  STL [R1+0xc78], R3 ;  /* 0x000c780301007387 */ /* 0x0001e20000100800 */
[--C-:B------:R-:W-:Y:S01]  /*329e0*/  IMAD.X R27, R27, 0x1, R0.reuse, P3 ;  /* 0x000000011b1b7824 */ /* 0x100fe200018e0600 */
[-C--:B------:R-:W-:Y:S01]  /*329f0*/  IADD3 R23, P3, R23, R22.reuse, RZ ;  /* 0x0000001617177210 */ /* 0x080fe20007f7e0ff */
[--C-:B------:R-:W-:Y:S01]  /*32a00*/  IMAD.X R24, R24, 0x1, R0.reuse, P4 ;  /* 0x0000000118187824 */ /* 0x100fe200020e0600 */
[----:B------:R-:W-:Y:S01]  /*32a10*/  IADD3 R25, P4, R25, R22, RZ ;  /* 0x0000001619197210 */ /* 0x000fe20007f9e0ff */
[----:B0-----:R-:W4:Y:S01]  /*32a20*/  LDL.LU R3, [R1+0xbe4] ;  /* 0x000be40001037983 */ /* 0x001f220000300800 */
[----:B------:R-:W-:Y:S02]  /*32a30*/  STL [R1+0xc4c], R4 ;  /* 0x000c4c0401007387 */ /* 0x000fe40000100800 */
[----:B------:R-:W-:-:S02]  /*32a40*/  IMAD.X R26, R26, 0x1, R0, P5 ;  /* 0x000000011a1a7824 */ /* 0x000fc400028e0600 */
[--C-:B------:R-:W-:Y:S01]  /*32a50*/  IMAD.X R15, R15, 0x1, R0.reuse, P6 ;  /* 0x000000010f0f7824 */ /* 0x100fe200030e0600 */
[----:B------:R-:W-:Y:S01]  /*32a60*/  STL [R1+0xc70], R27 ;  /* 0x000c701b01007387 */ /* 0x000fe20000100800 */
[-C--:B------:R-:W-:Y:S01]  /*32a70*/  IADD3 R2, P6, R2, R22.reuse, RZ ;  /* 0x0000001602027210 */ /* 0x080fe20007fde0ff */
[----:B------:R-:W-:Y:S01]  /*32a80*/  STL [R1+0xc44], R23 ;  /* 0x000c441701007387 */ /* 0x000fe20000100800 */
[-C--:B------:R-:W-:Y:S01]  /*32a90*/  IADD3 R14, P5, R14, R22.reuse, RZ ;  /* 0x000000160e0e7210 */ /* 0x080fe20007fbe0ff */
[----:B------:R-:W-:Y:S01]  /*32aa0*/  STL [R1+0xc68], R24 ;  /* 0x000c681801007387 */ /* 0x000fe20000100800 */
[----:B------:R-:W-:Y:S02]  /*32ab0*/  STL [R1+0xc3c], R25 ;  /* 0x000c3c1901007387 */ /* 0x000fe40000100800 */
[----:B------:R-:W-:Y:S02]  /*32ac0*/  STL [R1+0xc60], R26 ;  /* 0x000c601a01007387 */ /* 0x000fe40000100800 */
[----:B------:R0:W-:Y:S01]  /*32ad0*/  STL [R1+0xc2c], R2 ;  /* 0x000c2c0201007387 */ /* 0x0001e20000100800 */
[----:B------:R-:W-:Y:S04]  /*32ae0*/  STL [R1+0xc34], R14 ;  /* 0x000c340e01007387 */ /* 0x000fe80000100800 */
[----:B0-----:R-:W4:Y:S01]  /*32af0*/  LDL.LU R2, [R1+0xc08] ;  /* 0x000c080001027983 */ /* 0x001f220000300800 */
[--C-:B------:R-:W-:Y:S01]  /*32b00*/  IMAD.X R8, R8, 0x1, R0.reuse, P1 ;  /* 0x0000000108087824 */ /* 0x100fe200008e0600 */
[-C--:B------:R-:W-:Y:S01]  /*32b10*/  IADD3 R9, P1, R9, R22.reuse, RZ ;  /* 0x0000001609097210 */ /* 0x080fe20007f3e0ff */
[----:B------:R-:W-:Y:S02]  /*32b20*/  STL [R1+0xc58], R15 ;  /* 0x000c580f01007387 */ /* 0x000fe40000100800 */
[--C-:B--2---:R-:W-:Y:S01]  /*32b30*/  IMAD.X R12, R12, 0x1, R0.reuse, P2 ;  /* 0x000000010c0c7824 */ /* 0x104fe200010e0600 */
[-C--:B------:R-:W-:Y:S01]  /*32b40*/  IADD3 R10, P2, R10, R22.reuse, RZ ;  /* 0x000000160a0a7210 */ /* 0x080fe20007f5e0ff */
[----:B------:R-:W-:Y:S01]  /*32b50*/  IMAD.X R11, R11, 0x1, R0, P3 ;  /* 0x000000010b0b7824 */ /* 0x000fe200018e0600 */
[----:B------:R-:W-:-:S02]  /*32b60*/  IADD3 R5, P3, R5, R22, RZ ;  /* 0x0000001605057210 */ /* 0x000fc40007f7e0ff */
[----:B------:R0:W-:Y:S01]  /*32b70*/  STL [R1+0xc48], R12 ;  /* 0x000c480c01007387 */ /* 0x0001e20000100800 */
[----:B------:R-:W-:Y:S03]  /*32b80*/  STL [R1+0xc50], R8 ;  /* 0x000c500801007387 */ /* 0x000fe60000100800 */
[----:B0-----:R-:W2:Y:S01]  /*32b90*/  LDL.LU R12, [R1+0xbdc] ;  /* 0x000bdc00010c7983 */ /* 0x001ea20000300800 */
[----:B------:R-:W-:Y:S02]  /*32ba0*/  STL [R1+0xc24], R9 ;  /* 0x000c240901007387 */ /* 0x000fe40000100800 */
[----:B------:R-:W-:Y:S02]  /*32bb0*/  STL [R1+0xc1c], R10 ;  /* 0x000c1c0a01007387 */ /* 0x000fe40000100800 */
[----:B------:R-:W-:Y:S01]  /*32bc0*/  STL [R1+0xc40], R11 ;  /* 0x000c400b01007387 */ /* 0x000fe20000100800 */
[----:B------:R-:W-:Y:S01]  /*32bd0*/  STL [R1+0xc14], R5 ;  /* 0x000c140501007387 */ /* 0x000fe20000100800 */
[----:B---3--:R-:W-:-:S02]  /*32be0*/  IMAD.X R6, R6, 0x1, R0, P4 ;  /* 0x0000000106067824 */ /* 0x008fc400020e0600 */
[--C-:B------:R-:W-:Y:S01]  /*32bf0*/  IMAD.X R21, R21, 0x1, R0.reuse, P5 ;  /* 0x0000000115157824 */ /* 0x100fe200028e0600 */
[-C--:B------:R-:W-:Y:S02]  /*32c00*/  IADD3 R7, P4, R7, R22.reuse, RZ ;  /* 0x0000001607077210 */ /* 0x080fe40007f9e0ff */
[----:B------:R-:W-:Y:S01]  /*32c10*/  STL [R1+0xc38], R6 ;  /* 0x000c380601007387 */ /* 0x000fe20000100800 */
[----:B------:R-:W-:Y:S01]  /*32c20*/  IADD3 R29, P5, R29, R22, RZ ;  /* 0x000000161d1d7210 */ /* 0x000fe20007fbe0ff */
[----:B------:R-:W-:-:S04]  /*32c30*/  IMAD.X R20, R20, 0x1, R0, P6 ;  /* 0x0000000114147824 */ /* 0x000fc800030e0600 */
[----:B------:R0:W-:Y:S01]  /*32c40*/  STL [R1+0xc04], R29 ;  /* 0x000c041d01007387 */ /* 0x0001e20000100800 */
[----:B------:R-:W-:Y:S01]  /*32c50*/  STL [R1+0xc0c], R7 ;  /* 0x000c0c0701007387 */ /* 0x000fe20000100800 */
[-C--:B------:R-:W-:Y:S01]  /*32c60*/  IADD3 R19, P6, R19, R22.reuse, RZ ;  /* 0x0000001613137210 */ /* 0x080fe20007fde0ff */
[--C-:B------:R-:W-:Y:S01]  /*32c70*/  IMAD.X R16, R16, 0x1, R0.reuse, P1 ;  /* 0x0000000110107824 */ /* 0x100fe200008e0600 */
[-C--:B------:R-:W-:Y:S01]  /*32c80*/  IADD3 R17, P1, R17, R22.reuse, RZ ;  /* 0x0000001611117210 */ /* 0x080fe20007f3e0ff */
[----:B0-----:R-:W3:Y:S01]  /*32c90*/  LDL.LU R29, [R1+0xc00] ;  /* 0x000c0000011d7983 */ /* 0x001ee20000300800 */
[--C-:B------:R-:W-:Y:S02]  /*32ca0*/  IMAD.X R28, R28, 0x1, R0.reuse, P2 ;  /* 0x000000011c1c7824 */ /* 0x100fe400010e0600 */
[----:B------:R-:W-:Y:S02]  /*32cb0*/  STL [R1+0xc30], R21 ;  /* 0x000c301501007387 */ /* 0x000fe40000100800 */
[----:B------:R-:W-:Y:S01]  /*32cc0*/  STL [R1+0xc28], R20 ;  /* 0x000c281401007387 */ /* 0x000fe20000100800 */
[----:B------:R-:W-:Y:S01]  /*32cd0*/  STL [R1+0xbfc], R19 ;  /* 0x000bfc1301007387 */ /* 0x000fe20000100800 */
[----:B------:R0:W-:Y:S01]  /*32ce0*/  STL [R1+0xc18], R28 ;  /* 0x000c181c01007387 */ /* 0x0001e20000100800 */
[-C--:B------:R-:W-:Y:S01]  /*32cf0*/  IADD3 R18, P2, R18, R22.reuse, RZ ;  /* 0x0000001612127210 */ /* 0x080fe20007f5e0ff */
[----:B------:R-:W-:Y:S02]  /*32d00*/  STL [R1+0xc20], R16 ;  /* 0x000c201001007387 */ /* 0x000fe40000100800 */
[--C-:B----4-:R-:W-:Y:S01]  /*32d10*/  IMAD.X R13, R13, 0x1, R0.reuse, P3 ;  /* 0x000000010d0d7824 */ /* 0x110fe200018e0600 */
[----:B0-----:R-:W4:Y:S01]  /*32d20*/  LDL.LU R28, [R1+0xbd4] ;  /* 0x000bd400011c7983 */ /* 0x001f220000300800 */
[----:B------:R-:W-:Y:S01]  /*32d30*/  STL [R1+0xbf4], R17 ;  /* 0x000bf41101007387 */ /* 0x000fe20000100800 */
[----:B------:R-:W-:Y:S01]  /*32d40*/  IADD3 R3, P3, R3, R22, RZ ;  /* 0x0000001603037210 */ /* 0x000fe20007f7e0ff */
[----:B------:R-:W4:Y:S01]  /*32d50*/  LDL.LU R4, [R1+0xbf8] ;  /* 0x000bf80001047983 */ /* 0x000f220000300800 */
[----:B------:R-:W-:Y:S01]  /*32d60*/  STL [R1+0xbec], R18 ;  /* 0x000bec1201007387 */ /* 0x000fe20000100800 */
[----:B------:R-:W4:Y:S02]  /*32d70*/  LDL.LU R27, [R1+0xbcc] ;  /* 0x000bcc00011b7983 */ /* 0x000f240000300800 */
[----:B------:R-:W-:Y:S02]  /*32d80*/  STL [R1+0xc10], R13 ;  /* 0x000c100d01007387 */ /* 0x000fe40000100800 */
[----:B------:R-:W4:Y:S01]  /*32d90*/  LDL.LU R23, [R1+0xbf0] ;  /* 0x000bf00001177983 */ /* 0x000f220000300800 */
[----:B------:R0:W-:Y:S01]  /*32da0*/  STL [R1+0xbe4], R3 ;  /* 0x000be40301007387 */ /* 0x0001e20000100800 */
[----:B------:R-:W4:Y:S02]  /*32db0*/  LDL.LU R24, [R1+0xbc4] ;  /* 0x000bc40001187983 */ /* 0x000f240000300800 */
[----:B------:R-:W4:Y:S02]  /*32dc0*/  LDL.LU R25, [R1+0xbe8] ;  /* 0x000be80001197983 */ /* 0x000f240000300800 */
[----:B------:R-:W4:Y:S01]  /*32dd0*/  LDL.LU R26, [R1+0xbbc] ;  /* 0x000bbc00011a7983 */ /* 0x000f220000300800 */
[----:B------:R-:W4:Y:S01]  /*32de0*/  LDL.LU R14, [R1+0xbe0] ;  /* 0x000be000010e7983 */ /* 0x000f220000300800 */
[----:B------:R-:W4:Y:S03]  /*32df0*/  LDL.LU R15, [R1+0xbb4] ;  /* 0x000bb400010f7983 */ /* 0x000f260000300800 */
[----:B0-----:R-:W4:Y:S01]  /*32e00*/  LDL.LU R3, [R1+0xbd8] ;  /* 0x000bd80001037983 */ /* 0x001f220000300800 */
[----:B------:R-:W4:Y:S02]  /*32e10*/  LDL.LU R8, [R1+0xbac] ;  /* 0x000bac0001087983 */ /* 0x000f240000300800 */
[----:B------:R-:W4:Y:S02]  /*32e20*/  LDL.LU R9, [R1+0xbd0] ;  /* 0x000bd00001097983 */ /* 0x000f240000300800 */
[----:B------:R-:W-:-:S05]  /*32e30*/  IMAD.X R2, R2, 0x1, R0, P4 ;  /* 0x0000000102027824 */ /* 0x000fca00020e0600 */
[----:B------:R0:W-:Y:S04]  /*32e40*/  STL [R1+0xc08], R2 ;  /* 0x000c080201007387 */ /* 0x0001e80000100800 */
[----:B0-----:R-:W4:Y:S01]  /*32e50*/  LDL.LU R2, [R1+0xba4] ;  /* 0x000ba40001027983 */ /* 0x001f220000300800 */
[----:B------:R-:W4:Y:S02]  /*32e60*/  LDL.LU R10, [R1+0xbc8] ;  /* 0x000bc800010a7983 */ /* 0x000f240000300800 */
[----:B------:R-:W4:Y:S02]  /*32e70*/  LDL.LU R11, [R1+0xb9c] ;  /* 0x000b9c00010b7983 */ /* 0x000f240000300800 */
[----:B------:R-:W4:Y:S01]  /*32e80*/  LDL.LU R5, [R1+0xbc0] ;  /* 0x000bc00001057983 */ /* 0x000f220000300800 */
[----:B--2---:R-:W-:-:S05]  /*32e90*/  IADD3 R12, P4, R12, R22, RZ ;  /* 0x000000160c0c7210 */ /* 0x004fca0007f9e0ff */
[----:B------:R0:W-:Y:S01]  /*32ea0*/  STL [R1+0xbdc], R12 ;  /* 0x000bdc0c01007387 */ /* 0x0001e20000100800 */
[----:B------:R-:W2:Y:S02]  /*32eb0*/  LDL.LU R6, [R1+0xb94] ;  /* 0x000b940001067983 */ /* 0x000ea40000300800 */
[----:B------:R-:W2:Y:S02]  /*32ec0*/  LDL.LU R7, [R1+0xbb8] ;  /* 0x000bb80001077983 */ /* 0x000ea40000300800 */
[----:B------:R-:W2:Y:S01]  /*32ed0*/  LDL.LU R21, [R1+0xb8c] ;  /* 0x000b8c0001157983 */ /* 0x000ea20000300800 */
[----:B0-----:R-:W2:Y:S01]  /*32ee0*/  LDL.LU R12, [R1+0xbb0] ;  /* 0x000bb000010c7983 */ /* 0x001ea20000300800 */
[----:B------:R-:W2:Y:S02]  /*32ef0*/  LDL.LU R20, [R1+0xb84] ;  /* 0x000b840001147983 */ /* 0x000ea40000300800 */
[----:B------:R-:W2:Y:S02]  /*32f00*/  LDL.LU R19, [R1+0xba8] ;  /* 0x000ba80001137983 */ /* 0x000ea40000300800 */
[----:B------:R-:W2:Y:S02]  /*32f10*/  LDL.LU R16, [R1+0xb7c] ;  /* 0x000b7c0001107983 */ /* 0x000ea40000300800 */
[----:B---3--:R-:W-:-:S05]  /*32f20*/  IMAD.X R29, R29, 0x1, R0, P5 ;  /* 0x000000011d1d7824 */ /* 0x008fca00028e0600 */
[----:B------:R0:W-:Y:S01]  /*32f30*/  STL [R1+0xc00], R29 ;  /* 0x000c001d01007387 */ /* 0x0001e20000100800 */
[----:B------:R-:W3:Y:S03]  /*32f40*/  LDL.LU R17, [R1+0xba0] ;  /* 0x000ba00001117983 */ /* 0x000ee60000300800 */
[----:B0-----:R-:W3:Y:S01]  /*32f50*/  LDL.LU R29, [R1+0xb74] ;  /* 0x000b7400011d7983 */ /* 0x001ee20000300800 */
[----:B----4-:R-:W-:-:S03]  /*32f60*/  IADD3 R28, P5, R28, R22, RZ ;  /* 0x000000161c1c7210 */ /* 0x010fc60007fbe0ff */
[----:B------:R-:W4:Y:S01]  /*32f70*/  LDL.LU R18, [R1+0xb98] ;  /* 0x000b980001127983 */ /* 0x000f220000300800 */
[----:B------:R-:W4:Y:S02]  /*32f80*/  LDL.LU R13, [R1+0xb6c] ;  /* 0x000b6c00010d7983 */ /* 0x000f240000300800 */
[--C-:B------:R-:W-:Y:S01]  /*32f90*/  IMAD.X R4, R4, 0x1, R0.reuse, P6 ;  /* 0x0000000104047824 */ /* 0x100fe200030e0600 */
[----:B------:R0:W-:Y:S01]  /*32fa0*/  STL [R1+0xbd4], R28 ;  /* 0x000bd41c01007387 */ /* 0x0001e20000100800 */
[-C--:B------:R-:W-:Y:S01]  /*32fb0*/  IADD3 R27, P6, R27, R22.reuse, RZ ;  /* 0x000000161b1b7210 */ /* 0x080fe20007fde0ff */
[--C-:B------:R-:W-:Y:S01]  /*32fc0*/  IMAD.X R23, R23, 0x1, R0.reuse, P1 ;  /* 0x0000000117177824 */ /* 0x100fe200008e0600 */
[-C--:B------:R-:W-:Y:S01]  /*32fd0*/  IADD3 R24, P1, R24, R22.reuse, RZ ;  /* 0x0000001618187210 */ /* 0x080fe20007f3e0ff */
[--C-:B------:R-:W-:Y:S01]  /*32fe0*/  IMAD.X R25, R25, 0x1, R0.reuse, P2 ;  /* 0x0000000119197824 */ /* 0x100fe200010e0600 */
[----:B0-----:R-:W4:Y:S01]  /*32ff0*/  LDL.LU R28, [R1+0xb90] ;  /* 0x000b9000011c7983 */ /* 0x001f220000300800 */
[----:B------:R-:W-:Y:S01]  /*33000*/  STL [R1+0xbf8], R4 ;  /* 0x000bf80401007387 */ /* 0x000fe20000100800 */
[----:B------:R-:W-:Y:S01]  /*33010*/  IADD3 R26, P2, R26, R22, RZ ;  /* 0x000000161a1a7210 */ /* 0x000fe20007f5e0ff */
[----:B------:R-:W-:Y:S02]  /*33020*/  STL [R1+0xbcc], R27 ;  /* 0x000bcc1b01007387 */ /* 0x000fe40000100800 */
[--C-:B------:R-:W-:Y:S01]  /*33030*/  IMAD.X R3, R3, 0x1, R0.reuse, P4 ;  /* 0x0000000103037824 */ /* 0x100fe200020e0600 */
[----:B------:R-:W-:Y:S01]  /*33040*/  STL [R1+0xbf0], R23 ;  /* 0x000bf01701007387 */ /* 0x000fe20000100800 */
[----:B------:R-:W-:-:S02]  /*33050*/  IMAD.X R14, R14, 0x1, R0, P3 ;  /* 0x000000010e0e7824 */ /* 0x000fc400018e0600 */
[----:B------:R-:W-:Y:S02]  /*33060*/  STL [R1+0xbc4], R24 ;  /* 0x000bc41801007387 */ /* 0x000fe40000100800 */
[----:B------:R-:W-:Y:S01]  /*33070*/  STL [R1+0xbe8], R25 ;  /* 0x000be81901007387 */ /* 0x000fe20000100800 */
[----:B------:R-:W-:Y:S01]  /*33080*/  STL [R1+0xbbc], R26 ;  /* 0x000bbc1a01007387 */ /* 0x000fe20000100800 */
[----:B------:R0:W-:Y:S02]  /*33090*/  STL [R1+0xbd8], R3 ;  /* 0x000bd80301007387 */ /* 0x0001e40000100800 */
[----:B------:R-:W-:Y:S01]  /*330a0*/  STL [R1+0xbe0], R14 ;  /* 0x000be00e01007387 */ /* 0x000fe20000100800 */
[-C--:B------:R-:W-:Y:S01]  /*330b0*/  IADD3 R15, P3, R15, R22.reuse, RZ ;  /* 0x000000160f0f7210 */ /* 0x080fe20007f7e0ff */
[--C-:B------:R-:W-:Y:S01]  /*330c0*/  IMAD.X R9, R9, 0x1, R0.reuse, P5 ;  /* 0x0000000109097824 */ /* 0x100fe200028e0600 */
[-C--:B------:R-:W-:Y:S01]  /*330d0*/  IADD3 R8, P4, R8, R22.reuse, RZ ;  /* 0x0000001608087210 */ /* 0x080fe20007f9e0ff */
[----:B0-----:R-:W4:Y:S01]  /*330e0*/  LDL.LU R3, [R1+0xb64] ;  /* 0x000b640001037983 */ /* 0x001f220000300800 */
[-C--:B------:R-:W-:Y:S01]  /*330f0*/  IADD3 R2, P5, R2, R22.reuse, RZ ;  /* 0x0000001602027210 */ /* 0x080fe20007fbe0ff */
[----:B------:R-:W-:Y:S04]  /*33100*/  STL [R1+0xbb4], R15 ;  /* 0x000bb40f01007387 */ /* 0x000fe80000100800 */
[----:B------:R0:W-:Y:S01]  /*33110*/  STL [R1+0xba4], R2 ;  /* 0x000ba40201007387 */ /* 0x0001e20000100800 */
[----:B------:R-:W-:Y:S03]  /*33120*/  STL [R1+0xbac], R8 ;  /* 0x000bac0801007387 */ /* 0x000fe60000100800 */
[----:B0-----:R-:W4:Y:S01]  /*33130*/  LDL.LU R2, [R1+0xb88] ;  /* 0x000b880001027983 */ /* 0x001f220000300800 */
[--C-:B------:R-:W-:Y:S01]  /*33140*/  IMAD.X R10, R10, 0x1, R0.reuse, P6 ;  /* 0x000000010a0a7824 */ /* 0x100fe200030e0600 */
[-C--:B------:R-:W-:Y:S01]  /*33150*/  IADD3 R11, P6, R11, R22.reuse, RZ ;  /* 0x000000160b0b7210 */ /* 0x080fe20007fde0ff */
[--C-:B------:R-:W-:Y:S01]  /*33160*/  IMAD.X R5, R5, 0x1, R0.reuse, P1 ;  /* 0x0000000105057824 */ /* 0x100fe200008e0600 */
[----:B------:R-:W-:Y:S02]  /*33170*/  STL [R1+0xbd0], R9 ;  /* 0x000bd00901007387 */ /* 0x000fe40000100800 */
[----:B------:R-:W-:Y:S02]  /*33180*/  STL [R1+0xbc8], R10 ;  /* 0x000bc80a01007387 */ /* 0x000fe40000100800 */
[----:B------:R-:W-:Y:S01]  /*33190*/  STL [R1+0xb9c], R11 ;  /* 0x000b9c0b01007387 */ /* 0x000fe20000100800 */
[----:B------:R-:W-:Y:S01]  /*331a0*/  STL [R1+0xbc0], R5 ;  /* 0x000bc00501007387 */ /* 0x000fe20000100800 */
[-C--:B--2---:R-:W-:Y:S01]  /*331b0*/  IADD3 R6, P1, R6, R22.reuse, RZ ;  /* 0x0000001606067210 */ /* 0x084fe20007f3e0ff */
[----:B------:R-:W-:Y:S01]  /*331c0*/  IMAD.X R7, R7, 0x1, R0, P2 ;  /* 0x0000000107077824 */ /* 0x000fe200010e0600 */
[----:B------:R-:W-:-:S03]  /*331d0*/  IADD3 R21, P2, R21, R22, RZ ;  /* 0x0000001615157210 */ /* 0x000fc60007f5e0ff */
[----:B------:R-:W-:Y:S01]  /*331e0*/  STL [R1+0xb94], R6 ;  /* 0x000b940601007387 */ /* 0x000fe20000100800 */
[--C-:B------:R-:W-:Y:S01]  /*331f0*/  IMAD.X R12, R12, 0x1, R0.reuse, P3 ;  /* 0x000000010c0c7824 */ /* 0x100fe200018e0600 */
[-C--:B------:R-:W-:Y:S01]  /*33200*/  IADD3 R20, P3, R20, R22.reuse, RZ ;  /* 0x0000001614147210 */ /* 0x080fe20007f7e0ff */
[--C-:B------:R-:W-:Y:S01]  /*33210*/  IMAD.X R19, R19, 0x1, R0.reuse, P4 ;  /* 0x0000000113137824 */ /* 0x100fe200020e0600 */
[-C--:B------:R-:W-:Y:S02]  /*33220*/  IADD3 R16, P4, R16, R22.reuse, RZ ;  /* 0x0000001610107210 */ /* 0x080fe40007f9e0ff */
[----:B------:R0:W-:Y:S01]  /*33230*/  STL [R1+0xbb0], R12 ;  /* 0x000bb00c01007387 */ /* 0x0001e20000100800 */
[----:B------:R-:W-:Y:S03]  /*33240*/  STL [R1+0xbb8], R7 ;  /* 0x000bb80701007387 */ /* 0x000fe60000100800 */
[----:B0-----:R-:W2:Y:S01]  /*33250*/  LDL.LU R12, [R1+0xb5c] ;  /* 0x000b5c00010c7983 */ /* 0x001ea20000300800 */
[----:B------:R-:W-:Y:S02]  /*33260*/  STL [R1+0xb8c], R21 ;  /* 0x000b8c1501007387 */ /* 0x000fe40000100800 */
[----:B------:R-:W-:Y:S02]  /*33270*/  STL [R1+0xb84], R20 ;  /* 0x000b841401007387 */ /* 0x000fe40000100800 */
[----:B------:R-:W-:Y:S02]  /*33280*/  STL [R1+0xba8], R19 ;  /* 0x000ba81301007387 */ /* 0x000fe40000100800 */
[--C-:B---3--:R-:W-:Y:S01]  /*33290*/  IMAD.X R17, R17, 0x1, R0.reuse, P5 ;  /* 0x0000000111117824 */ /* 0x108fe200028e0600 */
[-C--:B------:R-:W-:Y:S01]  /*332a0*/  IADD3 R29, P5, R29, R22.reuse, RZ ;  /* 0x000000161d1d7210 */ /* 0x080fe20007fbe0ff */
[----:B----4-:R-:W-:Y:S01]  /*332b0*/  IMAD.X R18, R18, 0x1, R0, P6 ;  /* 0x0000000112127824 */ /* 0x010fe200030e0600 */
[----:B------:R-:W-:-:S03]  /*332c0*/  IADD3 R13, P6, R13, R22, RZ ;  /* 0x000000160d0d7210 */ /* 0x000fc60007fde0ff */
[----:B------:R0:W-:Y:S01]  /*332d0*/  STL [R1+0xb74], R29 ;  /* 0x000b741d01007387 */ /* 0x0001e20000100800 */
[----:B------:R-:W-:Y:S03]  /*332e0*/  STL [R1+0xb7c], R16 ;  /* 0x000b7c1001007387 */ /* 0x000fe60000100800 */
[----:B0-----:R-:W3:Y:S01]  /*332f0*/  LDL.LU R29, [R1+0xb80] ;  /* 0x000b8000011d7983 */ /* 0x001ee20000300800 */
[----:B------:R-:W-:Y:S02]  /*33300*/  STL [R1+0xba0], R17 ;  /* 0x000ba01101007387 */ /* 0x000fe40000100800 */
[----:B------:R-:W-:Y:S02]  /*33310*/  IMAD.X R28, R28, 0x1, R0, P1 ;  /* 0x000000011c1c7824 */ /* 0x000fe400008e0600 */
        /* <DEDUP_REMOVED lines=13> */
[----:B------:R-:W4:Y:S01]  /*333f0*/  LDL.LU R9, [R1+0xb2c] ;  /* 0x000b2c0001097983 */ /* 0x000f220000300800 */
[----:B------:R-:W-:-:S05]  /*33400*/  IADD3 R3, P1, R3, R22, RZ ;  /* 0x0000001603037210 */ /* 0x000fca0007f3e0ff */
[----:B------:R0:W-:Y:S04]  /*33410*/  STL [R1+0xb64], R3 ;  /* 0x000b640301007387 */ /* 0x0001e80000100800 */
[----:B0-----:R-:W4:Y:S01]  /*33420*/  LDL.LU R3, [R1+0xb50] ;  /* 0x000b500001037983 */ /* 0x001f220000300800 */
[----:B------:R-:W4:Y:S02]  /*33430*/  LDL.LU R10, [R1+0xb24] ;  /* 0x000b2400010a7983 */ /* 0x000f240000300800 */
[----:B------:R-:W-:Y:S02]  /*33440*/  IMAD.X R2, R2, 0x1, R0, P2 ;  /* 0x0000000102027824 */ /* 0x000fe400010e0600 */
[----:B------:R-:W4:Y:S01]  /*33450*/  LDL.LU R11, [R1+0xb48] ;  /* 0x000b4800010b7983 */ /* 0x000f220000300800 */
[----:B------:R-:W4:Y:S02]  /*33460*/  LDL.LU R5, [R1+0xb1c] ;  /* 0x000b1c0001057983 */ /* 0x000f240000300800 */
[----:B------:R0:W-:Y:S02]  /*33470*/  STL [R1+0xb88], R2 ;  /* 0x000b880201007387 */ /* 0x0001e40000100800 */
[----:B------:R-:W4:Y:S02]  /*33480*/  LDL.LU R6, [R1+0xb40] ;  /* 0x000b400001067983 */ /* 0x000f240000300800 */
[----:B------:R-:W4:Y:S01]  /*33490*/  LDL.LU R7, [R1+0xb14] ;  /* 0x000b140001077983 */ /* 0x000f220000300800 */
[----:B------:R-:W4:Y:S04]  /*334a0*/  LDL.LU R21, [R1+0xb38] ;  /* 0x000b380001157983 */ /* 0x000f280000300800 */
[----:B0-----:R-:W4:Y:S01]  /*334b0*/  LDL.LU R2, [R1+0xb0c] ;  /* 0x000b0c0001027983 */ /* 0x001f220000300800 */
[----:B------:R-:W4:Y:S02]  /*334c0*/  LDL.LU R20, [R1+0xb30] ;  /* 0x000b300001147983 */ /* 0x000f240000300800 */
[----:B------:R-:W4:Y:S02]  /*334d0*/  LDL.LU R19, [R1+0xb04] ;  /* 0x000b040001137983 */ /* 0x000f240000300800 */
[----:B------:R-:W4:Y:S01]  /*334e0*/  LDL.LU R16, [R1+0xb28] ;  /* 0x000b280001107983 */ /* 0x000f220000300800 */
[----:B--2---:R-:W-:-:S05]  /*334f0*/  IADD3 R12, P2, R12, R22, RZ ;  /* 0x000000160c0c7210 */ /* 0x004fca0007f5e0ff */
[----:B------:R0:W-:Y:S01]  /*33500*/  STL [R1+0xb5c], R12 ;  /* 0x000b5c0c01007387 */ /* 0x0001e20000100800 */
[----:B------:R-:W2:Y:S03]  /*33510*/  LDL.LU R17, [R1+0xafc] ;  /* 0x000afc0001117983 */ /* 0x000ea60000300800 */
[----:B0-----:R-:W2:Y:S01]  /*33520*/  LDL.LU R12, [R1+0xb20] ;  /* 0x000b2000010c7983 */ /* 0x001ea20000300800 */
[----:B------:R-:W2:Y:S02]  /*33530*/  LDL.LU R18, [R1+0xaf4] ;  /* 0x000af40001127983 */ /* 0x000ea40000300800 */
[----:B------:R-:W2:Y:S02]  /*33540*/  LDL.LU R13, [R1+0xb18] ;  /* 0x000b1800010d7983 */ /* 0x000ea40000300800 */
[--C-:B---3--:R-:W-:Y:S01]  /*33550*/  IMAD.X R29, R29, 0x1, R0.reuse, P3 ;  /* 0x000000011d1d7824 */ /* 0x108fe200018e0600 */
[----:B----4-:R-:W-:Y:S01]  /*33560*/  IADD3 R4, P3, R4, R22, RZ ;  /* 0x0000001604047210 */ /* 0x010fe20007f7e0ff */
[----:B------:R-:W-:-:S03]  /*33570*/  IMAD.X R27, R27, 0x1, R0, P4 ;  /* 0x000000011b1b7824 */ /* 0x000fc600020e0600 */
[----:B------:R0:W-:Y:S01]  /*33580*/  STL [R1+0xb80], R29 ;  /* 0x000b801d01007387 */ /* 0x0001e20000100800 */
[-C--:B------:R-:W-:Y:S01]  /*33590*/  IADD3 R23, P4, R23, R22.reuse, RZ ;  /* 0x0000001617177210 */ /* 0x080fe20007f9e0ff */
[--C-:B------:R-:W-:Y:S01]  /*335a0*/  IMAD.X R24, R24, 0x1, R0.reuse, P5 ;  /* 0x0000000118187824 */ /* 0x100fe200028e0600 */
[-C--:B------:R-:W-:Y:S01]  /*335b0*/  IADD3 R25, P5, R25, R22.reuse, RZ ;  /* 0x0000001619197210 */ /* 0x080fe20007fbe0ff */
[--C-:B------:R-:W-:Y:S02]  /*335c0*/  IMAD.X R26, R26, 0x1, R0.reuse, P6 ;  /* 0x000000011a1a7824 */ /* 0x100fe400030e0600 */
[--C-:B------:R-:W-:Y:S01]  /*335d0*/  IMAD.X R15, R15, 0x1, R0.reuse, P1 ;  /* 0x000000010f0f7824 */ /* 0x100fe200008e0600 */
[----:B0-----:R-:W3:Y:S01]  /*335e0*/  LDL.LU R29, [R1+0xaec] ;  /* 0x000aec00011d7983 */ /* 0x001ee20000300800 */
[----:B------:R-:W-:Y:S02]  /*335f0*/  STL [R1+0xb54], R4 ;  /* 0x000b540401007387 */ /* 0x000fe40000100800 */
[----:B------:R-:W-:Y:S01]  /*33600*/  STL [R1+0xb78], R27 ;  /* 0x000b781b01007387 */ /* 0x000fe20000100800 */
[-C--:B------:R-:W-:Y:S01]  /*33610*/  IADD3 R28, P1, R28, R22.reuse, RZ ;  /* 0x000000161c1c7210 */ /* 0x080fe20007f3e0ff */
[----:B------:R-:W-:Y:S01]  /*33620*/  STL [R1+0xb4c], R23 ;  /* 0x000b4c1701007387 */ /* 0x000fe20000100800 */
[----:B------:R-:W-:Y:S01]  /*33630*/  IADD3 R14, P6, R14, R22, RZ ;  /* 0x000000160e0e7210 */ /* 0x000fe20007fde0ff */
[----:B------:R-:W-:Y:S02]  /*33640*/  STL [R1+0xb70], R24 ;  /* 0x000b701801007387 */ /* 0x000fe40000100800 */
[----:B------:R-:W-:Y:S01]  /*33650*/  STL [R1+0xb44], R25 ;  /* 0x000b441901007387 */ /* 0x000fe20000100800 */
[----:B------:R-:W-:Y:S01]  /*33660*/  STL [R1+0xb68], R26 ;  /* 0x000b681a01007387 */ /* 0x000fe20000100800 */
[----:B------:R0:W-:Y:S02]  /*33670*/  STL [R1+0xb34], R28 ;  /* 0x000b341c01007387 */ /* 0x0001e40000100800 */
[----:B------:R-:W-:Y:S02]  /*33680*/  STL [R1+0xb3c], R14 ;  /* 0x000b3c0e01007387 */ /* 0x000fe40000100800 */
[--C-:B------:R-:W-:Y:S01]  /*33690*/  IMAD.X R8, R8, 0x1, R0.reuse, P2 ;  /* 0x0000000108087824 */ /* 0x100fe200010e0600 */
[----:B0-----:R-:W4:Y:S01]  /*336a0*/  LDL.LU R28, [R1+0xb10] ;  /* 0x000b1000011c7983 */ /* 0x001f220000300800 */
[----:B------:R-:W-:-:S02]  /*336b0*/  IMAD.X R3, R3, 0x1, R0, P3 ;  /* 0x0000000103037824 */ /* 0x000fc400018e0600 */
[----:B------:R-:W-:Y:S01]  /*336c0*/  STL [R1+0xb60], R15 ;  /* 0x000b600f01007387 */ /* 0x000fe20000100800 */
[-C--:B------:R-:W-:Y:S02]  /*336d0*/  IADD3 R9, P2, R9, R22.reuse, RZ ;  /* 0x0000001609097210 */ /* 0x080fe40007f5e0ff */
[----:B------:R0:W-:Y:S01]  /*336e0*/  STL [R1+0xb50], R3 ;  /* 0x000b500301007387 */ /* 0x0001e20000100800 */
[----:B------:R-:W-:Y:S01]  /*336f0*/  STL [R1+0xb58], R8 ;  /* 0x000b580801007387 */ /* 0x000fe20000100800 */
[-C--:B------:R-:W-:Y:S01]  /*33700*/  IADD3 R10, P3, R10, R22.reuse, RZ ;  /* 0x000000160a0a7210 */ /* 0x080fe20007f7e0ff */
[--C-:B------:R-:W-:Y:S01]  /*33710*/  IMAD.X R11, R11, 0x1, R0.reuse, P4 ;  /* 0x000000010b0b7824 */ /* 0x100fe200020e0600 */
[-C--:B------:R-:W-:Y:S01]  /*33720*/  IADD3 R5, P4, R5, R22.reuse, RZ ;  /* 0x0000001605057210 */ /* 0x080fe20007f9e0ff */
[--C-:B------:R-:W-:Y:S02]  /*33730*/  IMAD.X R6, R6, 0x1, R0.reuse, P5 ;  /* 0x0000000106067824 */ /* 0x100fe400028e0600 */
[--C-:B------:R-:W-:Y:S01]  /*33740*/  IMAD.X R21, R21, 0x1, R0.reuse, P6 ;  /* 0x0000000115157824 */ /* 0x100fe200030e0600 */
[----:B0-----:R-:W4:Y:S01]  /*33750*/  LDL.LU R3, [R1+0xae4] ;  /* 0x000ae40001037983 */ /* 0x001f220000300800 */
        /* <DEDUP_REMOVED lines=12> */
[--C-:B------:R-:W-:Y:S01]  /*33820*/  IMAD.X R16, R16, 0x1, R0.reuse, P2 ;  /* 0x0000000110107824 */ /* 0x100fe200010e0600 */
[----:B------:R-:W-:Y:S02]  /*33830*/  STL [R1+0xb38], R21 ;  /* 0x000b381501007387 */ /* 0x000fe40000100800 */
[----:B------:R-:W-:Y:S02]  /*33840*/  STL [R1+0xb30], R20 ;  /* 0x000b301401007387 */ /* 0x000fe40000100800 */
[----:B------:R-:W-:Y:S01]  /*33850*/  STL [R1+0xb04], R19 ;  /* 0x000b041301007387 */ /* 0x000fe20000100800 */
[-C--:B--2---:R-:W-:Y:S01]  /*33860*/  IADD3 R17, P2, R17, R22.reuse, RZ ;  /* 0x0000001611117210 */ /* 0x084fe20007f5e0ff */
[--C-:B------:R-:W-:Y:S01]  /*33870*/  IMAD.X R12, R12, 0x1, R0.reuse, P3 ;  /* 0x000000010c0c7824 */ /* 0x100fe200018e0600 */
[----:B------:R-:W-:Y:S01]  /*33880*/  IADD3 R18, P3, R18, R22, RZ ;  /* 0x0000001612127210 */ /* 0x000fe20007f7e0ff */
[----:B------:R-:W-:-:S03]  /*33890*/  IMAD.X R13, R13, 0x1, R0, P4 ;  /* 0x000000010d0d7824 */ /* 0x000fc600020e0600 */
[----:B------:R0:W-:Y:S01]  /*338a0*/  STL [R1+0xb20], R12 ;  /* 0x000b200c01007387 */ /* 0x0001e20000100800 */
[----:B------:R-:W-:Y:S03]  /*338b0*/  STL [R1+0xb28], R16 ;  /* 0x000b281001007387 */ /* 0x000fe60000100800 */
[----:B0-----:R-:W2:Y:S01]  /*338c0*/  LDL.LU R12, [R1+0xadc] ;  /* 0x000adc00010c7983 */ /* 0x001ea20000300800 */
[----:B------:R-:W-:Y:S02]  /*338d0*/  STL [R1+0xafc], R17 ;  /* 0x000afc1101007387 */ /* 0x000fe40000100800 */
[----:B------:R-:W2:Y:S02]  /*338e0*/  LDL.LU R4, [R1+0xb00] ;  /* 0x000b000001047983 */ /* 0x000ea40000300800 */
[----:B------:R-:W-:Y:S01]  /*338f0*/  STL [R1+0xaf4], R18 ;  /* 0x000af41201007387 */ /* 0x000fe20000100800 */
[----:B------:R-:W2:Y:S01]  /*33900*/  LDL.LU R27, [R1+0xad4] ;  /* 0x000ad400011b7983 */ /* 0x000ea20000300800 */
[----:B------:R-:W-:Y:S02]  /*33910*/  STL [R1+0xb18], R13 ;  /* 0x000b180d01007387 */ /* 0x000fe40000100800 */
[----:B------:R-:W2:Y:S01]  /*33920*/  LDL.LU R23, [R1+0xaf8] ;  /* 0x000af80001177983 */ /* 0x000ea20000300800 */
[----:B---3--:R-:W-:-:S05]  /*33930*/  IADD3 R29, P4, R29, R22, RZ ;  /* 0x000000161d1d7210 */ /* 0x008fca0007f9e0ff */
[----:B------:R0:W-:Y:S01]  /*33940*/  STL [R1+0xaec], R29 ;  /* 0x000aec1d01007387 */ /* 0x0001e20000100800 */
[----:B------:R-:W3:Y:S02]  /*33950*/  LDL.LU R24, [R1+0xacc] ;  /* 0x000acc0001187983 */ /* 0x000ee40000300800 */
[----:B------:R-:W3:Y:S02]  /*33960*/  LDL.LU R25, [R1+0xaf0] ;  /* 0x000af00001197983 */ /* 0x000ee40000300800 */
[----:B------:R-:W3:Y:S01]  /*33970*/  LDL.LU R26, [R1+0xac4] ;  /* 0x000ac400011a7983 */ /* 0x000ee20000300800 */
[----:B------:R-:W3:Y:S01]  /*33980*/  LDL.LU R14, [R1+0xae8] ;  /* 0x000ae800010e7983 */ /* 0x000ee20000300800 */
[----:B------:R-:W3:Y:S03]  /*33990*/  LDL.LU R15, [R1+0xabc] ;  /* 0x000abc00010f7983 */ /* 0x000ee60000300800 */
[----:B0-----:R-:W3:Y:S01]  /*339a0*/  LDL.LU R29, [R1+0xae0] ;  /* 0x000ae000011d7983 */ /* 0x001ee20000300800 */
[----:B------:R-:W3:Y:S02]  /*339b0*/  LDL.LU R8, [R1+0xab4] ;  /* 0x000ab40001087983 */ /* 0x000ee40000300800 */
[----:B------:R-:W3:Y:S02]  /*339c0*/  LDL.LU R9, [R1+0xad8] ;  /* 0x000ad80001097983 */ /* 0x000ee40000300800 */
[----:B----4-:R-:W-:-:S05]  /*339d0*/  IMAD.X R28, R28, 0x1, R0, P5 ;  /* 0x000000011c1c7824 */ /* 0x010fca00028e0600 */
[----:B------:R0:W-:Y:S04]  /*339e0*/  STL [R1+0xb10], R28 ;  /* 0x000b101c01007387 */ /* 0x0001e80000100800 */
[----:B0-----:R-:W4:Y:S01]  /*339f0*/  LDL.LU R28, [R1+0xaac] ;  /* 0x000aac00011c7983 */ /* 0x001f220000300800 */
[----:B------:R-:W-:Y:S01]  /*33a00*/  IADD3 R3, P5, R3, R22, RZ ;  /* 0x0000001603037210 */ /* 0x000fe20007fbe0ff */
[----:B------:R-:W4:Y:S02]  /*33a10*/  LDL.LU R10, [R1+0xad0] ;  /* 0x000ad000010a7983 */ /* 0x000f240000300800 */
[----:B------:R-:W4:Y:S01]  /*33a20*/  LDL.LU R11, [R1+0xaa4] ;  /* 0x000aa400010b7983 */ /* 0x000f220000300800 */
[----:B------:R-:W4:Y:S01]  /*33a30*/  LDL.LU R5, [R1+0xac8] ;  /* 0x000ac80001057983 */ /* 0x000f220000300800 */
[----:B------:R0:W-:Y:S02]  /*33a40*/  STL [R1+0xae4], R3 ;  /* 0x000ae40301007387 */ /* 0x0001e40000100800 */
[----:B------:R-:W4:Y:S02]  /*33a50*/  LDL.LU R6, [R1+0xa9c] ;  /* 0x000a9c0001067983 */ /* 0x000f240000300800 */
[----:B------:R-:W4:Y:S01]  /*33a60*/  LDL.LU R7, [R1+0xac0] ;  /* 0x000ac00001077983 */ /* 0x000f220000300800 */
[----:B------:R-:W4:Y:S04]  /*33a70*/  LDL.LU R21, [R1+0xa94] ;  /* 0x000a940001157983 */ /* 0x000f280000300800 */
[----:B0-----:R-:W4:Y:S01]  /*33a80*/  LDL.LU R3, [R1+0xab8] ;  /* 0x000ab80001037983 */ /* 0x001f220000300800 */
[----:B------:R-:W4:Y:S02]  /*33a90*/  LDL.LU R20, [R1+0xa8c] ;  /* 0x000a8c0001147983 */ /* 0x000f240000300800 */
[----:B------:R-:W4:Y:S02]  /*33aa0*/  LDL.LU R19, [R1+0xab0] ;  /* 0x000ab00001137983 */ /* 0x000f240000300800 */
[----:B------:R-:W4:Y:S02]  /*33ab0*/  LDL.LU R16, [R1+0xa84] ;  /* 0x000a840001107983 */ /* 0x000f240000300800 */
[----:B------:R-:W-:-:S05]  /*33ac0*/  IMAD.X R2, R2, 0x1, R0, P6 ;  /* 0x0000000102027824 */ /* 0x000fca00030e0600 */
[----:B------:R0:W-:Y:S01]  /*33ad0*/  STL [R1+0xb08], R2 ;  /* 0x000b080201007387 */ /* 0x0001e20000100800 */
[----:B------:R-:W4:Y:S03]  /*33ae0*/  LDL.LU R17, [R1+0xaa8] ;  /* 0x000aa80001117983 */ /* 0x000f260000300800 */
[----:B0-----:R-:W4:Y:S01]  /*33af0*/  LDL.LU R2, [R1+0xa7c] ;  /* 0x000a7c0001027983 */ /* 0x001f220000300800 */
[----:B------:R-:W4:Y:S02]  /*33b00*/  LDL.LU R18, [R1+0xaa0] ;  /* 0x000aa00001127983 */ /* 0x000f240000300800 */
[----:B------:R-:W4:Y:S01]  /*33b10*/  LDL.LU R13, [R1+0xa74] ;  /* 0x000a7400010d7983 */ /* 0x000f220000300800 */
[-C--:B--2---:R-:W-:Y:S01]  /*33b20*/  IADD3 R12, P6, R12, R22.reuse, RZ ;  /* 0x000000160c0c7210 */ /* 0x084fe20007fde0ff */
[----:B------:R-:W-:Y:S01]  /*33b30*/  IMAD.X R4, R4, 0x1, R0, P1 ;  /* 0x0000000104047824 */ /* 0x000fe200008e0600 */
[----:B------:R-:W-:-:S03]  /*33b40*/  IADD3 R27, P1, R27, R22, RZ ;  /* 0x000000161b1b7210 */ /* 0x000fc60007f3e0ff */
[----:B------:R0:W-:Y:S01]  /*33b50*/  STL [R1+0xadc], R12 ;  /* 0x000adc0c01007387 */ /* 0x0001e20000100800 */
[----:B------:R-:W-:-:S03]  /*33b60*/  IMAD.X R23, R23, 0x1, R0, P2 ;  /* 0x0000000117177824 */ /* 0x000fc600010e0600 */
[----:B0-----:R-:W2:Y:S01]  /*33b70*/  LDL.LU R12, [R1+0xa98] ;  /* 0x000a9800010c7983 */ /* 0x001ea20000300800 */
[----:B------:R-:W-:Y:S02]  /*33b80*/  STL [R1+0xb00], R4 ;  /* 0x000b000401007387 */ /* 0x000fe40000100800 */
[----:B------:R-:W-:Y:S02]  /*33b90*/  STL [R1+0xad4], R27 ;  /* 0x000ad41b01007387 */ /* 0x000fe40000100800 */
[----:B------:R-:W-:Y:S01]  /*33ba0*/  STL [R1+0xaf8], R23 ;  /* 0x000af81701007387 */ /* 0x000fe20000100800 */
[-C--:B---3--:R-:W-:Y:S01]  /*33bb0*/  IADD3 R24, P2, R24, R22.reuse, RZ ;  /* 0x0000001618187210 */ /* 0x088fe20007f5e0ff */
[--C-:B------:R-:W-:Y:S01]  /*33bc0*/  IMAD.X R25, R25, 0x1, R0.reuse, P3 ;  /* 0x0000000119197824 */ /* 0x100fe200018e0600 */
[-C--:B------:R-:W-:Y:S01]  /*33bd0*/  IADD3 R26, P3, R26, R22.reuse, RZ ;  /* 0x000000161a1a7210 */ /* 0x080fe20007f7e0ff */
[--C-:B------:R-:W-:Y:S02]  /*33be0*/  IMAD.X R14, R14, 0x1, R0.reuse, P4 ;  /* 0x000000010e0e7824 */ /* 0x100fe400020e0600 */
[----:B------:R-:W-:Y:S01]  /*33bf0*/  STL [R1+0xacc], R24 ;  /* 0x000acc1801007387 */ /* 0x000fe20000100800 */
[----:B------:R-:W-:Y:S02]  /*33c00*/  STL [R1+0xaf0], R25 ;  /* 0x000af01901007387 */ /* 0x000fe40000100800 */
[--C-:B------:R-:W-:Y:S01]  /*33c10*/  IMAD.X R29, R29, 0x1, R0.reuse, P5 ;  /* 0x000000011d1d7824 */ /* 0x100fe200028e0600 */
[----:B------:R-:W-:Y:S01]  /*33c20*/  IADD3 R15, P4, R15, R22, RZ ;  /* 0x000000160f0f7210 */ /* 0x000fe20007f9e0ff */
[----:B------:R-:W-:Y:S01]  /*33c30*/  STL [R1+0xac4], R26 ;  /* 0x000ac41a01007387 */ /* 0x000fe20000100800 */
[----:B------:R-:W-:-:S02]  /*33c40*/  IMAD.X R9, R9, 0x1, R0, P6 ;  /* 0x0000000109097824 */ /* 0x000fc400030e0600 */
[----:B------:R0:W-:Y:S02]  /*33c50*/  STL [R1+0xae0], R29 ;  /* 0x000ae01d01007387 */ /* 0x0001e40000100800 */
[----:B------:R-:W-:Y:S01]  /*33c60*/  STL [R1+0xae8], R14 ;  /* 0x000ae80e01007387 */ /* 0x000fe20000100800 */
[-C--:B------:R-:W-:Y:S01]  /*33c70*/  IADD3 R8, P5, R8, R22.reuse, RZ ;  /* 0x0000001608087210 */ /* 0x080fe20007fbe0ff */
[----:B0-----:R-:W3:Y:S01]  /*33c80*/  LDL.LU R29, [R1+0xa6c] ;  /* 0x000a6c00011d7983 */ /* 0x001ee20000300800 */
[----:B------:R-:W-:Y:S01]  /*33c90*/  STL [R1+0xabc], R15 ;  /* 0x000abc0f01007387 */ /* 0x000fe20000100800 */
[----:B----4-:R-:W-:Y:S01]  /*33ca0*/  IADD3 R28, P6, R28, R22, RZ ;  /* 0x000000161c1c7210 */ /* 0x010fe20007fde0ff */
[----:B------:R-:W-:-:S04]  /*33cb0*/  IMAD.X R10, R10, 0x1, R0, P1 ;  /* 0x000000010a0a7824 */ /* 0x000fc800008e0600 */
[----:B------:R0:W-:Y:S01]  /*33cc0*/  STL [R1+0xaac], R28 ;  /* 0x000aac1c01007387 */ /* 0x0001e20000100800 */
[----:B------:R-:W-:Y:S01]  /*33cd0*/  STL [R1+0xab4], R8 ;  /* 0x000ab40801007387 */ /* 0x000fe20000100800 */
[-C--:B------:R-:W-:Y:S01]  /*33ce0*/  IADD3 R11, P1, R11, R22.reuse, RZ ;  /* 0x000000160b0b7210 */ /* 0x080fe20007f3e0ff */
[--C-:B------:R-:W-:Y:S01]  /*33cf0*/  IMAD.X R5, R5, 0x1, R0.reuse, P2 ;  /* 0x0000000105057824 */ /* 0x100fe200010e0600 */
[-C--:B------:R-:W-:Y:S01]  /*33d00*/  IADD3 R6, P2, R6, R22.reuse, RZ ;  /* 0x0000001606067210 */ /* 0x080fe20007f5e0ff */
[----:B0-----:R-:W4:Y:S01]  /*33d10*/  LDL.LU R28, [R1+0xa90] ;  /* 0x000a9000011c7983 */ /* 0x001f220000300800 */
[----:B------:R-:W-:Y:S02]  /*33d20*/  STL [R1+0xad8], R9 ;  /* 0x000ad80901007387 */ /* 0x000fe40000100800 */
[--C-:B------:R-:W-:Y:S02]  /*33d30*/  IMAD.X R3, R3, 0x1, R0.reuse, P4 ;  /* 0x0000000103037824 */ /* 0x100fe400020e0600 */
        /* <DEDUP_REMOVED lines=12> */
[----:B0-----:R-:W4:Y:S01]  /*33e00*/  LDL.LU R3, [R1+0xa64] ;  /* 0x000a640001037983 */ /* 0x001f220000300800 */
[-C--:B------:R-:W-:Y:S01]  /*33e10*/  IADD3 R2, P6, R2, R22.reuse, RZ ;  /* 0x0000001602027210 */ /* 0x080fe20007fde0ff */
[----:B------:R-:W-:Y:S02]  /*33e20*/  STL [R1+0xa94], R21 ;  /* 0x000a941501007387 */ /* 0x000fe40000100800 */
[----:B------:R-:W-:Y:S01]  /*33e30*/  STL [R1+0xa8c], R20 ;  /* 0x000a8c1401007387 */ /* 0x000fe20000100800 */
[----:B------:R-:W-:Y:S01]  /*33e40*/  STL [R1+0xab0], R19 ;  /* 0x000ab01301007387 */ /* 0x000fe20000100800 */
[----:B------:R0:W-:Y:S02]  /*33e50*/  STL [R1+0xa7c], R2 ;  /* 0x000a7c0201007387 */ /* 0x0001e40000100800 */
[----:B------:R-:W-:Y:S01]  /*33e60*/  STL [R1+0xa84], R16 ;  /* 0x000a841001007387 */ /* 0x000fe20000100800 */
[----:B0-----:R-:W4:Y:S01]  /*33e70*/  LDL.LU R2, [R1+0xa88] ;  /* 0x000a880001027983 */ /* 0x001f220000300800 */
[--C-:B------:R-:W-:Y:S01]  /*33e80*/  IMAD.X R18, R18, 0x1, R0.reuse, P1 ;  /* 0x0000000112127824 */ /* 0x100fe200008e0600 */
[----:B------:R-:W-:Y:S01]  /*33e90*/  IADD3 R13, P1, R13, R22, RZ ;  /* 0x000000160d0d7210 */ /* 0x000fe20007f3e0ff */
[----:B------:R-:W-:Y:S01]  /*33ea0*/  STL [R1+0xaa8], R17 ;  /* 0x000aa81101007387 */ /* 0x000fe20000100800 */
[----:B------:R-:W4:Y:S02]  /*33eb0*/  LDL.LU R4, [R1+0xa5c] ;  /* 0x000a5c0001047983 */ /* 0x000f240000300800 */
[----:B------:R-:W-:Y:S02]  /*33ec0*/  STL [R1+0xaa0], R18 ;  /* 0x000aa01201007387 */ /* 0x000fe40000100800 */
[----:B------:R-:W4:Y:S02]  /*33ed0*/  LDL.LU R27, [R1+0xa80] ;  /* 0x000a8000011b7983 */ /* 0x000f240000300800 */
[----:B------:R-:W-:Y:S01]  /*33ee0*/  STL [R1+0xa74], R13 ;  /* 0x000a740d01007387 */ /* 0x000fe20000100800 */
[----:B------:R-:W4:Y:S01]  /*33ef0*/  LDL.LU R23, [R1+0xa54] ;  /* 0x000a540001177983 */ /* 0x000f220000300800 */
[----:B--2---:R-:W-:-:S05]  /*33f00*/  IMAD.X R12, R12, 0x1, R0, P2 ;  /* 0x000000010c0c7824 */ /* 0x004fca00010e0600 */
[----:B------:R0:W-:Y:S01]  /*33f10*/  STL [R1+0xa98], R12 ;  /* 0x000a980c01007387 */ /* 0x0001e20000100800 */
[----:B------:R-:W2:Y:S02]  /*33f20*/  LDL.LU R24, [R1+0xa78] ;  /* 0x000a780001187983 */ /* 0x000ea40000300800 */
[----:B------:R-:W2:Y:S02]  /*33f30*/  LDL.LU R25, [R1+0xa4c] ;  /* 0x000a4c0001197983 */ /* 0x000ea40000300800 */
[----:B------:R-:W2:Y:S01]  /*33f40*/  LDL.LU R26, [R1+0xa70] ;  /* 0x000a7000011a7983 */ /* 0x000ea20000300800 */
[----:B------:R-:W2:Y:S01]  /*33f50*/  LDL.LU R14, [R1+0xa44] ;  /* 0x000a4400010e7983 */ /* 0x000ea20000300800 */
[----:B------:R-:W2:Y:S03]  /*33f60*/  LDL.LU R15, [R1+0xa68] ;  /* 0x000a6800010f7983 */ /* 0x000ea60000300800 */
[----:B0-----:R-:W2:Y:S01]  /*33f70*/  LDL.LU R12, [R1+0xa3c] ;  /* 0x000a3c00010c7983 */ /* 0x001ea20000300800 */
[----:B------:R-:W2:Y:S02]  /*33f80*/  LDL.LU R8, [R1+0xa60] ;  /* 0x000a600001087983 */ /* 0x000ea40000300800 */
[----:B------:R-:W2:Y:S01]  /*33f90*/  LDL.LU R9, [R1+0xa34] ;  /* 0x000a340001097983 */ /* 0x000ea20000300800 */
[----:B---3--:R-:W-:-:S05]  /*33fa0*/  IADD3 R29, P2, R29, R22, RZ ;  /* 0x000000161d1d7210 */ /* 0x008fca0007f5e0ff */
[----:B------:R0:W-:Y:S04]  /*33fb0*/  STL [R1+0xa6c], R29 ;  /* 0x000a6c1d01007387 */ /* 0x0001e80000100800 */
[----:B0-----:R-:W3:Y:S01]  /*33fc0*/  LDL.LU R29, [R1+0xa58] ;  /* 0x000a5800011d7983 */ /* 0x001ee20000300800 */
[----:B------:R-:W3:Y:S02]  /*33fd0*/  LDL.LU R10, [R1+0xa2c] ;  /* 0x000a2c00010a7983 */ /* 0x000ee40000300800 */
[----:B------:R-:W3:Y:S02]  /*33fe0*/  LDL.LU R11, [R1+0xa50] ;  /* 0x000a5000010b7983 */ /* 0x000ee40000300800 */
[----:B------:R-:W3:Y:S02]  /*33ff0*/  LDL.LU R5, [R1+0xa24] ;  /* 0x000a240001057983 */ /* 0x000ee40000300800 */
[----:B----4-:R-:W-:-:S05]  /*34000*/  IMAD.X R28, R28, 0x1, R0, P3 ;  /* 0x000000011c1c7824 */ /* 0x010fca00018e0600 */
[----:B------:R0:W-:Y:S01]  /*34010*/  STL [R1+0xa90], R28 ;  /* 0x000a901c01007387 */ /* 0x0001e20000100800 */
[----:B------:R-:W4:Y:S02]  /*34020*/  LDL.LU R6, [R1+0xa48] ;  /* 0x000a480001067983 */ /* 0x000f240000300800 */
[----:B------:R-:W4:Y:S02]  /*34030*/  LDL.LU R7, [R1+0xa1c] ;  /* 0x000a1c0001077983 */ /* 0x000f240000300800 */
[----:B------:R-:W4:Y:S01]  /*34040*/  LDL.LU R21, [R1+0xa40] ;  /* 0x000a400001157983 */ /* 0x000f220000300800 */
[----:B0-----:R-:W4:Y:S01]  /*34050*/  LDL.LU R28, [R1+0xa14] ;  /* 0x000a1400011c7983 */ /* 0x001f220000300800 */
[----:B------:R-:W4:Y:S02]  /*34060*/  LDL.LU R20, [R1+0xa38] ;  /* 0x000a380001147983 */ /* 0x000f240000300800 */
[----:B------:R-:W4:Y:S01]  /*34070*/  LDL.LU R19, [R1+0xa0c] ;  /* 0x000a0c0001137983 */ /* 0x000f220000300800 */
[----:B------:R-:W-:Y:S01]  /*34080*/  IADD3 R3, P3, R3, R22, RZ ;  /* 0x0000001603037210 */ /* 0x000fe20007f7e0ff */
[----:B------:R-:W4:Y:S04]  /*34090*/  LDL.LU R16, [R1+0xa30] ;  /* 0x000a300001107983 */ /* 0x000f280000300800 */
[----:B------:R0:W-:Y:S01]  /*340a0*/  STL [R1+0xa64], R3 ;  /* 0x000a640301007387 */ /* 0x0001e20000100800 */
[----:B------:R-:W4:Y:S03]  /*340b0*/  LDL.LU R17, [R1+0xa04] ;  /* 0x000a040001117983 */ /* 0x000f260000300800 */
[----:B0-----:R-:W4:Y:S01]  /*340c0*/  LDL.LU R3, [R1+0xa28] ;  /* 0x000a280001037983 */ /* 0x001f220000300800 */
[----:B------:R-:W-:-:S02]  /*340d0*/  IMAD.X R2, R2, 0x1, R0, P4 ;  /* 0x0000000102027824 */ /* 0x000fc400020e0600 */
[----:B------:R-:W4:Y:S02]  /*340e0*/  LDL.LU R18, [R1+0x9fc] ;  /* 0x0009fc0001127983 */ /* 0x000f240000300800 */
[----:B------:R-:W4:Y:S01]  /*340f0*/  LDL.LU R13, [R1+0xa20] ;  /* 0x000a2000010d7983 */ /* 0x000f220000300800 */
[----:B------:R0:W-:Y:S04]  /*34100*/  STL [R1+0xa88], R2 ;  /* 0x000a880201007387 */ /* 0x0001e80000100800 */
[----:B0-----:R-:W4:Y:S01]  /*34110*/  LDL.LU R2, [R1+0x9f4] ;  /* 0x0009f40001027983 */ /* 0x001f220000300800 */
[-C--:B------:R-:W-:Y:S01]  /*34120*/  IADD3 R4, P4, R4, R22.reuse, RZ ;  /* 0x0000001604047210 */ /* 0x080fe20007f9e0ff */
[----:B------:R-:W-:Y:S01]  /*34130*/  IMAD.X R27, R27, 0x1, R0, P5 ;  /* 0x000000011b1b7824 */ /* 0x000fe200028e0600 */
[----:B------:R-:W-:-:S03]  /*34140*/  IADD3 R23, P5, R23, R22, RZ ;  /* 0x0000001617177210 */ /* 0x000fc60007fbe0ff */
[----:B------:R-:W-:Y:S01]  /*34150*/  STL [R1+0xa5c], R4 ;  /* 0x000a5c0401007387 */ /* 0x000fe20000100800 */
[----:B------:R-:W-:Y:S02]  /*34160*/  STL [R1+0xa80], R27 ;  /* 0x000a801b01007387 */ /* 0x000fe40000100800 */
[----:B------:R-:W-:Y:S02]  /*34170*/  STL [R1+0xa54], R23 ;  /* 0x000a541701007387 */ /* 0x000fe40000100800 */
[--C-:B--2---:R-:W-:Y:S01]  /*34180*/  IMAD.X R24, R24, 0x1, R0.reuse, P6 ;  /* 0x0000000118187824 */ /* 0x104fe200030e0600 */
[-C--:B------:R-:W-:Y:S01]  /*34190*/  IADD3 R25, P6, R25, R22.reuse, RZ ;  /* 0x0000001619197210 */ /* 0x080fe20007fde0ff */
[--C-:B------:R-:W-:Y:S02]  /*341a0*/  IMAD.X R26, R26, 0x1, R0.reuse, P1 ;  /* 0x000000011a1a7824 */ /* 0x100fe400008e0600 */
[----:B------:R-:W-:Y:S01]  /*341b0*/  IMAD.X R15, R15, 0x1, R0, P2 ;  /* 0x000000010f0f7824 */ /* 0x000fe200010e0600 */
[-C--:B------:R-:W-:Y:S01]  /*341c0*/  IADD3 R14, P1, R14, R22.reuse, RZ ;  /* 0x000000160e0e7210 */ /* 0x080fe20007f3e0ff */
[----:B------:R-:W-:Y:S01]  /*341d0*/  STL [R1+0xa78], R24 ;  /* 0x000a781801007387 */ /* 0x000fe20000100800 */
[----:B------:R-:W-:-:S03]  /*341e0*/  IADD3 R12, P2, R12, R22, RZ ;  /* 0x000000160c0c7210 */ /* 0x000fc60007f5e0ff */
[----:B------:R-:W-:Y:S01]  /*341f0*/  STL [R1+0xa4c], R25 ;  /* 0x000a4c1901007387 */ /* 0x000fe20000100800 */
[----:B------:R-:W-:Y:S02]  /*34200*/  STL [R1+0xa70], R26 ;  /* 0x000a701a01007387 */ /* 0x000fe40000100800 */
[--C-:B------:R-:W-:Y:S01]  /*34210*/  IMAD.X R8, R8, 0x1, R0.reuse, P3 ;  /* 0x0000000108087824 */ /* 0x100fe200018e0600 */
[----:B------:R0:W-:Y:S01]  /*34220*/  STL [R1+0xa3c], R12 ;  /* 0x000a3c0c01007387 */ /* 0x0001e20000100800 */
[----:B------:R-:W-:Y:S01]  /*34230*/  STL [R1+0xa44], R14 ;  /* 0x000a440e01007387 */ /* 0x000fe20000100800 */
[-C--:B------:R-:W-:Y:S02]  /*34240*/  IADD3 R9, P3, R9, R22.reuse, RZ ;  /* 0x0000001609097210 */ /* 0x080fe40007f7e0ff */
[----:B0-----:R-:W2:Y:S01]  /*34250*/  LDL.LU R12, [R1+0xa18] ;  /* 0x000a1800010c7983 */ /* 0x001ea20000300800 */
[----:B------:R-:W-:Y:S02]  /*34260*/  STL [R1+0xa68], R15 ;  /* 0x000a680f01007387 */ /* 0x000fe40000100800 */
[--C-:B---3--:R-:W-:Y:S01]  /*34270*/  IMAD.X R29, R29, 0x1, R0.reuse, P4 ;  /* 0x000000011d1d7824 */ /* 0x108fe200020e0600 */
[-C--:B------:R-:W-:Y:S01]  /*34280*/  IADD3 R10, P4, R10, R22.reuse, RZ ;  /* 0x000000160a0a7210 */ /* 0x080fe20007f9e0ff */
[----:B------:R-:W-:Y:S01]  /*34290*/  IMAD.X R11, R11, 0x1, R0, P5 ;  /* 0x000000010b0b7824 */ /* 0x000fe200028e0600 */
[----:B------:R-:W-:-:S02]  /*342a0*/  IADD3 R5, P5, R5, R22, RZ ;  /* 0x0000001605057210 */ /* 0x000fc40007fbe0ff */
[----:B------:R0:W-:Y:S01]  /*342b0*/  STL [R1+0xa58], R29 ;  /* 0x000a581d01007387 */ /* 0x0001e20000100800 */
[----:B------:R-:W-:Y:S02]  /*342c0*/  STL [R1+0xa60], R8 ;  /* 0x000a600801007387 */ /* 0x000fe40000100800 */
[--C-:B----4-:R-:W-:Y:S02]  /*342d0*/  IMAD.X R6, R6, 0x1, R0.reuse, P6 ;  /* 0x0000000106067824 */ /* 0x110fe400030e0600 */
[----:B------:R-:W-:Y:S01]  /*342e0*/  IMAD.X R21, R21, 0x1, R0, P1 ;  /* 0x0000000115157824 */ /* 0x000fe200008e0600 */
[----:B0-----:R-:W3:Y:S01]  /*342f0*/  LDL.LU R29, [R1+0x9ec] ;  /* 0x0009ec00011d7983 */ /* 0x001ee20000300800 */
[----:B------:R-:W-:Y:S02]  /*34300*/  STL [R1+0xa34], R9 ;  /* 0x000a340901007387 */ /* 0x000fe40000100800 */
[----:B------:R-:W-:Y:S01]  /*34310*/  STL [R1+0xa2c], R10 ;  /* 0x000a2c0a01007387 */ /* 0x000fe20000100800 */
[----:B------:R-:W-:-:S02]  /*34320*/  IADD3 R7, P6, R7, R22, RZ ;  /* 0x0000001607077210 */ /* 0x000fc40007fde0ff */
[-C--:B------:R-:W-:Y:S01]  /*34330*/  IADD3 R28, P1, R28, R22.reuse, RZ ;  /* 0x000000161c1c7210 */ /* 0x080fe20007f3e0ff */
[----:B------:R-:W-:Y:S01]  /*34340*/  STL [R1+0xa50], R11 ;  /* 0x000a500b01007387 */ /* 0x000fe20000100800 */
[----:B------:R-:W-:Y:S02]  /*34350*/  STL [R1+0xa24], R5 ;  /* 0x000a240501007387 */ /* 0x000fe40000100800 */
[----:B------:R-:W-:Y:S01]  /*34360*/  STL [R1+0xa48], R6 ;  /* 0x000a480601007387 */ /* 0x000fe20000100800 */
[----:B------:R0:W-:Y:S01]  /*34370*/  STL [R1+0xa14], R28 ;  /* 0x000a141c01007387 */ /* 0x0001e20000100800 */
[----:B------:R-:W-:Y:S02]  /*34380*/  STL [R1+0xa1c], R7 ;  /* 0x000a1c0701007387 */ /* 0x000fe40000100800 */
[--C-:B------:R-:W-:Y:S01]  /*34390*/  IMAD.X R20, R20, 0x1, R0.reuse, P2 ;  /* 0x0000000114147824 */ /* 0x100fe200010e0600 */
[-C--:B------:R-:W-:Y:S01]  /*343a0*/  IADD3 R19, P2, R19, R22.reuse, RZ ;  /* 0x0000001613137210 */ /* 0x080fe20007f5e0ff */
[--C-:B------:R-:W-:Y:S01]  /*343b0*/  IMAD.X R16, R16, 0x1, R0.reuse, P3 ;  /* 0x0000000110107824 */ /* 0x100fe200018e0600 */
[----:B0-----:R-:W4:Y:S01]  /*343c0*/  LDL.LU R28, [R1+0xa10] ;  /* 0x000a1000011c7983 */ /* 0x001f220000300800 */
[----:B------:R-:W-:Y:S02]  /*343d0*/  STL [R1+0xa40], R21 ;  /* 0x000a401501007387 */ /* 0x000fe40000100800 */
[--C-:B------:R-:W-:Y:S01]  /*343e0*/  IMAD.X R3, R3, 0x1, R0.reuse, P4 ;  /* 0x0000000103037824 */ /* 0x100fe200020e0600 */
[-C--:B------:R-:W-:Y:S01]  /*343f0*/  IADD3 R17, P3, R17, R22.reuse, RZ ;  /* 0x0000001611117210 */ /* 0x080fe20007f7e0ff */
[----:B------:R-:W-:Y:S01]  /*34400*/  STL [R1+0xa38], R20 ;  /* 0x000a381401007387 */ /* 0x000fe20000100800 */
[----:B------:R-:W-:Y:S02]  /*34410*/  STL [R1+0xa0c], R19 ;  /* 0x000a0c1301007387 */ /* 0x000fe40000100800 */
[----:B------:R0:W-:Y:S01]  /*34420*/  STL [R1+0xa28], R3 ;  /* 0x000a280301007387 */ /* 0x0001e20000100800 */
[----:B------:R-:W-:Y:S01]  /*34430*/  IADD3 R18, P4, R18, R22, RZ ;  /* 0x0000001612127210 */ /* 0x000fe20007f9e0ff */
[----:B------:R-:W-:Y:S01]  /*34440*/  STL [R1+0xa30], R16 ;  /* 0x000a301001007387 */ /* 0x000fe20000100800 */
[----:B------:R-:W-:-:S03]  /*34450*/  IMAD.X R13, R13, 0x1, R0, P5 ;  /* 0x000000010d0d7824 */ /* 0x000fc600028e0600 */
        /* <DEDUP_REMOVED lines=17> */
[----:B--2---:R-:W-:-:S05]  /*34570*/  IMAD.X R12, R12, 0x1, R0, P6 ;  /* 0x000000010c0c7824 */ /* 0x004fca00030e0600 */
[----:B------:R0:W-:Y:S04]  /*34580*/  STL [R1+0xa18], R12 ;  /* 0x000a180c01007387 */ /* 0x0001e80000100800 */
[----:B0-----:R-:W2:Y:S01]  /*34590*/  LDL.LU R12, [R1+0x9b4] ;  /* 0x0009b400010c7983 */ /* 0x001ea20000300800 */
[----:B------:R-:W2:Y:S02]  /*345a0*/  LDL.LU R10, [R1+0x9d8] ;  /* 0x0009d800010a7983 */ /* 0x000ea40000300800 */
[----:B------:R-:W2:Y:S02]  /*345b0*/  LDL.LU R11, [R1+0x9ac] ;  /* 0x0009ac00010b7983 */ /* 0x000ea40000300800 */
[----:B------:R-:W2:Y:S01]  /*345c0*/  LDL.LU R5, [R1+0x9d0] ;  /* 0x0009d00001057983 */ /* 0x000ea20000300800 */
[----:B---3--:R-:W-:-:S05]  /*345d0*/  IADD3 R29, P6, R29, R22, RZ ;  /* 0x000000161d1d7210 */ /* 0x008fca0007fde0ff */
[----:B------:R0:W-:Y:S01]  /*345e0*/  STL [R1+0x9ec], R29 ;  /* 0x0009ec1d01007387 */ /* 0x0001e20000100800 */
[----:B------:R-:W3:Y:S02]  /*345f0*/  LDL.LU R6, [R1+0x9a4] ;  /* 0x0009a40001067983 */ /* 0x000ee40000300800 */
[----:B------:R-:W3:Y:S02]  /*34600*/  LDL.LU R7, [R1+0x9c8] ;  /* 0x0009c80001077983 */ /* 0x000ee40000300800 */
[----:B------:R-:W3:Y:S01]  /*34610*/  LDL.LU R21, [R1+0x99c] ;  /* 0x00099c0001157983 */ /* 0x000ee20000300800 */
[----:B0-----:R-:W3:Y:S01]  /*34620*/  LDL.LU R29, [R1+0x9c0] ;  /* 0x0009c000011d7983 */ /* 0x001ee20000300800 */
[----:B------:R-:W3:Y:S02]  /*34630*/  LDL.LU R20, [R1+0x994] ;  /* 0x0009940001147983 */ /* 0x000ee40000300800 */
[----:B------:R-:W3:Y:S02]  /*34640*/  LDL.LU R19, [R1+0x9b8] ;  /* 0x0009b80001137983 */ /* 0x000ee40000300800 */
[----:B------:R-:W3:Y:S02]  /*34650*/  LDL.LU R16, [R1+0x98c] ;  /* 0x00098c0001107983 */ /* 0x000ee40000300800 */
[----:B----4-:R-:W-:-:S05]  /*34660*/  IMAD.X R28, R28, 0x1, R0, P1 ;  /* 0x000000011c1c7824 */ /* 0x010fca00008e0600 */
[----:B------:R0:W-:Y:S01]  /*34670*/  STL [R1+0xa10], R28 ;  /* 0x000a101c01007387 */ /* 0x0001e20000100800 */
[----:B------:R-:W4:Y:S03]  /*34680*/  LDL.LU R17, [R1+0x9b0] ;  /* 0x0009b00001117983 */ /* 0x000f260000300800 */
[----:B0-----:R-:W4:Y:S01]  /*34690*/  LDL.LU R28, [R1+0x984] ;  /* 0x00098400011c7983 */ /* 0x001f220000300800 */
[----:B------:R-:W4:Y:S01]  /*346a0*/  LDL.LU R18, [R1+0x9a8] ;  /* 0x0009a80001127983 */ /* 0x000f220000300800 */
[-C--:B------:R-:W-:Y:S01]  /*346b0*/  IADD3 R3, P1, R3, R22.reuse, RZ ;  /* 0x0000001603037210 */ /* 0x080fe20007f3e0ff */
[----:B------:R-:W4:Y:S02]  /*346c0*/  LDL.LU R13, [R1+0x97c] ;  /* 0x00097c00010d7983 */ /* 0x000f240000300800 */
[--C-:B------:R-:W-:Y:S02]  /*346d0*/  IMAD.X R4, R4, 0x1, R0.reuse, P2 ;  /* 0x0000000104047824 */ /* 0x100fe400010e0600 */
        /* <DEDUP_REMOVED lines=17> */
[----:B0-----:R-:W4:Y:S01]  /*347f0*/  LDL.LU R2, [R1+0x974] ;  /* 0x0009740001027983 */ /* 0x001f220000300800 */
[-C--:B------:R-:W-:Y:S01]  /*34800*/  IADD3 R15, P5, R15, R22.reuse, RZ ;  /* 0x000000160f0f7210 */ /* 0x080fe20007fbe0ff */
[----:B------:R-:W-:Y:S01]  /*34810*/  IMAD.X R9, R9, 0x1, R0, P1 ;  /* 0x0000000109097824 */ /* 0x000fe200008e0600 */
[----:B------:R-:W-:-:S03]  /*34820*/  IADD3 R8, P6, R8, R22, RZ ;  /* 0x0000001608087210 */ /* 0x000fc60007fde0ff */
[----:B------:R-:W-:Y:S01]  /*34830*/  STL [R1+0x9c4], R15 ;  /* 0x0009c40f01007387 */ /* 0x000fe20000100800 */
[-C--:B--2---:R-:W-:Y:S01]  /*34840*/  IADD3 R12, P1, R12, R22.reuse, RZ ;  /* 0x000000160c0c7210 */ /* 0x084fe20007f3e0ff */
[--C-:B------:R-:W-:Y:S01]  /*34850*/  IMAD.X R10, R10, 0x1, R0.reuse, P2 ;  /* 0x000000010a0a7824 */ /* 0x100fe200010e0600 */
[-C--:B------:R-:W-:Y:S01]  /*34860*/  IADD3 R11, P2, R11, R22.reuse, RZ ;  /* 0x000000160b0b7210 */ /* 0x080fe20007f5e0ff */
[--C-:B------:R-:W-:Y:S02]  /*34870*/  IMAD.X R5, R5, 0x1, R0.reuse, P3 ;  /* 0x0000000105057824 */ /* 0x100fe400018e0600 */
[----:B------:R0:W-:Y:S01]  /*34880*/  STL [R1+0x9b4], R12 ;  /* 0x0009b40c01007387 */ /* 0x0001e20000100800 */
[----:B------:R-:W-:Y:S03]  /*34890*/  STL [R1+0x9bc], R8 ;  /* 0x0009bc0801007387 */ /* 0x000fe60000100800 */
[----:B0-----:R-:W2:Y:S01]  /*348a0*/  LDL.LU R12, [R1+0x998] ;  /* 0x00099800010c7983 */ /* 0x001ea20000300800 */
[----:B------:R-:W-:Y:S02]  /*348b0*/  STL [R1+0x9e0], R9 ;  /* 0x0009e00901007387 */ /* 0x000fe40000100800 */
[----:B------:R-:W-:Y:S02]  /*348c0*/  STL [R1+0x9d8], R10 ;  /* 0x0009d80a01007387 */ /* 0x000fe40000100800 */
[----:B------:R-:W-:Y:S01]  /*348d0*/  STL [R1+0x9ac], R11 ;  /* 0x0009ac0b01007387 */ /* 0x000fe20000100800 */
[----:B------:R-:W-:Y:S01]  /*348e0*/  STL [R1+0x9d0], R5 ;  /* 0x0009d00501007387 */ /* 0x000fe20000100800 */
[-C--:B---3--:R-:W-:Y:S01]  /*348f0*/  IADD3 R6, P3, R6, R22.reuse, RZ ;  /* 0x0000001606067210 */ /* 0x088fe20007f7e0ff */
        /* <DEDUP_REMOVED lines=8> */
[----:B------:R-:W-:Y:S02]  /*34980*/  STL [R1+0x9c8], R7 ;  /* 0x0009c80701007387 */ /* 0x000fe40000100800 */
[--C-:B----4-:R-:W-:Y:S01]  /*34990*/  IMAD.X R17, R17, 0x1, R0.reuse, P1 ;  /* 0x0000000111117824 */ /* 0x110fe200008e0600 */
[----:B0-----:R-:W3:Y:S01]  /*349a0*/  LDL.LU R29, [R1+0x96c] ;  /* 0x00096c00011d7983 */ /* 0x001ee20000300800 */
[----:B------:R-:W-:Y:S02]  /*349b0*/  STL [R1+0x99c], R21 ;  /* 0x00099c1501007387 */ /* 0x000fe40000100800 */
[----:B------:R-:W-:Y:S01]  /*349c0*/  STL [R1+0x994], R20 ;  /* 0x0009941401007387 */ /* 0x000fe20000100800 */
[-C--:B------:R-:W-:Y:S01]  /*349d0*/  IADD3 R28, P1, R28, R22.reuse, RZ ;  /* 0x000000161c1c7210 */ /* 0x080fe20007f3e0ff */
[----:B------:R-:W-:Y:S01]  /*349e0*/  STL [R1+0x9b8], R19 ;  /* 0x0009b81301007387 */ /* 0x000fe20000100800 */
[----:B------:R-:W-:Y:S01]  /*349f0*/  IMAD.X R18, R18, 0x1, R0, P2 ;  /* 0x0000000112127824 */ /* 0x000fe200010e0600 */
[----:B------:R-:W-:-:S02]  /*34a00*/  IADD3 R13, P2, R13, R22, RZ ;  /* 0x000000160d0d7210 */ /* 0x000fc40007f5e0ff */
[----:B------:R0:W-:Y:S01]  /*34a10*/  STL [R1+0x984], R28 ;  /* 0x0009841c01007387 */ /* 0x0001e20000100800 */
[----:B------:R-:W-:Y:S03]  /*34a20*/  STL [R1+0x98c], R16 ;  /* 0x00098c1001007387 */ /* 0x000fe60000100800 */
[----:B0-----:R-:W4:Y:S01]  /*34a30*/  LDL.LU R28, [R1+0x990] ;  /* 0x00099000011c7983 */ /* 0x001f220000300800 */
        /* <DEDUP_REMOVED lines=20> */
[----:B------:R-:W4:Y:S02]  /*34b80*/  LDL.LU R11, [R1+0x958] ;  /* 0x00095800010b7983 */ /* 0x000f240000300800 */
[----:B------:R-:W4:Y:S02]  /*34b90*/  LDL.LU R5, [R1+0x92c] ;  /* 0x00092c0001057983 */ /* 0x000f240000300800 */
[----:B--2---:R-:W-:-:S05]  /*34ba0*/  IMAD.X R12, R12, 0x1, R0, P4 ;  /* 0x000000010c0c7824 */ /* 0x004fca00020e0600 */
[----:B------:R0:W-:Y:S01]  /*34bb0*/  STL [R1+0x998], R12 ;  /* 0x0009980c01007387 */ /* 0x0001e20000100800 */
[----:B------:R-:W2:Y:S02]  /*34bc0*/  LDL.LU R6, [R1+0x950] ;  /* 0x0009500001067983 */ /* 0x000ea40000300800 */
[----:B------:R-:W2:Y:S02]  /*34bd0*/  LDL.LU R7, [R1+0x924] ;  /* 0x0009240001077983 */ /* 0x000ea40000300800 */
[----:B------:R-:W2:Y:S01]  /*34be0*/  LDL.LU R21, [R1+0x948] ;  /* 0x0009480001157983 */ /* 0x000ea20000300800 */
[----:B0-----:R-:W2:Y:S01]  /*34bf0*/  LDL.LU R12, [R1+0x91c] ;  /* 0x00091c00010c7983 */ /* 0x001ea20000300800 */
[----:B------:R-:W2:Y:S02]  /*34c00*/  LDL.LU R20, [R1+0x940] ;  /* 0x0009400001147983 */ /* 0x000ea40000300800 */
[----:B------:R-:W2:Y:S02]  /*34c10*/  LDL.LU R19, [R1+0x914] ;  /* 0x0009140001137983 */ /* 0x000ea40000300800 */
[----:B------:R-:W2:Y:S01]  /*34c20*/  LDL.LU R16, [R1+0x938] ;  /* 0x0009380001107983 */ /* 0x000ea20000300800 */
[----:B---3--:R-:W-:-:S05]  /*34c30*/  IADD3 R29, P4, R29, R22, RZ ;  /* 0x000000161d1d7210 */ /* 0x008fca0007f9e0ff */
[----:B------:R0:W-:Y:S01]  /*34c40*/  STL [R1+0x96c], R29 ;  /* 0x00096c1d01007387 */ /* 0x0001e20000100800 */
[----:B------:R-:W3:Y:S03]  /*34c50*/  LDL.LU R17, [R1+0x90c] ;  /* 0x00090c0001117983 */ /* 0x000ee60000300800 */
[----:B0-----:R-:W3:Y:S01]  /*34c60*/  LDL.LU R29, [R1+0x930] ;  /* 0x00093000011d7983 */ /* 0x001ee20000300800 */
[----:B------:R-:W3:Y:S02]  /*34c70*/  LDL.LU R18, [R1+0x904] ;  /* 0x0009040001127983 */ /* 0x000ee40000300800 */
[----:B------:R-:W3:Y:S02]  /*34c80*/  LDL.LU R13, [R1+0x928] ;  /* 0x00092800010d7983 */ /* 0x000ee40000300800 */
[--C-:B----4-:R-:W-:Y:S01]  /*34c90*/  IMAD.X R28, R28, 0x1, R0.reuse, P5 ;  /* 0x000000011c1c7824 */ /* 0x110fe200028e0600 */
[----:B------:R-:W-:Y:S01]  /*34ca0*/  IADD3 R4, P5, R4, R22, RZ ;  /* 0x0000001604047210 */ /* 0x000fe20007fbe0ff */
[----:B------:R-:W-:-:S03]  /*34cb0*/  IMAD.X R27, R27, 0x1, R0, P6 ;  /* 0x000000011b1b7824 */ /* 0x000fc600030e0600 */
[----:B------:R0:W-:Y:S01]  /*34cc0*/  STL [R1+0x990], R28 ;  /* 0x0009901c01007387 */ /* 0x0001e20000100800 */
[-C--:B------:R-:W-:Y:S01]  /*34cd0*/  IADD3 R23, P6, R23, R22.reuse, RZ ;  /* 0x0000001617177210 */ /* 0x080fe20007fde0ff */
[--C-:B------:R-:W-:Y:S01]  /*34ce0*/  IMAD.X R24, R24, 0x1, R0.reuse, P1 ;  /* 0x0000000118187824 */ /* 0x100fe200008e0600 */
[-C--:B------:R-:W-:Y:S01]  /*34cf0*/  IADD3 R25, P1, R25, R22.reuse, RZ ;  /* 0x0000001619197210 */ /* 0x080fe20007f3e0ff */
[--C-:B------:R-:W-:Y:S02]  /*34d00*/  IMAD.X R26, R26, 0x1, R0.reuse, P2 ;  /* 0x000000011a1a7824 */ /* 0x100fe400010e0600 */
[--C-:B------:R-:W-:Y:S01]  /*34d10*/  IMAD.X R15, R15, 0x1, R0.reuse, P3 ;  /* 0x000000010f0f7824 */ /* 0x100fe200018e0600 */
[----:B0-----:R-:W4:Y:S01]  /*34d20*/  LDL.LU R28, [R1+0x8fc] ;  /* 0x0008fc00011c7983 */ /* 0x001f220000300800 */
        /* <DEDUP_REMOVED lines=13> */
[----:B------:R-:W-:Y:S03]  /*34e00*/  STL [R1+0x970], R15 ;  /* 0x0009700f01007387 */ /* 0x000fe60000100800 */
[----:B------:R0:W-:Y:S01]  /*34e10*/  STL [R1+0x960], R2 ;  /* 0x0009600201007387 */ /* 0x0001e20000100800 */
[----:B------:R-:W-:Y:S03]  /*34e20*/  STL [R1+0x968], R8 ;  /* 0x0009680801007387 */ /* 0x000fe60000100800 */
[----:B0-----:R-:W4:Y:S01]  /*34e30*/  LDL.LU R2, [R1+0x8f4] ;  /* 0x0008f40001027983 */ /* 0x001f220000300800 */
[-C--:B------:R-:W-:Y:S02]  /*34e40*/  IADD3 R9, P4, R9, R22.reuse, RZ ;  /* 0x0000001609097210 */ /* 0x080fe40007f9e0ff */
[-C--:B------:R-:W-:Y:S01]  /*34e50*/  IADD3 R10, P5, R10, R22.reuse, RZ ;  /* 0x000000160a0a7210 */ /* 0x080fe20007fbe0ff */
[--C-:B------:R-:W-:Y:S01]  /*34e60*/  IMAD.X R11, R11, 0x1, R0.reuse, P6 ;  /* 0x000000010b0b7824 */ /* 0x100fe200030e0600 */
[----:B------:R-:W-:Y:S01]  /*34e70*/  IADD3 R5, P6, R5, R22, RZ ;  /* 0x0000001605057210 */ /* 0x000fe20007fde0ff */
[----:B------:R-:W-:Y:S02]  /*34e80*/  STL [R1+0x93c], R9 ;  /* 0x00093c0901007387 */ /* 0x000fe40000100800 */
[----:B------:R-:W-:Y:S02]  /*34e90*/  STL [R1+0x934], R10 ;  /* 0x0009340a01007387 */ /* 0x000fe40000100800 */
[----:B------:R-:W-:Y:S02]  /*34ea0*/  STL [R1+0x958], R11 ;  /* 0x0009580b01007387 */ /* 0x000fe40000100800 */
[----:B------:R-:W-:Y:S02]  /*34eb0*/  STL [R1+0x92c], R5 ;  /* 0x00092c0501007387 */ /* 0x000fe40000100800 */
[----:B--2---:R-:W-:-:S02]  /*34ec0*/  IMAD.X R6, R6, 0x1, R0, P1 ;  /* 0x0000000106067824 */ /* 0x004fc400008e0600 */
[--C-:B------:R-:W-:Y:S01]  /*34ed0*/  IMAD.X R21, R21, 0x1, R0.reuse, P2 ;  /* 0x0000000115157824 */ /* 0x100fe200010e0600 */
[-C--:B------:R-:W-:Y:S02]  /*34ee0*/  IADD3 R7, P1, R7, R22.reuse, RZ ;  /* 0x0000001607077210 */ /* 0x080fe40007f3e0ff */
[----:B------:R-:W-:Y:S01]  /*34ef0*/  STL [R1+0x950], R6 ;  /* 0x0009500601007387 */ /* 0x000fe20000100800 */
[-C--:B------:R-:W-:Y:S01]  /*34f00*/  IADD3 R12, P2, R12, R22.reuse, RZ ;  /* 0x000000160c0c7210 */ /* 0x080fe20007f5e0ff */
        /* <DEDUP_REMOVED lines=9> */
[-C--:B---3--:R-:W-:Y:S01]  /*34fa0*/  IADD3 R17, P4, R17, R22.reuse, RZ ;  /* 0x0000001611117210 */ /* 0x088fe20007f9e0ff */
[--C-:B------:R-:W-:Y:S01]  /*34fb0*/  IMAD.X R29, R29, 0x1, R0.reuse, P5 ;  /* 0x000000011d1d7824 */ /* 0x100fe200028e0600 */
[----:B------:R-:W-:Y:S01]  /*34fc0*/  IADD3 R18, P5, R18, R22, RZ ;  /* 0x0000001612127210 */ /* 0x000fe20007fbe0ff */
[----:B------:R-:W-:-:S03]  /*34fd0*/  IMAD.X R13, R13, 0x1, R0, P6 ;  /* 0x000000010d0d7824 */ /* 0x000fc600030e0600 */
[----:B------:R0:W-:Y:S01]  /*34fe0*/  STL [R1+0x930], R29 ;  /* 0x0009301d01007387 */ /* 0x0001e20000100800 */
[----:B------:R-:W-:Y:S03]  /*34ff0*/  STL [R1+0x938], R16 ;  /* 0x0009381001007387 */ /* 0x000fe60000100800 */
[----:B0-----:R-:W3:Y:S01]  /*35000*/  LDL.LU R29, [R1+0x8ec] ;  /* 0x0008ec00011d7983 */ /* 0x001ee20000300800 */
[----:B------:R-:W-:Y:S02]  /*35010*/  STL [R1+0x90c], R17 ;  /* 0x00090c1101007387 */ /* 0x000fe40000100800 */
[----:B------:R-:W3:Y:S02]  /*35020*/  LDL.LU R4, [R1+0x910] ;  /* 0x0009100001047983 */ /* 0x000ee40000300800 */
[----:B------:R-:W-:Y:S01]  /*35030*/  STL [R1+0x904], R18 ;  /* 0x0009041201007387 */ /* 0x000fe20000100800 */
[----:B------:R-:W3:Y:S01]  /*35040*/  LDL.LU R27, [R1+0x8e4] ;  /* 0x0008e400011b7983 */ /* 0x000ee20000300800 */
[----:B----4-:R-:W-:-:S03]  /*35050*/  IADD3 R28, P6, R28, R22, RZ ;  /* 0x000000161c1c7210 */ /* 0x010fc60007fde0ff */
[----:B------:R-:W-:Y:S04]  /*35060*/  STL [R1+0x928], R13 ;  /* 0x0009280d01007387 */ /* 0x000fe80000100800 */
[----:B------:R-:W4:Y:S01]  /*35070*/  LDL.LU R23, [R1+0x908] ;  /* 0x0009080001177983 */ /* 0x000f220000300800 */
[----:B------:R0:W-:Y:S02]  /*35080*/  STL [R1+0x8fc], R28 ;  /* 0x0008fc1c01007387 */ /* 0x0001e40000100800 */
[----:B------:R-:W4:Y:S02]  /*35090*/  LDL.LU R24, [R1+0x8dc] ;  /* 0x0008dc0001187983 */ /* 0x000f240000300800 */
[----:B------:R-:W4:Y:S01]  /*350a0*/  LDL.LU R25, [R1+0x900] ;  /* 0x0009000001197983 */ /* 0x000f220000300800 */
[----:B------:R-:W4:Y:S01]  /*350b0*/  LDL.LU R26, [R1+0x8d4] ;  /* 0x0008d400011a7983 */ /* 0x000f220000300800 */
[----:B------:R-:W4:Y:S02]  /*350c0*/  LDL.LU R14, [R1+0x8f8] ;  /* 0x0008f800010e7983 */ /* 0x000f240000300800 */
[----:B------:R-:W4:Y:S01]  /*350d0*/  LDL.LU R15, [R1+0x8cc] ;  /* 0x0008cc00010f7983 */ /* 0x000f220000300800 */
[----:B0-----:R-:W4:Y:S01]  /*350e0*/  LDL.LU R28, [R1+0x8f0] ;  /* 0x0008f000011c7983 */ /* 0x001f220000300800 */
[----:B------:R-:W4:Y:S02]  /*350f0*/  LDL.LU R8, [R1+0x8c4] ;  /* 0x0008c40001087983 */ /* 0x000f240000300800 */
[----:B------:R-:W4:Y:S02]  /*35100*/  LDL.LU R9, [R1+0x8e8] ;  /* 0x0008e80001097983 */ /* 0x000f240000300800 */
[----:B------:R-:W-:-:S05]  /*35110*/  IMAD.X R3, R3, 0x1, R0, P1 ;  /* 0x0000000103037824 */ /* 0x000fca00008e0600 */
[----:B------:R0:W-:Y:S04]  /*35120*/  STL [R1+0x920], R3 ;  /* 0x0009200301007387 */ /* 0x0001e80000100800 */
[----:B0-----:R-:W4:Y:S01]  /*35130*/  LDL.LU R3, [R1+0x8bc] ;  /* 0x0008bc0001037983 */ /* 0x001f220000300800 */
[----:B------:R-:W4:Y:S01]  /*35140*/  LDL.LU R10, [R1+0x8e0] ;  /* 0x0008e000010a7983 */ /* 0x000f220000300800 */
[----:B------:R-:W-:Y:S01]  /*35150*/  IADD3 R2, P1, R2, R22, RZ ;  /* 0x0000001602027210 */ /* 0x000fe20007f3e0ff */
[----:B------:R-:W4:Y:S01]  /*35160*/  LDL.LU R11, [R1+0x8b4] ;  /* 0x0008b400010b7983 */ /* 0x000f220000300800 */
[----:B------:R-:W4:Y:S03]  /*35170*/  LDL.LU R5, [R1+0x8d8] ;  /* 0x0008d80001057983 */ /* 0x000f260000300800 */
        /* <DEDUP_REMOVED lines=8> */
[----:B--2---:R-:W-:-:S05]  /*35200*/  IMAD.X R12, R12, 0x1, R0, P2 ;  /* 0x000000010c0c7824 */ /* 0x004fca00010e0600 */
[----:B------:R0:W-:Y:S01]  /*35210*/  STL [R1+0x918], R12 ;  /* 0x0009180c01007387 */ /* 0x0001e20000100800 */
[----:B------:R-:W2:Y:S03]  /*35220*/  LDL.LU R17, [R1+0x8b8] ;  /* 0x0008b80001117983 */ /* 0x000ea60000300800 */
[----:B0-----:R-:W2:Y:S01]  /*35230*/  LDL.LU R12, [R1+0x88c] ;  /* 0x00088c00010c7983 */ /* 0x001ea20000300800 */
[----:B------:R-:W2:Y:S02]  /*35240*/  LDL.LU R18, [R1+0x8b0] ;  /* 0x0008b00001127983 */ /* 0x000ea40000300800 */
[----:B------:R-:W2:Y:S01]  /*35250*/  LDL.LU R13, [R1+0x884] ;  /* 0x00088400010d7983 */ /* 0x000ea20000300800 */
[-C--:B---3--:R-:W-:Y:S01]  /*35260*/  IADD3 R29, P2, R29, R22.reuse, RZ ;  /* 0x000000161d1d7210 */ /* 0x088fe20007f5e0ff */
[----:B------:R-:W-:Y:S01]  /*35270*/  IMAD.X R4, R4, 0x1, R0, P3 ;  /* 0x0000000104047824 */ /* 0x000fe200018e0600 */
[----:B------:R-:W-:-:S03]  /*35280*/  IADD3 R27, P3, R27, R22, RZ ;  /* 0x000000161b1b7210 */ /* 0x000fc60007f7e0ff */
[----:B------:R0:W-:Y:S01]  /*35290*/  STL [R1+0x8ec], R29 ;  /* 0x0008ec1d01007387 */ /* 0x0001e20000100800 */
[--C-:B----4-:R-:W-:Y:S01]  /*352a0*/  IMAD.X R23, R23, 0x1, R0.reuse, P4 ;  /* 0x0000000117177824 */ /* 0x110fe200020e0600 */
[-C--:B------:R-:W-:Y:S01]  /*352b0*/  IADD3 R24, P4, R24, R22.reuse, RZ ;  /* 0x0000001618187210 */ /* 0x080fe20007f9e0ff */
[--C-:B------:R-:W-:Y:S01]  /*352c0*/  IMAD.X R25, R25, 0x1, R0.reuse, P5 ;  /* 0x0000000119197824 */ /* 0x100fe200028e0600 */
[----:B------:R-:W-:Y:S01]  /*352d0*/  IADD3 R26, P5, R26, R22, RZ ;  /* 0x000000161a1a7210 */ /* 0x000fe20007fbe0ff */
[----:B0-----:R-:W3:Y:S01]  /*352e0*/  LDL.LU R29, [R1+0x8a8] ;  /* 0x0008a800011d7983 */ /* 0x001ee20000300800 */
[----:B------:R-:W-:Y:S02]  /*352f0*/  STL [R1+0x910], R4 ;  /* 0x0009100401007387 */ /* 0x000fe40000100800 */
[----:B------:R-:W-:Y:S02]  /*35300*/  STL [R1+0x8e4], R27 ;  /* 0x0008e41b01007387 */ /* 0x000fe40000100800 */
[----:B------:R-:W-:Y:S02]  /*35310*/  STL [R1+0x908], R23 ;  /* 0x0009081701007387 */ /* 0x000fe40000100800 */
[----:B------:R-:W-:-:S02]  /*35320*/  IMAD.X R28, R28, 0x1, R0, P1 ;  /* 0x000000011c1c7824 */ /* 0x000fc400008e0600 */
[--C-:B------:R-:W-:Y:S01]  /*35330*/  IMAD.X R14, R14, 0x1, R0.reuse, P6 ;  /* 0x000000010e0e7824 */ /* 0x100fe200030e0600 */
[----:B------:R-:W-:Y:S01]  /*35340*/  STL [R1+0x8dc], R24 ;  /* 0x0008dc1801007387 */ /* 0x000fe20000100800 */
[----:B------:R-:W-:Y:S01]  /*35350*/  STL [R1+0x900], R25 ;  /* 0x0009001901007387 */ /* 0x000fe20000100800 */
[-C--:B------:R-:W-:Y:S01]  /*35360*/  IADD3 R15, P6, R15, R22.reuse, RZ ;  /* 0x000000160f0f7210 */ /* 0x080fe20007fde0ff */
[----:B------:R-:W-:Y:S02]  /*35370*/  STL [R1+0x8d4], R26 ;  /* 0x0008d41a01007387 */ /* 0x000fe40000100800 */
[----:B------:R-:W-:Y:S01]  /*35380*/  IMAD.X R9, R9, 0x1, R0, P2 ;  /* 0x0000000109097824 */ /* 0x000fe200010e0600 */
[----:B------:R0:W-:Y:S01]  /*35390*/  STL [R1+0x8f0], R28 ;  /* 0x0008f01c01007387 */ /* 0x0001e20000100800 */
[----:B------:R-:W-:Y:S01]  /*353a0*/  STL [R1+0x8f8], R14 ;  /* 0x0008f80e01007387 */ /* 0x000fe20000100800 */
[-C--:B------:R-:W-:Y:S02]  /*353b0*/  IADD3 R8, P1, R8, R22.reuse, RZ ;  /* 0x0000001608087210 */ /* 0x080fe40007f3e0ff */
[----:B0-----:R-:W4:Y:S01]  /*353c0*/  LDL.LU R28, [R1+0x87c] ;  /* 0x00087c00011c7983 */ /* 0x001f220000300800 */
[----:B------:R-:W-:-:S03]  /*353d0*/  IADD3 R3, P2, R3, R22, RZ ;  /* 0x0000001603037210 */ /* 0x000fc60007f5e0ff */
[----:B------:R-:W-:Y:S01]  /*353e0*/  STL [R1+0x8cc], R15 ;  /* 0x0008cc0f01007387 */ /* 0x000fe20000100800 */
[----:B------:R-:W-:-:S03]  /*353f0*/  IMAD.X R10, R10, 0x1, R0, P3 ;  /* 0x000000010a0a7824 */ /* 0x000fc600018e0600 */
        /* <DEDUP_REMOVED lines=14> */
[----:B------:R-:W-:Y:S04]  /*354e0*/  STL [R1+0x8d0], R7 ;  /* 0x0008d00701007387 */ /* 0x000fe80000100800 */
[----:B0-----:R-:W4:Y:S01]  /*354f0*/  LDL.LU R2, [R1+0x874] ;  /* 0x0008740001027983 */ /* 0x001f220000300800 */
[----:B------:R-:W-:-:S02]  /*35500*/  IADD3 R21, P5, R21, R22, RZ ;  /* 0x0000001615157210 */ /* 0x000fc40007fbe0ff */
[-C--:B------:R-:W-:Y:S01]  /*35510*/  IADD3 R20, P6, R20, R22.reuse, RZ ;  /* 0x0000001614147210 */ /* 0x080fe20007fde0ff */
[--C-:B------:R-:W-:Y:S01]  /*35520*/  IMAD.X R19, R19, 0x1, R0.reuse, P1 ;  /* 0x0000000113137824 */ /* 0x100fe200008e0600 */
[-C--:B------:R-:W-:Y:S01]  /*35530*/  IADD3 R16, P1, R16, R22.reuse, RZ ;  /* 0x0000001610107210 */ /* 0x080fe20007f3e0ff */
[----:B------:R-:W-:Y:S02]  /*35540*/  STL [R1+0x8a4], R21 ;  /* 0x0008a41501007387 */ /* 0x000fe40000100800 */
[----:B------:R-:W-:Y:S02]  /*35550*/  STL [R1+0x89c], R20 ;  /* 0x00089c1401007387 */ /* 0x000fe40000100800 */
[----:B------:R-:W-:Y:S02]  /*35560*/  STL [R1+0x8c0], R19 ;  /* 0x0008c01301007387 */ /* 0x000fe40000100800 */
[--C-:B--2---:R-:W-:Y:S01]  /*35570*/  IMAD.X R17, R17, 0x1, R0.reuse, P2 ;  /* 0x0000000111117824 */ /* 0x104fe200010e0600 */
[-C--:B------:R-:W-:Y:S01]  /*35580*/  IADD3 R12, P2, R12, R22.reuse, RZ ;  /* 0x000000160c0c7210 */ /* 0x080fe20007f5e0ff */
[----:B------:R-:W-:Y:S01]  /*35590*/  IMAD.X R18, R18, 0x1, R0, P3 ;  /* 0x0000000112127824 */ /* 0x000fe200018e0600 */
[----:B------:R-:W-:-:S03]  /*355a0*/  IADD3 R13, P3, R13, R22, RZ ;  /* 0x000000160d0d7210 */ /* 0x000fc60007f7e0ff */
        /* <DEDUP_REMOVED lines=8> */
[----:B------:R-:W2:Y:S02]  /*35630*/  LDL.LU R23, [R1+0x864] ;  /* 0x0008640001177983 */ /* 0x000ea40000300800 */
[----:B---3--:R-:W-:-:S05]  /*35640*/  IMAD.X R29, R29, 0x1, R0, P4 ;  /* 0x000000011d1d7824 */ /* 0x008fca00020e0600 */
        /* <DEDUP_REMOVED lines=8> */
[----:B------:R-:W3:Y:S01]  /*356d0*/  LDL.LU R9, [R1+0x844] ;  /* 0x0008440001097983 */ /* 0x000ee20000300800 */
[----:B----4-:R-:W-:-:S05]  /*356e0*/  IADD3 R28, P4, R28, R22, RZ ;  /* 0x000000161c1c7210 */ /* 0x010fca0007f9e0ff */
[----:B------:R0:W-:Y:S04]  /*356f0*/  STL [R1+0x87c], R28 ;  /* 0x00087c1c01007387 */ /* 0x0001e80000100800 */
[----:B0-----:R-:W4:Y:S01]  /*35700*/  LDL.LU R28, [R1+0x868] ;  /* 0x00086800011c7983 */ /* 0x001f220000300800 */
[----:B------:R-:W4:Y:S02]  /*35710*/  LDL.LU R10, [R1+0x83c] ;  /* 0x00083c00010a7983 */ /* 0x000f240000300800 */
[----:B------:R-:W4:Y:S02]  /*35720*/  LDL.LU R11, [R1+0x860] ;  /* 0x00086000010b7983 */ /* 0x000f240000300800 */
[----:B------:R-:W4:Y:S02]  /*35730*/  LDL.LU R5, [R1+0x834] ;  /* 0x0008340001057983 */ /* 0x000f240000300800 */
[----:B------:R-:W-:-:S05]  /*35740*/  IMAD.X R3, R3, 0x1, R0, P5 ;  /* 0x0000000103037824 */ /* 0x000fca00028e0600 */
[----:B------:R0:W-:Y:S01]  /*35750*/  STL [R1+0x8a0], R3 ;  /* 0x0008a00301007387 */ /* 0x0001e20000100800 */
[----:B------:R-:W4:Y:S02]  /*35760*/  LDL.LU R6, [R1+0x858] ;  /* 0x0008580001067983 */ /* 0x000f240000300800 */
[----:B------:R-:W4:Y:S02]  /*35770*/  LDL.LU R7, [R1+0x82c] ;  /* 0x00082c0001077983 */ /* 0x000f240000300800 */
[----:B------:R-:W4:Y:S01]  /*35780*/  LDL.LU R21, [R1+0x850] ;  /* 0x0008500001157983 */ /* 0x000f220000300800 */
[----:B0-----:R-:W4:Y:S01]  /*35790*/  LDL.LU R3, [R1+0x824] ;  /* 0x0008240001037983 */ /* 0x001f220000300800 */
[----:B------:R-:W4:Y:S02]  /*357a0*/  LDL.LU R20, [R1+0x848] ;  /* 0x0008480001147983 */ /* 0x000f240000300800 */
[----:B------:R-:W4:Y:S01]  /*357b0*/  LDL.LU R19, [R1+0x81c] ;  /* 0x00081c0001137983 */ /* 0x000f220000300800 */
[-C--:B------:R-:W-:Y:S01]  /*357c0*/  IADD3 R2, P5, R2, R22.reuse, RZ ;  /* 0x0000001602027210 */ /* 0x080fe20007fbe0ff */
[----:B------:R-:W4:Y:S04]  /*357d0*/  LDL.LU R16, [R1+0x840] ;  /* 0x0008400001107983 */ /* 0x000f280000300800 */
[----:B------:R0:W-:Y:S01]  /*357e0*/  STL [R1+0x874], R2 ;  /* 0x0008740201007387 */ /* 0x0001e20000100800 */
[----:B------:R-:W4:Y:S03]  /*357f0*/  LDL.LU R17, [R1+0x814] ;  /* 0x0008140001117983 */ /* 0x000f260000300800 */
[----:B0-----:R-:W4:Y:S01]  /*35800*/  LDL.LU R2, [R1+0x838] ;  /* 0x0008380001027983 */ /* 0x001f220000300800 */
[----:B------:R-:W4:Y:S02]  /*35810*/  LDL.LU R18, [R1+0x80c] ;  /* 0x00080c0001127983 */ /* 0x000f240000300800 */
[----:B------:R-:W4:Y:S02]  /*35820*/  LDL.LU R13, [R1+0x830] ;  /* 0x00083000010d7983 */ /* 0x000f240000300800 */
[--C-:B--2---:R-:W-:Y:S01]  /*35830*/  IMAD.X R12, R12, 0x1, R0.reuse, P6 ;  /* 0x000000010c0c7824 */ /* 0x104fe200030e0600 */
[----:B------:R-:W-:Y:S01]  /*35840*/  IADD3 R4, P6, R4, R22, RZ ;  /* 0x0000001604047210 */ /* 0x000fe20007fde0ff */
[----:B------:R-:W-:-:S03]  /*35850*/  IMAD.X R27, R27, 0x1, R0, P1 ;  /* 0x000000011b1b7824 */ /* 0x000fc600008e0600 */
[----:B------:R0:W-:Y:S01]  /*35860*/  STL [R1+0x898], R12 ;  /* 0x0008980c01007387 */ /* 0x0001e20000100800 */
[----:B------:R-:W-:-:S03]  /*35870*/  IADD3 R23, P1, R23, R22, RZ ;  /* 0x0000001617177210 */ /* 0x000fc60007f3e0ff */
[----:B0-----:R-:W2:Y:S01]  /*35880*/  LDL.LU R12, [R1+0x804] ;  /* 0x00080400010c7983 */ /* 0x001ea20000300800 */
[----:B------:R-:W-:Y:S02]  /*35890*/  STL [R1+0x86c], R4 ;  /* 0x00086c0401007387 */ /* 0x000fe40000100800 */
[----:B------:R-:W-:Y:S02]  /*358a0*/  STL [R1+0x890], R27 ;  /* 0x0008901b01007387 */ /* 0x000fe40000100800 */
[----:B------:R-:W-:Y:S02]  /*358b0*/  STL [R1+0x864], R23 ;  /* 0x0008641701007387 */ /* 0x000fe40000100800 */
[--C-:B---3--:R-:W-:Y:S01]  /*358c0*/  IMAD.X R24, R24, 0x1, R0.reuse, P2 ;  /* 0x0000000118187824 */ /* 0x108fe200010e0600 */
        /* <DEDUP_REMOVED lines=12> */
[----:B0-----:R-:W3:Y:S01]  /*35990*/  LDL.LU R29, [R1+0x828] ;  /* 0x00082800011d7983 */ /* 0x001ee20000300800 */
[----:B------:R-:W-:Y:S02]  /*359a0*/  STL [R1+0x878], R15 ;  /* 0x0008780f01007387 */ /* 0x000fe40000100800 */
[--C-:B----4-:R-:W-:Y:S01]  /*359b0*/  IMAD.X R28, R28, 0x1, R0.reuse, P6 ;  /* 0x000000011c1c7824 */ /* 0x110fe200030e0600 */
[-C--:B------:R-:W-:Y:S01]  /*359c0*/  IADD3 R10, P6, R10, R22.reuse, RZ ;  /* 0x000000160a0a7210 */ /* 0x080fe20007fde0ff */
[----:B------:R-:W-:Y:S01]  /*359d0*/  IMAD.X R11, R11, 0x1, R0, P1 ;  /* 0x000000010b0b7824 */ /* 0x000fe200008e0600 */
[----:B------:R-:W-:-:S02]  /*359e0*/  IADD3 R5, P1, R5, R22, RZ ;  /* 0x0000001605057210 */ /* 0x000fc40007f3e0ff */
[----:B------:R0:W-:Y:S01]  /*359f0*/  STL [R1+0x868], R28 ;  /* 0x0008681c01007387 */ /* 0x0001e20000100800 */
[----:B------:R-:W-:Y:S02]  /*35a00*/  STL [R1+0x870], R8 ;  /* 0x0008700801007387 */ /* 0x000fe40000100800 */
[--C-:B------:R-:W-:Y:S02]  /*35a10*/  IMAD.X R6, R6, 0x1, R0.reuse, P2 ;  /* 0x0000000106067824 */ /* 0x100fe400010e0600 */
[--C-:B------:R-:W-:Y:S01]  /*35a20*/  IMAD.X R21, R21, 0x1, R0.reuse, P3 ;  /* 0x0000000115157824 */ /* 0x100fe200018e0600 */
[-C--:B------:R-:W-:Y:S01]  /*35a30*/  IADD3 R7, P2, R7, R22.reuse, RZ ;  /* 0x0000001607077210 */ /* 0x080fe20007f5e0ff */
[----:B0-----:R-:W4:Y:S01]  /*35a40*/  LDL.LU R28, [R1+0x7fc] ;  /* 0x0007fc00011c7983 */ /* 0x001f220000300800 */
[----:B------:R-:W-:Y:S02]  /*35a50*/  STL [R1+0x844], R9 ;  /* 0x0008440901007387 */ /* 0x000fe40000100800 */
[----:B------:R-:W-:Y:S01]  /*35a60*/  STL [R1+0x83c], R10 ;  /* 0x00083c0a01007387 */ /* 0x000fe20000100800 */
        /* <DEDUP_REMOVED lines=11> */
[----:B------:R-:W-:Y:S01]  /*35b20*/  IMAD.X R2, R2, 0x1, R0, P6 ;  /* 0x0000000102027824 */ /* 0x000fe200030e0600 */
[----:B------:R-:W-:Y:S01]  /*35b30*/  STL [R1+0x848], R20 ;  /* 0x0008481401007387 */ /* 0x000fe20000100800 */
[----:B------:R-:W-:Y:S03]  /*35b40*/  STL [R1+0x81c], R19 ;  /* 0x00081c1301007387 */ /* 0x000fe60000100800 */
[----:B------:R0:W-:Y:S01]  /*35b50*/  STL [R1+0x838], R2 ;  /* 0x0008380201007387 */ /* 0x0001e20000100800 */
[----:B------:R-:W-:Y:S03]  /*35b60*/  STL [R1+0x840], R16 ;  /* 0x0008401001007387 */ /* 0x000fe60000100800 */
[----:B0-----:R-:W4:Y:S01]  /*35b70*/  LDL.LU R2, [R1+0x7f4] ;  /* 0x0007f40001027983 */ /* 0x001f220000300800 */
[----:B------:R-:W-:-:S02]  /*35b80*/  IADD3 R17, P5, R17, R22, RZ ;  /* 0x0000001611117210 */ /* 0x000fc40007fbe0ff */
[-C--:B------:R-:W-:Y:S01]  /*35b90*/  IADD3 R18, P6, R18, R22.reuse, RZ ;  /* 0x0000001612127210 */ /* 0x080fe20007fde0ff */
[----:B------:R-:W-:Y:S02]  /*35ba0*/  IMAD.X R13, R13, 0x1, R0, P1 ;  /* 0x000000010d0d7824 */ /* 0x000fe400008e0600 */
[----:B------:R-:W-:Y:S01]  /*35bb0*/  STL [R1+0x814], R17 ;  /* 0x0008141101007387 */ /* 0x000fe20000100800 */
[----:B------:R-:W4:Y:S02]  /*35bc0*/  LDL.LU R4, [R1+0x818] ;  /* 0x0008180001047983 */ /* 0x000f240000300800 */
[----:B------:R-:W-:Y:S02]  /*35bd0*/  STL [R1+0x80c], R18 ;  /* 0x00080c1201007387 */ /* 0x000fe40000100800 */
[----:B------:R-:W4:Y:S01]  /*35be0*/  LDL.LU R27, [R1+0x7ec] ;  /* 0x0007ec00011b7983 */ /* 0x000f220000300800 */
[----:B------:R-:W-:Y:S01]  /*35bf0*/  STL [R1+0x830], R13 ;  /* 0x0008300d01007387 */ /* 0x000fe20000100800 */
[----:B------:R-:W4:Y:S01]  /*35c00*/  LDL.LU R23, [R1+0x810] ;  /* 0x0008100001177983 */ /* 0x000f220000300800 */
[----:B--2---:R-:W-:-:S05]  /*35c10*/  IADD3 R12, P1, R12, R22, RZ ;  /* 0x000000160c0c7210 */ /* 0x004fca0007f3e0ff */
        /* <DEDUP_REMOVED lines=8> */
[----:B------:R-:W2:Y:S02]  /*35ca0*/  LDL.LU R9, [R1+0x7f0] ;  /* 0x0007f00001097983 */ /* 0x000ea40000300800 */
[----:B---3--:R-:W-:-:S05]  /*35cb0*/  IMAD.X R29, R29, 0x1, R0, P2 ;  /* 0x000000011d1d7824 */ /* 0x008fca00010e0600 */
[----:B------:R0:W-:Y:S04]  /*35cc0*/  STL [R1+0x828], R29 ;  /* 0x0008281d01007387 */ /* 0x0001e80000100800 */
[----:B0-----:R-:W3:Y:S01]  /*35cd0*/  LDL.LU R29, [R1+0x7c4] ;  /* 0x0007c400011d7983 */ /* 0x001ee20000300800 */
[----:B------:R-:W3:Y:S02]  /*35ce0*/  LDL.LU R10, [R1+0x7e8] ;  /* 0x0007e800010a7983 */ /* 0x000ee40000300800 */
[----:B------:R-:W3:Y:S02]  /*35cf0*/  LDL.LU R11, [R1+0x7bc] ;  /* 0x0007bc00010b7983 */ /* 0x000ee40000300800 */
[----:B------:R-:W3:Y:S01]  /*35d00*/  LDL.LU R5, [R1+0x7e0] ;  /* 0x0007e00001057983 */ /* 0x000ee20000300800 */
[----:B----4-:R-:W-:-:S05]  /*35d10*/  IADD3 R28, P2, R28, R22, RZ ;  /* 0x000000161c1c7210 */ /* 0x010fca0007f5e0ff */
[----:B------:R0:W-:Y:S01]  /*35d20*/  STL [R1+0x7fc], R28 ;  /* 0x0007fc1c01007387 */ /* 0x0001e20000100800 */
[----:B------:R-:W4:Y:S02]  /*35d30*/  LDL.LU R6, [R1+0x7b4] ;  /* 0x0007b40001067983 */ /* 0x000f240000300800 */
[----:B------:R-:W4:Y:S02]  /*35d40*/  LDL.LU R7, [R1+0x7d8] ;  /* 0x0007d80001077983 */ /* 0x000f240000300800 */
[----:B------:R-:W4:Y:S01]  /*35d50*/  LDL.LU R21, [R1+0x7ac] ;  /* 0x0007ac0001157983 */ /* 0x000f220000300800 */
        /* <DEDUP_REMOVED lines=10> */
[----:B------:R-:W-:-:S05]  /*35e00*/  IADD3 R2, P3, R2, R22, RZ ;  /* 0x0000001602027210 */ /* 0x000fca0007f7e0ff */
[----:B------:R0:W-:Y:S04]  /*35e10*/  STL [R1+0x7f4], R2 ;  /* 0x0007f40201007387 */ /* 0x0001e80000100800 */
[----:B0-----:R-:W4:Y:S01]  /*35e20*/  LDL.LU R2, [R1+0x7b0] ;  /* 0x0007b00001027983 */ /* 0x001f220000300800 */
[--C-:B------:R-:W-:Y:S01]  /*35e30*/  IMAD.X R4, R4, 0x1, R0.reuse, P4 ;  /* 0x0000000104047824 */ /* 0x100fe200020e0600 */
[----:B------:R-:W-:Y:S01]  /*35e40*/  IADD3 R27, P4, R27, R22, RZ ;  /* 0x000000161b1b7210 */ /* 0x000fe20007f9e0ff */
[----:B------:R-:W-:-:S03]  /*35e50*/  IMAD.X R23, R23, 0x1, R0, P5 ;  /* 0x0000000117177824 */ /* 0x000fc600028e0600 */
[----:B------:R-:W-:Y:S01]  /*35e60*/  STL [R1+0x818], R4 ;  /* 0x0008180401007387 */ /* 0x000fe20000100800 */
[----:B------:R-:W-:Y:S02]  /*35e70*/  STL [R1+0x7ec], R27 ;  /* 0x0007ec1b01007387 */ /* 0x000fe40000100800 */
[----:B------:R-:W-:Y:S01]  /*35e80*/  STL [R1+0x810], R23 ;  /* 0x0008101701007387 */ /* 0x000fe20000100800 */
[-C--:B--2---:R-:W-:Y:S01]  /*35e90*/  IADD3 R24, P5, R24, R22.reuse, RZ ;  /* 0x0000001618187210 */ /* 0x084fe20007fbe0ff */
        /* <DEDUP_REMOVED lines=12> */
[----:B0-----:R-:W2:Y:S01]  /*35f60*/  LDL.LU R12, [R1+0x784] ;  /* 0x00078400010c7983 */ /* 0x001ea20000300800 */
[----:B------:R-:W-:Y:S01]  /*35f70*/  STL [R1+0x7d4], R15 ;  /* 0x0007d40f01007387 */ /* 0x000fe20000100800 */
[-C--:B---3--:R-:W-:Y:S01]  /*35f80*/  IADD3 R29, P3, R29, R22.reuse, RZ ;  /* 0x000000161d1d7210 */ /* 0x088fe20007f7e0ff */
[--C-:B------:R-:W-:Y:S01]  /*35f90*/  IMAD.X R10, R10, 0x1, R0.reuse, P4 ;  /* 0x000000010a0a7824 */ /* 0x100fe200020e0600 */
[-C--:B------:R-:W-:Y:S01]  /*35fa0*/  IADD3 R11, P4, R11, R22.reuse, RZ ;  /* 0x000000160b0b7210 */ /* 0x080fe20007f9e0ff */
[--C-:B------:R-:W-:Y:S02]  /*35fb0*/  IMAD.X R5, R5, 0x1, R0.reuse, P5 ;  /* 0x0000000105057824 */ /* 0x100fe400028e0600 */
[----:B------:R0:W-:Y:S01]  /*35fc0*/  STL [R1+0x7c4], R29 ;  /* 0x0007c41d01007387 */ /* 0x0001e20000100800 */
[----:B------:R-:W-:Y:S01]  /*35fd0*/  STL [R1+0x7cc], R8 ;  /* 0x0007cc0801007387 */ /* 0x000fe20000100800 */
[-C--:B----4-:R-:W-:Y:S01]  /*35fe0*/  IADD3 R6, P5, R6, R22.reuse, RZ ;  /* 0x0000001606067210 */ /* 0x090fe20007fbe0ff */
[--C-:B------:R-:W-:Y:S01]  /*35ff0*/  IMAD.X R7, R7, 0x1, R0.reuse, P6 ;  /* 0x0000000107077824 */ /* 0x100fe200030e0600 */
[----:B0-----:R-:W3:Y:S01]  /*36000*/  LDL.LU R29, [R1+0x7a8] ;  /* 0x0007a800011d7983 */ /* 0x001ee20000300800 */
[----:B------:R-:W-:Y:S02]  /*36010*/  STL [R1+0x7f0], R9 ;  /* 0x0007f00901007387 */ /* 0x000fe40000100800 */
[----:B------:R-:W-:Y:S02]  /*36020*/  STL [R1+0x7e8], R10 ;  /* 0x0007e80a01007387 */ /* 0x000fe40000100800 */
[----:B------:R-:W-:Y:S02]  /*36030*/  STL [R1+0x7bc], R11 ;  /* 0x0007bc0b01007387 */ /* 0x000fe40000100800 */
[--C-:B------:R-:W-:Y:S01]  /*36040*/  IMAD.X R28, R28, 0x1, R0.reuse, P1 ;  /* 0x000000011c1c7824 */ /* 0x100fe200008e0600 */
[-C--:B------:R-:W-:Y:S01]  /*36050*/  IADD3 R21, P6, R21, R22.reuse, RZ ;  /* 0x0000001615157210 */ /* 0x080fe20007fde0ff */
[----:B------:R-:W-:Y:S01]  /*36060*/  STL [R1+0x7e0], R5 ;  /* 0x0007e00501007387 */ /* 0x000fe20000100800 */
[----:B------:R-:W-:Y:S01]  /*36070*/  STL [R1+0x7b4], R6 ;  /* 0x0007b40601007387 */ /* 0x000fe20000100800 */
[-C--:B------:R-:W-:Y:S01]  /*36080*/  IADD3 R20, P1, R20, R22.reuse, RZ ;  /* 0x0000001614147210 */ /* 0x080fe20007f3e0ff */
[----:B------:R0:W-:Y:S02]  /*36090*/  STL [R1+0x7d0], R28 ;  /* 0x0007d01c01007387 */ /* 0x0001e40000100800 */
[--C-:B------:R-:W-:Y:S01]  /*360a0*/  IMAD.X R19, R19, 0x1, R0.reuse, P2 ;  /* 0x0000000113137824 */ /* 0x100fe200010e0600 */
[----:B------:R-:W-:Y:S01]  /*360b0*/  STL [R1+0x7d8], R7 ;  /* 0x0007d80701007387 */ /* 0x000fe20000100800 */
[----:B------:R-:W-:Y:S01]  /*360c0*/  IADD3 R16, P2, R16, R22, RZ ;  /* 0x0000001610107210 */ /* 0x000fe20007f5e0ff */
[----:B------:R-:W-:-:S02]  /*360d0*/  IMAD.X R17, R17, 0x1, R0, P3 ;  /* 0x0000000111117824 */ /* 0x000fc400018e0600 */
[----:B0-----:R-:W4:Y:S01]  /*360e0*/  LDL.LU R28, [R1+0x77c] ;  /* 0x00077c00011c7983 */ /* 0x001f220000300800 */
[----:B------:R-:W-:Y:S01]  /*360f0*/  STL [R1+0x7ac], R21 ;  /* 0x0007ac1501007387 */ /* 0x000fe20000100800 */
[-C--:B------:R-:W-:Y:S02]  /*36100*/  IADD3 R3, P3, R3, R22.reuse, RZ ;  /* 0x0000001603037210 */ /* 0x080fe40007f7e0ff */
[----:B------:R-:W-:Y:S01]  /*36110*/  STL [R1+0x7a4], R20 ;  /* 0x0007a41401007387 */ /* 0x000fe20000100800 */
[----:B------:R-:W-:Y:S02]  /*36120*/  STL [R1+0x7c8], R19 ;  /* 0x0007c81301007387 */ /* 0x000fe40000100800 */
[----:B------:R-:W-:Y:S01]  /*36130*/  IMAD.X R18, R18, 0x1, R0, P4 ;  /* 0x0000000112127824 */ /* 0x000fe200020e0600 */
[----:B------:R0:W-:Y:S01]  /*36140*/  STL [R1+0x794], R3 ;  /* 0x0007940301007387 */ /* 0x0001e20000100800 */
[----:B------:R-:W-:Y:S01]  /*36150*/  STL [R1+0x79c], R16 ;  /* 0x00079c1001007387 */ /* 0x000fe20000100800 */
[----:B------:R-:W-:-:S02]  /*36160*/  IADD3 R13, P4, R13, R22, RZ ;  /* 0x000000160d0d7210 */ /* 0x000fc40007f9e0ff */
[----:B0-----:R-:W4:Y:S01]  /*36170*/  LDL.LU R3, [R1+0x7a0] ;  /* 0x0007a00001037983 */ /* 0x001f220000300800 */
[----:B------:R-:W-:Y:S02]  /*36180*/  STL [R1+0x7c0], R17 ;  /* 0x0007c01101007387 */ /* 0x000fe40000100800 */
[----:B------:R-:W4:Y:S02]  /*36190*/  LDL.LU R4, [R1+0x774] ;  /* 0x0007740001047983 */ /* 0x000f240000300800 */
[----:B------:R-:W-:Y:S01]  /*361a0*/  IMAD.X R2, R2, 0x1, R0, P5 ;  /* 0x0000000102027824 */ /* 0x000fe200028e0600 */
        /* <DEDUP_REMOVED lines=25> */
[----:B------:R-:W3:Y:S02]  /*36340*/  LDL.LU R20, [R1+0x750] ;  /* 0x0007500001147983 */ /* 0x000ee40000300800 */
[----:B------:R-:W3:Y:S02]  /*36350*/  LDL.LU R19, [R1+0x724] ;  /* 0x0007240001137983 */ /* 0x000ee40000300800 */
[----:B------:R-:W3:Y:S01]  /*36360*/  LDL.LU R16, [R1+0x748] ;  /* 0x0007480001107983 */ /* 0x000ee20000300800 */
[----:B----4-:R-:W-:-:S05]  /*36370*/  IADD3 R28, P6, R28, R22, RZ ;  /* 0x000000161c1c7210 */ /* 0x010fca0007fde0ff */
[----:B------:R0:W-:Y:S01]  /*36380*/  STL [R1+0x77c], R28 ;  /* 0x00077c1c01007387 */ /* 0x0001e20000100800 */
[----:B------:R-:W4:Y:S03]  /*36390*/  LDL.LU R17, [R1+0x71c] ;  /* 0x00071c0001117983 */ /* 0x000f260000300800 */
[----:B0-----:R-:W4:Y:S01]  /*363a0*/  LDL.LU R28, [R1+0x740] ;  /* 0x00074000011c7983 */ /* 0x001f220000300800 */
[----:B------:R-:W4:Y:S02]  /*363b0*/  LDL.LU R18, [R1+0x714] ;  /* 0x0007140001127983 */ /* 0x000f240000300800 */
[----:B------:R-:W4:Y:S02]  /*363c0*/  LDL.LU R13, [R1+0x738] ;  /* 0x00073800010d7983 */ /* 0x000f240000300800 */
[--C-:B------:R-:W-:Y:S01]  /*363d0*/  IMAD.X R3, R3, 0x1, R0.reuse, P1 ;  /* 0x0000000103037824 */ /* 0x100fe200008e0600 */
        /* <DEDUP_REMOVED lines=38> */
[-C--:B------:R-:W-:Y:S01]  /*36640*/  IADD3 R29, P4, R29, R22.reuse, RZ ;  /* 0x000000161d1d7210 */ /* 0x080fe20007f9e0ff */
[--C-:B------:R-:W-:Y:S01]  /*36650*/  IMAD.X R20, R20, 0x1, R0.reuse, P5 ;  /* 0x0000000114147824 */ /* 0x100fe200028e0600 */
[-C--:B------:R-:W-:Y:S01]  /*36660*/  IADD3 R19, P5, R19, R22.reuse, RZ ;  /* 0x0000001613137210 */ /* 0x080fe20007fbe0ff */
[----:B------:R-:W-:Y:S02]  /*36670*/  IMAD.X R16, R16, 0x1, R0, P6 ;  /* 0x0000000110107824 */ /* 0x000fe400030e0600 */
[----:B------:R0:W-:Y:S01]  /*36680*/  STL [R1+0x72c], R29 ;  /* 0x00072c1d01007387 */ /* 0x0001e20000100800 */
[----:B------:R-:W-:Y:S01]  /*36690*/  STL [R1+0x734], R7 ;  /* 0x0007340701007387 */ /* 0x000fe20000100800 */
[----:B----4-:R-:W-:-:S02]  /*366a0*/  IADD3 R17, P6, R17, R22, RZ ;  /* 0x0000001611117210 */ /* 0x010fc40007fde0ff */
[----:B0-----:R-:W3:Y:S01]  /*366b0*/  LDL.LU R29, [R1+0x728] ;  /* 0x00072800011d7983 */ /* 0x001ee20000300800 */
[----:B------:R-:W-:Y:S02]  /*366c0*/  STL [R1+0x758], R21 ;  /* 0x0007581501007387 */ /* 0x000fe40000100800 */
[----:B------:R-:W-:Y:S02]  /*366d0*/  STL [R1+0x750], R20 ;  /* 0x0007501401007387 */ /* 0x000fe40000100800 */
[--C-:B------:R-:W-:Y:S01]  /*366e0*/  IMAD.X R28, R28, 0x1, R0.reuse, P1 ;  /* 0x000000011c1c7824 */ /* 0x100fe200008e0600 */
[----:B------:R-:W-:Y:S01]  /*366f0*/  STL [R1+0x724], R19 ;  /* 0x0007241301007387 */ /* 0x000fe20000100800 */
[-C--:B------:R-:W-:Y:S01]  /*36700*/  IADD3 R18, P1, R18, R22.reuse, RZ ;  /* 0x0000001612127210 */ /* 0x080fe20007f3e0ff */
[--C-:B------:R-:W-:Y:S02]  /*36710*/  IMAD.X R13, R13, 0x1, R0.reuse, P2 ;  /* 0x000000010d0d7824 */ /* 0x100fe400010e0600 */
[----:B------:R0:W-:Y:S01]  /*36720*/  STL [R1+0x740], R28 ;  /* 0x0007401c01007387 */ /* 0x0001e20000100800 */
[----:B------:R-:W-:Y:S03]  /*36730*/  STL [R1+0x748], R16 ;  /* 0x0007481001007387 */ /* 0x000fe60000100800 */
[----:B0-----:R-:W4:Y:S01]  /*36740*/  LDL.LU R28, [R1+0x6fc] ;  /* 0x0006fc00011c7983 */ /* 0x001f220000300800 */
[----:B------:R-:W-:Y:S02]  /*36750*/  STL [R1+0x71c], R17 ;  /* 0x00071c1101007387 */ /* 0x000fe40000100800 */
[----:B------:R-:W4:Y:S02]  /*36760*/  LDL.LU R4, [R1+0x720] ;  /* 0x0007200001047983 */ /* 0x000f240000300800 */
[----:B------:R-:W-:Y:S01]  /*36770*/  STL [R1+0x714], R18 ;  /* 0x0007141201007387 */ /* 0x000fe20000100800 */
[----:B------:R-:W4:Y:S01]  /*36780*/  LDL.LU R27, [R1+0x6f4] ;  /* 0x0006f400011b7983 */ /* 0x000f220000300800 */
[----:B------:R-:W-:Y:S01]  /*36790*/  IADD3 R3, P2, R3, R22, RZ ;  /* 0x0000001603037210 */ /* 0x000fe20007f5e0ff */
[----:B------:R-:W-:Y:S02]  /*367a0*/  STL [R1+0x738], R13 ;  /* 0x0007380d01007387 */ /* 0x000fe40000100800 */
[----:B------:R-:W4:Y:S02]  /*367b0*/  LDL.LU R23, [R1+0x718] ;  /* 0x0007180001177983 */ /* 0x000f240000300800 */
        /* <DEDUP_REMOVED lines=28> */
[----:B------:R-:W3:Y:S02]  /*36980*/  LDL.LU R18, [R1+0x6c0] ;  /* 0x0006c00001127983 */ /* 0x000ee40000300800 */
[----:B------:R-:W3:Y:S01]  /*36990*/  LDL.LU R13, [R1+0x694] ;  /* 0x00069400010d7983 */ /* 0x000ee20000300800 */
[-C--:B----4-:R-:W-:Y:S01]  /*369a0*/  IADD3 R28, P4, R28, R22.reuse, RZ ;  /* 0x000000161c1c7210 */ /* 0x090fe20007f9e0ff */
[----:B------:R-:W-:Y:S01]  /*369b0*/  IMAD.X R4, R4, 0x1, R0, P5 ;  /* 0x0000000104047824 */ /* 0x000fe200028e0600 */
[----:B------:R-:W-:-:S03]  /*369c0*/  IADD3 R27, P5, R27, R22, RZ ;  /* 0x000000161b1b7210 */ /* 0x000fc60007fbe0ff */
[----:B------:R0:W-:Y:S01]  /*369d0*/  STL [R1+0x6fc], R28 ;  /* 0x0006fc1c01007387 */ /* 0x0001e20000100800 */
[--C-:B------:R-:W-:Y:S01]  /*369e0*/  IMAD.X R23, R23, 0x1, R0.reuse, P6 ;  /* 0x0000000117177824 */ /* 0x100fe200030e0600 */
[-C--:B------:R-:W-:Y:S01]  /*369f0*/  IADD3 R24, P6, R24, R22.reuse, RZ ;  /* 0x0000001618187210 */ /* 0x080fe20007fde0ff */
[--C-:B------:R-:W-:Y:S01]  /*36a00*/  IMAD.X R25, R25, 0x1, R0.reuse, P1 ;  /* 0x0000000119197824 */ /* 0x100fe200008e0600 */
[----:B------:R-:W-:Y:S01]  /*36a10*/  IADD3 R26, P1, R26, R22, RZ ;  /* 0x000000161a1a7210 */ /* 0x000fe20007f3e0ff */
[----:B0-----:R-:W4:Y:S01]  /*36a20*/  LDL.LU R28, [R1+0x6b8] ;  /* 0x0006b800011c7983 */ /* 0x001f220000300800 */
        /* <DEDUP_REMOVED lines=42> */
[----:B------:R-:W-:Y:S01]  /*36cd0*/  IMAD.X R18, R18, 0x1, R0, P5 ;  /* 0x0000000112127824 */ /* 0x000fe200028e0600 */
[----:B------:R-:W-:-:S03]  /*36ce0*/  IADD3 R13, P5, R13, R22, RZ ;  /* 0x000000160d0d7210 */ /* 0x000fc60007fbe0ff */
[----:B------:R0:W-:Y:S01]  /*36cf0*/  STL [R1+0x69c], R29 ;  /* 0x00069c1d01007387 */ /* 0x0001e20000100800 */
[----:B------:R-:W-:Y:S03]  /*36d00*/  STL [R1+0x6a4], R16 ;  /* 0x0006a41001007387 */ /* 0x000fe60000100800 */
[----:B0-----:R-:W3:Y:S01]  /*36d10*/  LDL.LU R29, [R1+0x6a8] ;  /* 0x0006a800011d7983 */ /* 0x001ee20000300800 */
[----:B------:R-:W-:Y:S02]  /*36d20*/  STL [R1+0x6c8], R17 ;  /* 0x0006c81101007387 */ /* 0x000fe40000100800 */
[----:B------:R-:W3:Y:S02]  /*36d30*/  LDL.LU R4, [R1+0x67c] ;  /* 0x00067c0001047983 */ /* 0x000ee40000300800 */
[----:B------:R-:W-:Y:S01]  /*36d40*/  STL [R1+0x6c0], R18 ;  /* 0x0006c01201007387 */ /* 0x000fe20000100800 */
[----:B------:R-:W3:Y:S01]  /*36d50*/  LDL.LU R27, [R1+0x6a0] ;  /* 0x0006a000011b7983 */ /* 0x000ee20000300800 */
[----:B----4-:R-:W-:-:S03]  /*36d60*/  IMAD.X R28, R28, 0x1, R0, P6 ;  /* 0x000000011c1c7824 */ /* 0x010fc600030e0600 */
        /* <DEDUP_REMOVED lines=16> */
[----:B------:R-:W-:Y:S01]  /*36e70*/  IMAD.X R2, R2, 0x1, R0, P1 ;  /* 0x0000000102027824 */ /* 0x000fe200008e0600 */
[----:B------:R-:W4:Y:S04]  /*36e80*/  LDL.LU R5, [R1+0x644] ;  /* 0x0006440001057983 */ /* 0x000f280000300800 */
[----:B------:R0:W-:Y:S01]  /*36e90*/  STL [R1+0x6b0], R2 ;  /* 0x0006b00201007387 */ /* 0x0001e20000100800 */
[----:B------:R-:W4:Y:S02]  /*36ea0*/  LDL.LU R6, [R1+0x668] ;  /* 0x0006680001067983 */ /* 0x000f240000300800 */
[----:B------:R-:W4:Y:S02]  /*36eb0*/  LDL.LU R7, [R1+0x63c] ;  /* 0x00063c0001077983 */ /* 0x000f240000300800 */
[----:B------:R-:W4:Y:S01]  /*36ec0*/  LDL.LU R21, [R1+0x660] ;  /* 0x0006600001157983 */ /* 0x000f220000300800 */
        /* <DEDUP_REMOVED lines=11> */
[----:B------:R-:W-:Y:S01]  /*36f80*/  IADD3 R4, P2, R4, R22, RZ ;  /* 0x0000001604047210 */ /* 0x000fe20007f5e0ff */
[----:B------:R-:W-:-:S03]  /*36f90*/  IMAD.X R27, R27, 0x1, R0, P3 ;  /* 0x000000011b1b7824 */ /* 0x000fc600018e0600 */
[----:B------:R0:W-:Y:S01]  /*36fa0*/  STL [R1+0x6a8], R29 ;  /* 0x0006a81d01007387 */ /* 0x0001e20000100800 */
[-C--:B----4-:R-:W-:Y:S01]  /*36fb0*/  IADD3 R23, P3, R23, R22.reuse, RZ ;  /* 0x0000001617177210 */ /* 0x090fe20007f7e0ff */
[--C-:B------:R-:W-:Y:S01]  /*36fc0*/  IMAD.X R24, R24, 0x1, R0.reuse, P4 ;  /* 0x0000000118187824 */ /* 0x100fe200020e0600 */
[-C--:B------:R-:W-:Y:S01]  /*36fd0*/  IADD3 R25, P4, R25, R22.reuse, RZ ;  /* 0x0000001619197210 */ /* 0x080fe20007f9e0ff */
[--C-:B------:R-:W-:Y:S02]  /*36fe0*/  IMAD.X R26, R26, 0x1, R0.reuse, P5 ;  /* 0x000000011a1a7824 */ /* 0x100fe400028e0600 */
[----:B------:R-:W-:Y:S01]  /*36ff0*/  IMAD.X R15, R15, 0x1, R0, P6 ;  /* 0x000000010f0f7824 */ /* 0x000fe200030e0600 */
[----:B0-----:R-:W3:Y:S01]  /*37000*/  LDL.LU R29, [R1+0x614] ;  /* 0x00061400011d7983 */ /* 0x001ee20000300800 */
[----:B------:R-:W-:Y:S02]  /*37010*/  STL [R1+0x67c], R4 ;  /* 0x00067c0401007387 */ /* 0x000fe40000100800 */
[----:B------:R-:W-:Y:S02]  /*37020*/  STL [R1+0x6a0], R27 ;  /* 0x0006a01b01007387 */ /* 0x000fe40000100800 */
[----:B------:R-:W-:Y:S01]  /*37030*/  STL [R1+0x674], R23 ;  /* 0x0006741701007387 */ /* 0x000fe20000100800 */
[----:B------:R-:W-:-:S02]  /*37040*/  IADD3 R28, P6, R28, R22, RZ ;  /* 0x000000161c1c7210 */ /* 0x000fc40007fde0ff */
[-C--:B------:R-:W-:Y:S01]  /*37050*/  IADD3 R14, P5, R14, R22.reuse, RZ ;  /* 0x000000160e0e7210 */ /* 0x080fe20007fbe0ff */
[----:B------:R-:W-:Y:S01]  /*37060*/  STL [R1+0x698], R24 ;  /* 0x0006981801007387 */ /* 0x000fe20000100800 */
[----:B------:R-:W-:Y:S02]  /*37070*/  STL [R1+0x66c], R25 ;  /* 0x00066c1901007387 */ /* 0x000fe40000100800 */
[----:B------:R-:W-:Y:S02]  /*37080*/  STL [R1+0x690], R26 ;  /* 0x0006901a01007387 */ /* 0x000fe40000100800 */
[----:B------:R0:W-:Y:S01]  /*37090*/  STL [R1+0x65c], R28 ;  /* 0x00065c1c01007387 */ /* 0x0001e20000100800 */
[----:B------:R-:W-:Y:S01]  /*370a0*/  STL [R1+0x664], R14 ;  /* 0x0006640e01007387 */ /* 0x000fe20000100800 */
[--C-:B------:R-:W-:Y:S01]  /*370b0*/  IMAD.X R8, R8, 0x1, R0.reuse, P1 ;  /* 0x0000000108087824 */ /* 0x100fe200008e0600 */
[-C--:B------:R-:W-:Y:S02]  /*370c0*/  IADD3 R9, P1, R9, R22.reuse, RZ ;  /* 0x0000001609097210 */ /* 0x080fe40007f3e0ff */
[----:B0-----:R-:W4:Y:S01]  /*370d0*/  LDL.LU R28, [R1+0x638] ;  /* 0x00063800011c7983 */ /* 0x001f220000300800 */
[----:B------:R-:W-:Y:S02]  /*370e0*/  STL [R1+0x688], R15 ;  /* 0x0006880f01007387 */ /* 0x000fe40000100800 */
[--C-:B------:R-:W-:Y:S01]  /*370f0*/  IMAD.X R3, R3, 0x1, R0.reuse, P2 ;  /* 0x0000000103037824 */ /* 0x100fe200010e0600 */
        /* <DEDUP_REMOVED lines=50> */
[----:B------:R-:W4:Y:S02]  /*37420*/  LDL.LU R10, [R1+0x5f8] ;  /* 0x0005f800010a7983 */ /* 0x000f240000300800 */
[----:B------:R-:W4:Y:S02]  /*37430*/  LDL.LU R11, [R1+0x5cc] ;  /* 0x0005cc00010b7983 */ /* 0x000f240000300800 */
[----:B------:R-:W4:Y:S01]  /*37440*/  LDL.LU R5, [R1+0x5f0] ;  /* 0x0005f00001057983 */ /* 0x000f220000300800 */
[----:B------:R-:W-:-:S05]  /*37450*/  IADD3 R3, P4, R3, R22, RZ ;  /* 0x0000001603037210 */ /* 0x000fca0007f9e0ff */
[----:B------:R0:W-:Y:S01]  /*37460*/  STL [R1+0x60c], R3 ;  /* 0x00060c0301007387 */ /* 0x0001e20000100800 */
[----:B------:R-:W4:Y:S02]  /*37470*/  LDL.LU R6, [R1+0x5c4] ;  /* 0x0005c40001067983 */ /* 0x000f240000300800 */
[----:B------:R-:W4:Y:S02]  /*37480*/  LDL.LU R7, [R1+0x5e8] ;  /* 0x0005e80001077983 */ /* 0x000f240000300800 */
[----:B------:R-:W4:Y:S01]  /*37490*/  LDL.LU R21, [R1+0x5bc] ;  /* 0x0005bc0001157983 */ /* 0x000f220000300800 */
[----:B0-----:R-:W4:Y:S01]  /*374a0*/  LDL.LU R3, [R1+0x5e0] ;  /* 0x0005e00001037983 */ /* 0x001f220000300800 */
[----:B------:R-:W4:Y:S02]  /*374b0*/  LDL.LU R20, [R1+0x5b4] ;  /* 0x0005b40001147983 */ /* 0x000f240000300800 */
[----:B------:R-:W4:Y:S02]  /*374c0*/  LDL.LU R19, [R1+0x5d8] ;  /* 0x0005d80001137983 */ /* 0x000f240000300800 */
[--C-:B------:R-:W-:Y:S01]  /*374d0*/  IMAD.X R2, R2, 0x1, R0.reuse, P5 ;  /* 0x0000000102027824 */ /* 0x100fe200028e0600 */
[----:B------:R-:W4:Y:S04]  /*374e0*/  LDL.LU R16, [R1+0x5ac] ;  /* 0x0005ac0001107983 */ /* 0x000f280000300800 */
        /* <DEDUP_REMOVED lines=17> */
[--C-:B------:R-:W-:Y:S01]  /*37600*/  IMAD.X R14, R14, 0x1, R0.reuse, P3 ;  /* 0x000000010e0e7824 */ /* 0x100fe200018e0600 */
[-C--:B------:R-:W-:Y:S01]  /*37610*/  IADD3 R15, P3, R15, R22.reuse, RZ ;  /* 0x000000160f0f7210 */ /* 0x080fe20007f7e0ff */
[----:B------:R-:W-:Y:S01]  /*37620*/  STL [R1+0x5f4], R24 ;  /* 0x0005f41801007387 */ /* 0x000fe20000100800 */
[----:B------:R-:W-:Y:S02]  /*37630*/  STL [R1+0x618], R25 ;  /* 0x0006181901007387 */ /* 0x000fe40000100800 */
[--C-:B------:R-:W-:Y:S01]  /*37640*/  IMAD.X R29, R29, 0x1, R0.reuse, P4 ;  /* 0x000000011d1d7824 */ /* 0x100fe200020e0600 */
[----:B------:R-:W-:Y:S01]  /*37650*/  STL [R1+0x5ec], R26 ;  /* 0x0005ec1a01007387 */ /* 0x000fe20000100800 */
[----:B------:R-:W-:Y:S01]  /*37660*/  IMAD.X R9, R9, 0x1, R0, P5 ;  /* 0x0000000109097824 */ /* 0x000fe200028e0600 */
[----:B------:R-:W-:-:S02]  /*37670*/  IADD3 R8, P4, R8, R22, RZ ;  /* 0x0000001608087210 */ /* 0x000fc40007f9e0ff */
[----:B------:R0:W-:Y:S01]  /*37680*/  STL [R1+0x608], R29 ;  /* 0x0006081d01007387 */ /* 0x0001e20000100800 */
[----:B------:R-:W-:Y:S03]  /*37690*/  STL [R1+0x610], R14 ;  /* 0x0006100e01007387 */ /* 0x000fe60000100800 */
[----:B0-----:R-:W3:Y:S01]  /*376a0*/  LDL.LU R29, [R1+0x594] ;  /* 0x00059400011d7983 */ /* 0x001ee20000300800 */
[----:B----4-:R-:W-:-:S03]  /*376b0*/  IADD3 R28, P5, R28, R22, RZ ;  /* 0x000000161c1c7210 */ /* 0x010fc60007fbe0ff */
[----:B------:R-:W-:Y:S01]  /*376c0*/  STL [R1+0x5e4], R15 ;  /* 0x0005e40f01007387 */ /* 0x000fe20000100800 */
[--C-:B------:R-:W-:Y:S01]  /*376d0*/  IMAD.X R10, R10, 0x1, R0.reuse, P6 ;  /* 0x000000010a0a7824 */ /* 0x100fe200030e0600 */
[-C--:B------:R-:W-:Y:S01]  /*376e0*/  IADD3 R11, P6, R11, R22.reuse, RZ ;  /* 0x000000160b0b7210 */ /* 0x080fe20007fde0ff */
[--C-:B------:R-:W-:Y:S01]  /*376f0*/  IMAD.X R5, R5, 0x1, R0.reuse, P1 ;  /* 0x0000000105057824 */ /* 0x100fe200008e0600 */
[----:B------:R0:W-:Y:S01]  /*37700*/  STL [R1+0x5d4], R28 ;  /* 0x0005d41c01007387 */ /* 0x0001e20000100800 */
[----:B------:R-:W-:Y:S01]  /*37710*/  STL [R1+0x5dc], R8 ;  /* 0x0005dc0801007387 */ /* 0x000fe20000100800 */
[-C--:B------:R-:W-:Y:S02]  /*37720*/  IADD3 R6, P1, R6, R22.reuse, RZ ;  /* 0x0000001606067210 */ /* 0x080fe40007f3e0ff */
[----:B0-----:R-:W4:Y:S01]  /*37730*/  LDL.LU R28, [R1+0x5b8] ;  /* 0x0005b800011c7983 */ /* 0x001f220000300800 */
[----:B------:R-:W-:Y:S02]  /*37740*/  STL [R1+0x600], R9 ;  /* 0x0006000901007387 */ /* 0x000fe40000100800 */
[----:B------:R-:W-:Y:S02]  /*37750*/  STL [R1+0x5f8], R10 ;  /* 0x0005f80a01007387 */ /* 0x000fe40000100800 */
[--C-:B------:R-:W-:Y:S01]  /*37760*/  IMAD.X R7, R7, 0x1, R0.reuse, P2 ;  /* 0x0000000107077824 */ /* 0x100fe200010e0600 */
[----:B------:R-:W-:Y:S01]  /*37770*/  STL [R1+0x5cc], R11 ;  /* 0x0005cc0b01007387 */ /* 0x000fe20000100800 */
[----:B------:R-:W-:Y:S01]  /*37780*/  IADD3 R21, P2, R21, R22, RZ ;  /* 0x0000001615157210 */ /* 0x000fe20007f5e0ff */
[----:B------:R-:W-:-:S02]  /*37790*/  IMAD.X R3, R3, 0x1, R0, P3 ;  /* 0x0000000103037824 */ /* 0x000fc400018e0600 */
[----:B------:R-:W-:Y:S01]  /*377a0*/  STL [R1+0x5f0], R5 ;  /* 0x0005f00501007387 */ /* 0x000fe20000100800 */
[----:B------:R-:W-:Y:S01]  /*377b0*/  STL [R1+0x5c4], R6 ;  /* 0x0005c40601007387 */ /* 0x000fe20000100800 */
[-C--:B------:R-:W-:Y:S01]  /*377c0*/  IADD3 R20, P3, R20, R22.reuse, RZ ;  /* 0x0000001614147210 */ /* 0x080fe20007f7e0ff */
[--C-:B------:R-:W-:Y:S01]  /*377d0*/  IMAD.X R19, R19, 0x1, R0.reuse, P4 ;  /* 0x0000000113137824 */ /* 0x100fe200020e0600 */
[----:B------:R0:W-:Y:S01]  /*377e0*/  STL [R1+0x5e0], R3 ;  /* 0x0005e00301007387 */ /* 0x0001e20000100800 */
[----:B------:R-:W-:Y:S01]  /*377f0*/  STL [R1+0x5e8], R7 ;  /* 0x0005e80701007387 */ /* 0x000fe20000100800 */
[-C--:B------:R-:W-:Y:S01]  /*37800*/  IADD3 R16, P4, R16, R22.reuse, RZ ;  /* 0x0000001610107210 */ /* 0x080fe20007f9e0ff */
[----:B------:R-:W-:Y:S01]  /*37810*/  IMAD.X R17, R17, 0x1, R0, P5 ;  /* 0x0000000111117824 */ /* 0x000fe200028e0600 */
[----:B0-----:R-:W4:Y:S01]  /*37820*/  LDL.LU R3, [R1+0x58c] ;  /* 0x00058c0001037983 */ /* 0x001f220000300800 */
[----:B------:R-:W-:Y:S01]  /*37830*/  STL [R1+0x5bc], R21 ;  /* 0x0005bc1501007387 */ /* 0x000fe20000100800 */
[----:B------:R-:W-:-:S02]  /*37840*/  IADD3 R2, P5, R2, R22, RZ ;  /* 0x0000001602027210 */ /* 0x000fc40007fbe0ff */
[----:B------:R-:W-:Y:S01]  /*37850*/  STL [R1+0x5b4], R20 ;  /* 0x0005b41401007387 */ /* 0x000fe20000100800 */
[----:B------:R-:W-:Y:S03]  /*37860*/  STL [R1+0x5d8], R19 ;  /* 0x0005d81301007387 */ /* 0x000fe60000100800 */
[----:B------:R0:W-:Y:S01]  /*37870*/  STL [R1+0x5a4], R2 ;  /* 0x0005a40201007387 */ /* 0x0001e20000100800 */
[----:B------:R-:W-:Y:S03]  /*37880*/  STL [R1+0x5ac], R16 ;  /* 0x0005ac1001007387 */ /* 0x000fe60000100800 */
        /* <DEDUP_REMOVED lines=34> */
[----:B------:R-:W-:-:S05]  /*37ab0*/  IADD3 R3, P2, R3, R22, RZ ;  /* 0x0000001603037210 */ /* 0x000fca0007f5e0ff */
[----:B------:R0:W-:Y:S01]  /*37ac0*/  STL [R1+0x58c], R3 ;  /* 0x00058c0301007387 */ /* 0x0001e20000100800 */
[----:B------:R-:W4:Y:S03]  /*37ad0*/  LDL.LU R17, [R1+0x52c] ;  /* 0x00052c0001117983 */ /* 0x000f260000300800 */
[----:B0-----:R-:W4:Y:S01]  /*37ae0*/  LDL.LU R3, [R1+0x550] ;  /* 0x0005500001037983 */ /* 0x001f220000300800 */
[----:B------:R-:W4:Y:S02]  /*37af0*/  LDL.LU R18, [R1+0x524] ;  /* 0x0005240001127983 */ /* 0x000f240000300800 */
[----:B------:R-:W4:Y:S02]  /*37b00*/  LDL.LU R13, [R1+0x548] ;  /* 0x00054800010d7983 */ /* 0x000f240000300800 */
[----:B------:R-:W-:-:S05]  /*37b10*/  IMAD.X R2, R2, 0x1, R0, P3 ;  /* 0x0000000102027824 */ /* 0x000fca00018e0600 */
        /* <DEDUP_REMOVED lines=30> */
[--C-:B------:R-:W-:Y:S01]  /*37d00*/  IMAD.X R21, R21, 0x1, R0.reuse, P6 ;  /* 0x0000000115157824 */ /* 0x100fe200030e0600 */
[-C--:B------:R-:W-:Y:S01]  /*37d10*/  IADD3 R7, P5, R7, R22.reuse, RZ ;  /* 0x0000001607077210 */ /* 0x080fe20007fbe0ff */
[----:B0-----:R-:W3:Y:S01]  /*37d20*/  LDL.LU R29, [R1+0x514] ;  /* 0x00051400011d7983 */ /* 0x001ee20000300800 */
[----:B------:R-:W-:Y:S02]  /*37d30*/  STL [R1+0x55c], R9 ;  /* 0x00055c0901007387 */ /* 0x000fe40000100800 */
[----:B------:R-:W-:Y:S01]  /*37d40*/  STL [R1+0x554], R10 ;  /* 0x0005540a01007387 */ /* 0x000fe20000100800 */
[-C--:B------:R-:W-:Y:S01]  /*37d50*/  IADD3 R28, P6, R28, R22.reuse, RZ ;  /* 0x000000161c1c7210 */ /* 0x080fe20007fde0ff */
[----:B------:R-:W-:Y:S01]  /*37d60*/  STL [R1+0x578], R11 ;  /* 0x0005780b01007387 */ /* 0x000fe20000100800 */
[----:B------:R-:W-:Y:S02]  /*37d70*/  STL [R1+0x54c], R5 ;  /* 0x00054c0501007387 */ /* 0x000fe40000100800 */
[----:B------:R-:W-:Y:S02]  /*37d80*/  STL [R1+0x570], R6 ;  /* 0x0005700601007387 */ /* 0x000fe40000100800 */
[--C-:B------:R-:W-:Y:S01]  /*37d90*/  IMAD.X R20, R20, 0x1, R0.reuse, P1 ;  /* 0x0000000114147824 */ /* 0x100fe200008e0600 */
[----:B------:R0:W-:Y:S01]  /*37da0*/  STL [R1+0x53c], R28 ;  /* 0x00053c1c01007387 */ /* 0x0001e20000100800 */
[-C--:B------:R-:W-:Y:S01]  /*37db0*/  IADD3 R19, P1, R19, R22.reuse, RZ ;  /* 0x0000001613137210 */ /* 0x080fe20007f3e0ff */
[----:B------:R-:W-:Y:S02]  /*37dc0*/  STL [R1+0x544], R7 ;  /* 0x0005440701007387 */ /* 0x000fe40000100800 */
[--C-:B------:R-:W-:Y:S01]  /*37dd0*/  IMAD.X R16, R16, 0x1, R0.reuse, P2 ;  /* 0x0000000110107824 */ /* 0x100fe200010e0600 */
[----:B0-----:R-:W2:Y:S01]  /*37de0*/  LDL.LU R28, [R1+0x538] ;  /* 0x00053800011c7983 */ /* 0x001ea20000300800 */
[----:B------:R-:W-:Y:S01]  /*37df0*/  STL [R1+0x568], R21 ;  /* 0x0005681501007387 */ /* 0x000fe20000100800 */
[----:B------:R-:W-:Y:S01]  /*37e00*/  IADD3 R17, P2, R17, R22, RZ ;  /* 0x0000001611117210 */ /* 0x000fe20007f5e0ff */
[----:B------:R-:W-:Y:S01]  /*37e10*/  STL [R1+0x560], R20 ;  /* 0x0005601401007387 */ /* 0x000fe20000100800 */
[----:B------:R-:W-:Y:S01]  /*37e20*/  STL [R1+0x534], R19 ;  /* 0x0005341301007387 */ /* 0x000fe20000100800 */
[----:B------:R-:W-:-:S02]  /*37e30*/  IMAD.X R3, R3, 0x1, R0, P3 ;  /* 0x0000000103037824 */ /* 0x000fc400018e0600 */
[----:B------:R-:W-:Y:S01]  /*37e40*/  IMAD.X R13, R13, 0x1, R0, P4 ;  /* 0x000000010d0d7824 */ /* 0x000fe200020e0600 */
[-C--:B------:R-:W-:Y:S02]  /*37e50*/  IADD3 R18, P3, R18, R22.reuse, RZ ;  /* 0x0000001612127210 */ /* 0x080fe40007f7e0ff */
[----:B------:R0:W-:Y:S01]  /*37e60*/  STL [R1+0x550], R3 ;  /* 0x0005500301007387 */ /* 0x0001e20000100800 */
[----:B------:R-:W-:Y:S03]  /*37e70*/  STL [R1+0x558], R16 ;  /* 0x0005581001007387 */ /* 0x000fe60000100800 */
[----:B0-----:R-:W2:Y:S01]  /*37e80*/  LDL.LU R3, [R1+0x50c] ;  /* 0x00050c0001037983 */ /* 0x001ea20000300800 */
[----:B------:R-:W-:-:S03]  /*37e90*/  IADD3 R2, P4, R2, R22, RZ ;  /* 0x0000001602027210 */ /* 0x000fc60007f9e0ff */
[----:B------:R-:W-:Y:S04]  /*37ea0*/  STL [R1+0x52c], R17 ;  /* 0x00052c1101007387 */ /* 0x000fe80000100800 */
[----:B------:R0:W-:Y:S01]  /*37eb0*/  STL [R1+0x51c], R2 ;  /* 0x00051c0201007387 */ /* 0x0001e20000100800 */
[----:B------:R1:W-:Y:S03]  /*37ec0*/  STL [R1+0x524], R18 ;  /* 0x0005241201007387 */ /* 0x0003e60000100800 */
[----:B0-----:R-:W2:Y:S01]  /*37ed0*/  LDL.LU R2, [R1+0x530] ;  /* 0x0005300001027983 */ /* 0x001ea20000300800 */
[----:B------:R0:W-:Y:S02]  /*37ee0*/  STL [R1+0x548], R13 ;  /* 0x0005480d01007387 */ /* 0x0001e40000100800 */
        /* <DEDUP_REMOVED lines=10> */
[----:B------:R-:W2:Y:S02]  /*37f90*/  LDL.LU R9, [R1+0x4dc] ;  /* 0x0004dc0001097983 */ /* 0x000ea40000300800 */
[----:B--2---:R-:W-:-:S05]  /*37fa0*/  IMAD.X R12, R12, 0x1, R0, P5 ;  /* 0x000000010c0c7824 */ /* 0x004fca00028e0600 */
[----:B------:R2:W-:Y:S01]  /*37fb0*/  STL [R1+0x540], R12 ;  /* 0x0005400c01007387 */ /* 0x0005e20000100800 */
[----:B------:R-:W4:Y:S02]  /*37fc0*/  LDL.LU R11, [R1+0x500] ;  /* 0x00050000010b7983 */ /* 0x000f240000300800 */
[----:B------:R-:W4:Y:S02]  /*37fd0*/  LDL.LU R5, [R1+0x4d4] ;  /* 0x0004d40001057983 */ /* 0x000f240000300800 */
[----:B------:R-:W4:Y:S01]  /*37fe0*/  LDL.LU R6, [R1+0x4f8] ;  /* 0x0004f80001067983 */ /* 0x000f220000300800 */
[----:B---3--:R-:W-:-:S05]  /*37ff0*/  IADD3 R29, P5, R29, R22, RZ ;  /* 0x000000161d1d7210 */ /* 0x008fca0007fbe0ff */
[----:B------:R3:W-:Y:S01]  /*38000*/  STL [R1+0x514], R29 ;  /* 0x0005141d01007387 */ /* 0x0007e20000100800 */
[----:B------:R-:W4:Y:S02]  /*38010*/  LDL.LU R7, [R1+0xf9c] ;  /* 0x000f9c0001077983 */ /* 0x000f240000300800 */
[----:B------:R-:W4:Y:S02]  /*38020*/  LDL.LU R21, [R1+0x4f0] ;  /* 0x0004f00001157983 */ /* 0x000f240000300800 */
[----:B------:R-:W4:Y:S01]  /*38030*/  LDL.LU R20, [R1+0xf94] ;  /* 0x000f940001147983 */ /* 0x000f220000300800 */
[----:B------:R-:W4:Y:S01]  /*38040*/  LDL.LU R19, [R1+0x4e8] ;  /* 0x0004e80001137983 */ /* 0x000f220000300800 */
[----:B------:R-:W4:Y:S02]  /*38050*/  LDL.LU R16, [R1+0x4e0] ;  /* 0x0004e00001107983 */ /* 0x000f240000300800 */
[----:B------:R-:W4:Y:S02]  /*38060*/  LDL.LU R17, [R1+0xf84] ;  /* 0x000f840001117983 */ /* 0x000f240000300800 */
[----:B-1----:R-:W4:Y:S02]  /*38070*/  LDL.LU R18, [R1+0x4d8] ;  /* 0x0004d80001127983 */ /* 0x002f240000300800 */
[----:B--2---:R-:W-:-:S05]  /*38080*/  IMAD.X R28, R28, 0x1, R0, P6 ;  /* 0x000000011c1c7824 */ /* 0x004fca00030e0600 */
[----:B------:R1:W-:Y:S01]  /*38090*/  STL [R1+0x538], R28 ;  /* 0x0005381c01007387 */ /* 0x0003e20000100800 */
[----:B0-----:R-:W2:Y:S02]  /*380a0*/  LDL.LU R13, [R1+0xf7c] ;  /* 0x000f7c00010d7983 */ /* 0x001ea40000300800 */
[----:B------:R-:W2:Y:S02]  /*380b0*/  LDL.LU R12, [R1+0x4d0] ;  /* 0x0004d000010c7983 */ /* 0x000ea40000300800 */
[----:B---3--:R-:W3:Y:S01]  /*380c0*/  LDL.LU R29, [R1+0xf74] ;  /* 0x000f7400011d7983 */ /* 0x008ee20000300800 */
[----:B-1----:R-:W2:Y:S01]  /*380d0*/  LDL.LU R28, [R1+0xf98] ;  /* 0x000f9800011c7983 */ /* 0x002ea20000300800 */
[----:B------:R-:W-:-:S05]  /*380e0*/  IADD3 R3, P6, R3, R22, RZ ;  /* 0x0000001603037210 */ /* 0x000fca0007fde0ff */
[----:B------:R0:W-:Y:S04]  /*380f0*/  STL [R1+0x50c], R3 ;  /* 0x00050c0301007387 */ /* 0x0001e80000100800 */
[----:B0-----:R-:W2:Y:S01]  /*38100*/  LDL.LU R3, [R1+0xf6c] ;  /* 0x000f6c0001037983 */ /* 0x001ea20000300800 */
[----:B------:R-:W-:-:S05]  /*38110*/  IMAD.X R2, R2, 0x1, R0, P1 ;  /* 0x0000000102027824 */ /* 0x000fca00008e0600 */
[----:B------:R0:W-:Y:S04]  /*38120*/  STL [R1+0x530], R2 ;  /* 0x0005300201007387 */ /* 0x0001e80000100800 */
[----:B0-----:R-:W2:Y:S01]  /*38130*/  LDL.LU R2, [R1+0x129c] ;  /* 0x00129c0001027983 */ /* 0x001ea20000300800 */
[-C--:B------:R-:W-:Y:S01]  /*38140*/  IADD3 R4, P1, R4, R22.reuse, RZ ;  /* 0x0000001604047210 */ /* 0x080fe20007f3e0ff */
[--C-:B------:R-:W-:Y:S01]  /*38150*/  IMAD.X R27, R27, 0x1, R0.reuse, P2 ;  /* 0x000000011b1b7824 */ /* 0x100fe200010e0600 */
[-C--:B------:R-:W-:Y:S01]  /*38160*/  IADD3 R23, P2, R23, R22.reuse, RZ ;  /* 0x0000001617177210 */ /* 0x080fe20007f5e0ff */
[--C-:B------:R-:W-:Y:S01]  /*38170*/  IMAD.X R24, R24, 0x1, R0.reuse, P3 ;  /* 0x0000000118187824 */ /* 0x100fe200018e0600 */
[----:B------:R-:W-:Y:S01]  /*38180*/  IADD3 R25, P3, R25, R22, RZ ;  /* 0x0000001619197210 */ /* 0x000fe20007f7e0ff */
[----:B------:R-:W-:Y:S01]  /*38190*/  STL [R1+0x504], R4 ;  /* 0x0005040401007387 */ /* 0x000fe20000100800 */
[----:B------:R-:W-:-:S02]  /*381a0*/  IMAD.X R10, R10, 0x1, R0, P5 ;  /* 0x000000010a0a7824 */ /* 0x000fc400028e0600 */
[----:B------:R-:W-:Y:S02]  /*381b0*/  STL [R1+0x528], R27 ;  /* 0x0005281b01007387 */ /* 0x000fe40000100800 */
[--C-:B------:R-:W-:Y:S01]  /*381c0*/  IMAD.X R26, R26, 0x1, R0.reuse, P4 ;  /* 0x000000011a1a7824 */ /* 0x100fe200020e0600 */
[----:B------:R-:W-:Y:S01]  /*381d0*/  STL [R1+0x4fc], R23 ;  /* 0x0004fc1701007387 */ /* 0x000fe20000100800 */
[----:B------:R-:W-:Y:S01]  /*381e0*/  IADD3 R14, P4, R14, R22, RZ ;  /* 0x000000160e0e7210 */ /* 0x000fe20007f9e0ff */
[----:B------:R-:W-:Y:S02]  /*381f0*/  STL [R1+0x520], R24 ;  /* 0x0005201801007387 */ /* 0x000fe40000100800 */
[----:B------:R-:W-:Y:S02]  /*38200*/  STL [R1+0x4f4], R25 ;  /* 0x0004f41901007387 */ /* 0x000fe40000100800 */
[----:B------:R-:W-:Y:S01]  /*38210*/  IMAD.X R8, R8, 0x1, R0, P6 ;  /* 0x0000000108087824 */ /* 0x000fe200030e0600 */
[----:B------:R0:W-:Y:S01]  /*38220*/  STL [R1+0x510], R10 ;  /* 0x0005100a01007387 */ /* 0x0001e20000100800 */
[----:B------:R-:W-:Y:S02]  /*38230*/  STL [R1+0x518], R26 ;  /* 0x0005181a01007387 */ /* 0x000fe40000100800 */
[----:B------:R-:W-:Y:S01]  /*38240*/  STL [R1+0x4ec], R14 ;  /* 0x0004ec0e01007387 */ /* 0x000fe20000100800 */
[----:B------:R1:W-:Y:S01]  /*38250*/  STL [R1+0x508], R8 ;  /* 0x0005080801007387 */ /* 0x0003e20000100800 */
[----:B0-----:R-:W-:-:S04]  /*38260*/  IMAD.MOV.U32 R10, RZ, RZ, c[0x0][0x18c] ;  /* 0x00006300ff0a7624 */ /* 0x001fc800078e00ff */
[----:B-1----:R-:W-:Y:S01]  /*38270*/  IMAD.SHL.U32 R8, R10, 0x100, RZ ;  /* 0x000001000a087824 */ /* 0x002fe200078e00ff */
[-C--:B------:R-:W-:Y:S02]  /*38280*/  IADD3 R15, P5, R15, R22.reuse, RZ ;  /* 0x000000160f0f7210 */ /* 0x080fe40007fbe0ff */
[-C--:B------:R-:W-:Y:S01]  /*38290*/  IADD3 R9, P6, R9, R22.reuse, RZ ;  /* 0x0000001609097210 */ /* 0x080fe20007fde0ff */
[----:B------:R-:W-:Y:S02]  /*382a0*/  IMAD.SHL.U32 R8, R8, 0x2, RZ ;  /* 0x0000000208087824 */ /* 0x000fe400078e00ff */
[----:B------:R-:W-:Y:S02]  /*382b0*/  STL [R1+0x4e4], R15 ;  /* 0x0004e40f01007387 */ /* 0x000fe40000100800 */
[----:B------:R-:W-:Y:S02]  /*382c0*/  STL [R1+0x4dc], R9 ;  /* 0x0004dc0901007387 */ /* 0x000fe40000100800 */
[--C-:B----4-:R-:W-:Y:S01]  /*382d0*/  IMAD.X R11, R11, 0x1, R0.reuse, P1 ;  /* 0x000000010b0b7824 */ /* 0x110fe200008e0600 */
[----:B------:R-:W-:Y:S01]  /*382e0*/  IADD3 R5, P1, R5, R22, RZ ;  /* 0x0000001605057210 */ /* 0x000fe20007f3e0ff */
[----:B------:R-:W-:-:S03]  /*382f0*/  IMAD.X R6, R6, 0x1, R0, P2 ;  /* 0x0000000106067824 */ /* 0x000fc600010e0600 */
[----:B------:R-:W-:Y:S01]  /*38300*/  STL [R1+0x500], R11 ;  /* 0x0005000b01007387 */ /* 0x000fe20000100800 */
[----:B------:R-:W-:Y:S02]  /*38310*/  STL [R1+0x4d4], R5 ;  /* 0x0004d40501007387 */ /* 0x000fe40000100800 */
[----:B------:R-:W-:Y:S01]  /*38320*/  STL [R1+0x4f8], R6 ;  /* 0x0004f80601007387 */ /* 0x000fe20000100800 */
[-C--:B------:R-:W-:Y:S01]  /*38330*/  IADD3 R7, P2, R7, R8.reuse, RZ ;  /* 0x0000000807077210 */ /* 0x080fe20007f5e0ff */
[--C-:B------:R-:W-:Y:S02]  /*38340*/  IMAD.X R21, R21, 0x1, R0.reuse, P3 ;  /* 0x0000000115157824 */ /* 0x100fe400018e0600 */
[----:B------:R-:W-:Y:S01]  /*38350*/  IMAD.X R19, R19, 0x1, R0, P4 ;  /* 0x0000000113137824 */ /* 0x000fe200020e0600 */
[-C--:B------:R-:W-:Y:S01]  /*38360*/  IADD3 R20, P3, R20, R8.reuse, RZ ;  /* 0x0000000814147210 */ /* 0x080fe20007f7e0ff */
[----:B------:R-:W-:Y:S01]  /*38370*/  STL [R1+0xf9c], R7 ;  /* 0x000f9c0701007387 */ /* 0x000fe20000100800 */
[----:B------:R-:W-:Y:S01]  /*38380*/  STL [R1+0x4f0], R21 ;  /* 0x0004f01501007387 */ /* 0x000fe20000100800 */
[----:B--2---:R-:W-:-:S05]  /*38390*/  IADD3 R2, P4, R2, R8, RZ ;  /* 0x0000000802027210 */ /* 0x004fca0007f9e0ff */
[----:B------:R0:W-:Y:S01]  /*383a0*/  STL [R1+0xf8c], R2 ;  /* 0x000f8c0201007387 */ /* 0x0001e20000100800 */
[----:B------:R-:W-:Y:S03]  /*383b0*/  STL [R1+0xf94], R20 ;  /* 0x000f941401007387 */ /* 0x000fe60000100800 */
[----:B0-----:R-:W2:Y:S01]  /*383c0*/  LDL.LU R2, [R1+0x1298] ;  /* 0x0012980001027983 */ /* 0x001ea20000300800 */
[--C-:B------:R-:W-:Y:S01]  /*383d0*/  IMAD.X R16, R16, 0x1, R0.reuse, P5 ;  /* 0x0000000110107824 */ /* 0x100fe200028e0600 */
[-C--:B------:R-:W-:Y:S01]  /*383e0*/  IADD3 R17, P5, R17, R8.reuse, RZ ;  /* 0x0000000811117210 */ /* 0x080fe20007fbe0ff */
[--C-:B------:R-:W-:Y:S01]  /*383f0*/  IMAD.X R18, R18, 0x1, R0.reuse, P6 ;  /* 0x0000000112127824 */ /* 0x100fe200030e0600 */
[----:B------:R-:W-:Y:S01]  /*38400*/  STL [R1+0x4e8], R19 ;  /* 0x0004e81301007387 */ /* 0x000fe20000100800 */
[-C--:B------:R-:W-:Y:S01]  /*38410*/  IADD3 R13, P6, R13, R8.reuse, RZ ;  /* 0x000000080d0d7210 */ /* 0x080fe20007fde0ff */
[----:B------:R-:W-:Y:S02]  /*38420*/  STL [R1+0x4e0], R16 ;  /* 0x0004e01001007387 */ /* 0x000fe40000100800 */
[----:B------:R-:W-:Y:S01]  /*38430*/  IMAD.X R12, R12, 0x1, R0, P1 ;  /* 0x000000010c0c7824 */ /* 0x000fe200008e0600 */
[----:B------:R-:W-:Y:S01]  /*38440*/  STL [R1+0xf84], R17 ;  /* 0x000f841101007387 */ /* 0x000fe20000100800 */
[----:B------:R-:W-:Y:S01]  /*38450*/  STL [R1+0x1214], R0 ;  /* 0x0012140001007387 */ /* 0x000fe20000100800 */
[-C--:B---3--:R-:W-:Y:S01]  /*38460*/  IADD3 R29, P1, R29, R8.reuse, RZ ;  /* 0x000000081d1d7210 */ /* 0x088fe20007f3e0ff */
[----:B------:R-:W-:Y:S01]  /*38470*/  STL [R1+0x4d8], R18 ;  /* 0x0004d81201007387 */ /* 0x000fe20000100800 */
[----:B------:R-:W-:Y:S01]  /*38480*/  STL [R1+0xf7c], R13 ;  /* 0x000f7c0d01007387 */ /* 0x000fe20000100800 */
[----:B------:R-:W-:Y:S02]  /*38490*/  STL [R1+0x4d0], R12 ;  /* 0x0004d00c01007387 */ /* 0x000fe40000100800 */
[----:B------:R0:W-:Y:S02]  /*384a0*/  STL [R1+0x1294], R8 ;  /* 0x0012940801007387 */ /* 0x0001e40000100800 */
[----:B------:R-:W-:Y:S02]  /*384b0*/  STL [R1+0xf74], R29 ;  /* 0x000f741d01007387 */ /* 0x000fe40000100800 */
[----:B--2---:R-:W-:Y:S01]  /*384c0*/  IMAD.X R28, R28, 0x1, R2, P2 ;  /* 0x000000011c1c7824 */ /* 0x004fe200010e0602 */
[----:B------:R-:W-:-:S02]  /*384d0*/  IADD3 R3, P2, R3, R8, RZ ;  /* 0x0000000803037210 */ /* 0x000fc40007f5e0ff */
[----:B0-----:R-:W2:Y:S02]  /*384e0*/  LDL.LU R8, [R1+0xf90] ;  /* 0x000f900001087983 */ /* 0x001ea40000300800 */
[----:B------:R-:W-:Y:S02]  /*384f0*/  STL [R1+0xf98], R28 ;  /* 0x000f981c01007387 */ /* 0x000fe40000100800 */
[----:B------:R-:W3:Y:S02]  /*38500*/  LDL.LU R0, [R1+0xf80] ;  /* 0x000f800001007983 */ /* 0x000ee40000300800 */
[----:B------:R-:W-:Y:S01]  /*38510*/  STL [R1+0xf6c], R3 ;  /* 0x000f6c0301007387 */ /* 0x000fe20000100800 */
[----:B---3--:R0:W-:Y:S04]  /*38520*/  STL [R1+0x1288], R0 ;  /* 0x0012880001007387 */ /* 0x0081e80000100800 */
[----:B0-----:R-:W3:Y:S04]  /*38530*/  LDL.LU R0, [R1+0xf5c] ;  /* 0x000f5c0001007983 */ /* 0x001ee80000300800 */
[----:B---3--:R0:W-:Y:S04]  /*38540*/  STL [R1+0x128c], R0 ;  /* 0x00128c0001007387 */ /* 0x0081e80000100800 */
[----:B0-----:R-:W3:Y:S01]  /*38550*/  LDL.LU R0, [R1+0xf88] ;  /* 0x000f880001007983 */ /* 0x001ee20000300800 */
[----:B--2---:R-:W-:-:S03]  /*38560*/  IMAD.X R8, R8, 0x1, R2, P3 ;  /* 0x0000000108087824 */ /* 0x004fc600018e0602 */
[----:B---3--:R0:W-:Y:S04]  /*38570*/  STL [R1+0x1290], R0 ;  /* 0x0012900001007387 */ /* 0x0081e80000100800 */
        /* <DEDUP_REMOVED lines=27> */
[----:B------:R0:W-:Y:S02]  /*38730*/  STL [R1+0xf90], R8 ;  /* 0x000f900801007387 */ /* 0x0001e40000100800 */
[----:B0-----:R-:W2:Y:S02]  /*38740*/  LDL.LU R8, [R1+0x1294] ;  /* 0x0012940001087983 */ /* 0x001ea40000300800 */
[----:B--2---:R-:W-:-:S05]  /*38750*/  IADD3 R0, P3, R0, R8, RZ ;  /* 0x0000000800007210 */ /* 0x004fca0007f7e0ff */
[----:B------:R0:W-:Y:S04]  /*38760*/  STL [R1+0xf64], R0 ;  /* 0x000f640001007387 */ /* 0x0001e80000100800 */
[----:B0-----:R-:W2:Y:S02]  /*38770*/  LDL.LU R0, [R1+0x1290] ;  /* 0x0012900001007983 */ /* 0x001ea40000300800 */
[----:B--2---:R-:W-:-:S05]  /*38780*/  IMAD.X R0, R0, 0x1, R2, P4 ;  /* 0x0000000100007824 */ /* 0x004fca00020e0602 */
[----:B------:R0:W-:Y:S04]  /*38790*/  STL [R1+0xf88], R0 ;  /* 0x000f880001007387 */ /* 0x0001e80000100800 */
[----:B0-----:R-:W2:Y:S02]  /*387a0*/  LDL.LU R0, [R1+0x128c] ;  /* 0x00128c0001007983 */ /* 0x001ea40000300800 */
[----:B--2---:R-:W-:-:S05]  /*387b0*/  IADD3 R0, P4, R0, R8, RZ ;  /* 0x0000000800007210 */ /* 0x004fca0007f9e0ff */
[----:B------:R0:W-:Y:S04]  /*387c0*/  STL [R1+0xf5c], R0 ;  /* 0x000f5c0001007387 */ /* 0x0001e80000100800 */
[----:B0-----:R-:W2:Y:S01]  /*387d0*/  LDL.LU R0, [R1+0x1288] ;  /* 0x0012880001007983 */ /* 0x001ea20000300800 */
[--C-:B----4-:R-:W-:Y:S01]  /*387e0*/  IMAD.X R27, R27, 0x1, R2.reuse, P6 ;  /* 0x000000011b1b7824 */ /* 0x110fe200030e0602 */
[-C--:B------:R-:W-:Y:S01]  /*387f0*/  IADD3 R23, P6, R23, R8.reuse, RZ ;  /* 0x0000000817177210 */ /* 0x080fe20007fde0ff */
[--C-:B------:R-:W-:Y:S01]  /*38800*/  IMAD.X R24, R24, 0x1, R2.reuse, P1 ;  /* 0x0000000118187824 */ /* 0x100fe200008e0602 */
        /* <DEDUP_REMOVED lines=16> */
[----:B------:R-:W-:Y:S01]  /*38910*/  IADD3 R12, P4, R12, R8, RZ ;  /* 0x000000080c0c7210 */ /* 0x000fe20007f9e0ff */
[----:B------:R-:W-:-:S02]  /*38920*/  IMAD.X R3, R3, 0x1, R2, P6 ;  /* 0x0000000103037824 */ /* 0x000fc400030e0602 */
[----:B--2---:R-:W-:Y:S01]  /*38930*/  IMAD.X R0, R0, 0x1, R2, P5 ;  /* 0x0000000100007824 */ /* 0x004fe200028e0602 */
[----:B---3--:R-:W-:-:S04]  /*38940*/  IADD3 R4, P5, R4, R8, RZ ;  /* 0x0000000804047210 */ /* 0x008fc80007fbe0ff */
[----:B------:R-:W-:Y:S01]  /*38950*/  STL [R1+0xf80], R0 ;  /* 0x000f800001007387 */ /* 0x000fe20000100800 */
[----:B------:R-:W-:Y:S02]  /*38960*/  STL [R1+0xf54], R4 ;  /* 0x000f540401007387 */ /* 0x000fe40000100800 */
[----:B------:R-:W-:Y:S02]  /*38970*/  STL [R1+0xf78], R27 ;  /* 0x000f781b01007387 */ /* 0x000fe40000100800 */
[----:B------:R-:W-:Y:S01]  /*38980*/  STL [R1+0xf4c], R23 ;  /* 0x000f4c1701007387 */ /* 0x000fe20000100800 */
[----:B------:R-:W-:Y:S01]  /*38990*/  STL [R1+0xf70], R24 ;  /* 0x000f701801007387 */ /* 0x000fe20000100800 */
[----:B------:R-:W-:Y:S02]  /*389a0*/  STL [R1+0xf44], R25 ;  /* 0x000f441901007387 */ /* 0x000fe40000100800 */
[----:B------:R-:W-:Y:S02]  /*389b0*/  STL [R1+0xf68], R26 ;  /* 0x000f681a01007387 */ /* 0x000fe40000100800 */
[----:B------:R-:W-:Y:S02]  /*389c0*/  STL [R1+0xf3c], R14 ;  /* 0x000f3c0e01007387 */ /* 0x000fe40000100800 */
[--C-:B------:R-:W-:Y:S01]  /*389d0*/  IMAD.X R22, R22, 0x1, R2.reuse, P5 ;  /* 0x0000000116167824 */ /* 0x100fe200028e0602 */
[----:B------:R-:W-:Y:S01]  /*389e0*/  STL [R1+0xf60], R15 ;  /* 0x000f600f01007387 */ /* 0x000fe20000100800 */
[----:B------:R-:W-:Y:S01]  /*389f0*/  IADD3 R5, P5, R5, R8, RZ ;  /* 0x0000000805057210 */ /* 0x000fe20007fbe0ff */
        /* <DEDUP_REMOVED lines=12> */
[----:B------:R-:W-:-:S02]  /*38ac0*/  IMAD.X R29, R29, 0x1, R2, P5 ;  /* 0x000000011d1d7824 */ /* 0x000fc400028e0602 */
[----:B------:R-:W-:Y:S01]  /*38ad0*/  STL [R1+0xf04], R18 ;  /* 0x000f041201007387 */ /* 0x000fe20000100800 */
[-C--:B------:R-:W-:Y:S01]  /*38ae0*/  IADD3 R28, P5, R28, R8.reuse, RZ ;  /* 0x000000081c1c7210 */ /* 0x080fe20007fbe0ff */
[----:B------:R-:W-:Y:S01]  /*38af0*/  STL [R1+0xf28], R13 ;  /* 0x000f280d01007387 */ /* 0x000fe20000100800 */
[----:B------:R-:W-:Y:S02]  /*38b00*/  STL [R1+0xefc], R12 ;  /* 0x000efc0c01007387 */ /* 0x000fe40000100800 */
[----:B------:R0:W-:Y:S02]  /*38b10*/  STL [R1+0x1284], R2 ;  /* 0x0012840201007387 */ /* 0x0001e40000100800 */
[----:B------:R-:W-:Y:S01]  /*38b20*/  STL [R1+0xf20], R29 ;  /* 0x000f201d01007387 */ /* 0x000fe20000100800 */
[----:B0-----:R-:W2:Y:S01]  /*38b30*/  LDL.LU R2, [R1+0xeec] ;  /* 0x000eec0001027983 */ /* 0x001ea20000300800 */
[----:B------:R-:W-:Y:S02]  /*38b40*/  STL [R1+0xef4], R28 ;  /* 0x000ef41c01007387 */ /* 0x000fe40000100800 */
[----:B------:R-:W3:Y:S02]  /*38b50*/  LDL.LU R0, [R1+0xedc] ;  /* 0x000edc0001007983 */ /* 0x000ee40000300800 */
[----:B------:R-:W-:Y:S01]  /*38b60*/  STL [R1+0xf18], R3 ;  /* 0x000f180301007387 */ /* 0x000fe20000100800 */
[----:B---3--:R0:W-:Y:S04]  /*38b70*/  STL [R1+0x1278], R0 ;  /* 0x0012780001007387 */ /* 0x0081e80000100800 */
[----:B0-----:R-:W3:Y:S04]  /*38b80*/  LDL.LU R0, [R1+0xf08] ;  /* 0x000f080001007983 */ /* 0x001ee80000300800 */
[----:B---3--:R0:W-:Y:S04]  /*38b90*/  STL [R1+0x127c], R0 ;  /* 0x00127c0001007387 */ /* 0x0081e80000100800 */
[----:B0-----:R-:W3:Y:S01]  /*38ba0*/  LDL.LU R0, [R1+0xee4] ;  /* 0x000ee40001007983 */ /* 0x001ee20000300800 */
[----:B--2---:R-:W-:-:S03]  /*38bb0*/  IADD3 R2, P6, R2, R8, RZ ;  /* 0x0000000802027210 */ /* 0x004fc60007fde0ff */
        /* <DEDUP_REMOVED lines=30> */
[----:B--2---:R-:W-:-:S05]  /*38da0*/  IMAD.X R0, R0, 0x1, R2, P1 ;  /* 0x0000000100007824 */ /* 0x004fca00008e0602 */
[----:B------:R0:W-:Y:S04]  /*38db0*/  STL [R1+0xf10], R0 ;  /* 0x000f100001007387 */ /* 0x0001e80000100800 */
[----:B0-----:R-:W2:Y:S02]  /*38dc0*/  LDL.LU R0, [R1+0x1280] ;  /* 0x0012800001007983 */ /* 0x001ea40000300800 */
[----:B--2---:R-:W-:-:S05]  /*38dd0*/  IADD3 R0, P1, R0, R8, RZ ;  /* 0x0000000800007210 */ /* 0x004fca0007f3e0ff */
[----:B------:R0:W-:Y:S04]  /*38de0*/  STL [R1+0xee4], R0 ;  /* 0x000ee40001007387 */ /* 0x0001e80000100800 */
[----:B0-----:R-:W2:Y:S02]  /*38df0*/  LDL.LU R0, [R1+0x127c] ;  /* 0x00127c0001007983 */ /* 0x001ea40000300800 */
[----:B--2---:R-:W-:-:S05]  /*38e00*/  IMAD.X R0, R0, 0x1, R2, P2 ;  /* 0x0000000100007824 */ /* 0x004fca00010e0602 */
[----:B------:R0:W-:Y:S04]  /*38e10*/  STL [R1+0xf08], R0 ;  /* 0x000f080001007387 */ /* 0x0001e80000100800 */
[----:B0-----:R-:W2:Y:S01]  /*38e20*/  LDL.LU R0, [R1+0x1278] ;  /* 0x0012780001007983 */ /* 0x001ea20000300800 */
[--C-:B---3--:R-:W-:Y:S01]  /*38e30*/  IMAD.X R4, R4, 0x1, R2.reuse, P3 ;  /* 0x0000000104047824 */ /* 0x108fe200018e0602 */
[-C--:B----4-:R-:W-:Y:S01]  /*38e40*/  IADD3 R27, P3, R27, R8.reuse, RZ ;  /* 0x000000081b1b7210 */ /* 0x090fe20007f7e0ff */
        /* <DEDUP_REMOVED lines=18> */
[----:B------:R-:W-:Y:S01]  /*38f70*/  IMAD.X R28, R28, 0x1, R2, P3 ;  /* 0x000000011c1c7824 */ /* 0x000fe200018e0602 */
[----:B------:R-:W-:-:S02]  /*38f80*/  IADD3 R3, P3, R3, R8, RZ ;  /* 0x0000000803037210 */ /* 0x000fc40007f7e0ff */
[----:B--2---:R-:W-:-:S05]  /*38f90*/  IADD3 R0, P2, R0, R8, RZ ;  /* 0x0000000800007210 */ /* 0x004fca0007f5e0ff */
[----:B------:R-:W-:Y:S01]  /*38fa0*/  STL [R1+0xedc], R0 ;  /* 0x000edc0001007387 */ /* 0x000fe20000100800 */
[----:B------:R-:W-:Y:S02]  /*38fb0*/  STL [R1+0xf00], R4 ;  /* 0x000f000401007387 */ /* 0x000fe40000100800 */
[----:B------:R-:W-:Y:S02]  /*38fc0*/  STL [R1+0xed4], R27 ;  /* 0x000ed41b01007387 */ /* 0x000fe40000100800 */
[----:B------:R-:W-:Y:S01]  /*38fd0*/  STL [R1+0xef8], R23 ;  /* 0x000ef81701007387 */ /* 0x000fe20000100800 */
[----:B------:R-:W-:Y:S01]  /*38fe0*/  STL [R1+0xecc], R24 ;  /* 0x000ecc1801007387 */ /* 0x000fe20000100800 */
        /* <DEDUP_REMOVED lines=16> */
[----:B------:R-:W-:-:S02]  /*390f0*/  IMAD.X R12, R12, 0x1, R2, P2 ;  /* 0x000000010c0c7824 */ /* 0x000fc400010e0602 */
[----:B------:R-:W-:Y:S02]  /*39100*/  STL [R1+0xeb8], R16 ;  /* 0x000eb81001007387 */ /* 0x000fe40000100800 */
[----:B------:R-:W-:Y:S01]  /*39110*/  STL [R1+0xe8c], R17 ;  /* 0x000e8c1101007387 */ /* 0x000fe20000100800 */
[----:B------:R-:W-:Y:S01]  /*39120*/  IADD3 R29, P2, R29, R8, RZ ;  /* 0x000000081d1d7210 */ /* 0x000fe20007f5e0ff */
[----:B------:R-:W-:Y:S01]  /*39130*/  STL [R1+0xeb0], R18 ;  /* 0x000eb01201007387 */ /* 0x000fe20000100800 */
[----:B------:R-:W-:Y:S02]  /*39140*/  STL [R1+0xe84], R13 ;  /* 0x000e840d01007387 */ /* 0x000fe40000100800 */
[----:B------:R-:W-:Y:S02]  /*39150*/  STL [R1+0xea8], R12 ;  /* 0x000ea80c01007387 */ /* 0x000fe40000100800 */
[----:B------:R0:W-:Y:S01]  /*39160*/  STL [R1+0x1274], R8 ;  /* 0x0012740801007387 */ /* 0x0001e20000100800 */
[----:B------:R-:W-:Y:S04]  /*39170*/  STL [R1+0xe7c], R29 ;  /* 0x000e7c1d01007387 */ /* 0x000fe80000100800 */
        /* <DEDUP_REMOVED lines=572> */
[--C-:B------:R-:W-:Y:S02]  /*3b540*/  IMAD.X R7, R7, 0x1, R2.reuse, P6 ;  /* 0x0000000107077824 */ /* 0x100fe400030e0602 */
[--C-:B------:R-:W-:Y:S02]  /*3b550*/  IMAD.X R16, R16, 0x1, R2.reuse, P1 ;  /* 0x0000000110107824 */ /* 0x100fe400008e0602 */
[--C-:B------:R-:W-:Y:S02]  /*3b560*/  IMAD.X R18, R18, 0x1, R2.reuse, P3 ;  /* 0x0000000112127824 */ /* 0x100fe400018e0602 */
[----:B------:R-:W-:Y:S01]  /*3b570*/  IMAD.X R17, R17, 0x1, R2, P2 ;  /* 0x0000000111117824 */ /* 0x000fe200010e0602 */
[----:B--2---:R-:W-:-:S05]  /*3b580*/  IADD3 R0, P5, R0, R8, RZ ;  /* 0x0000000800007210 */ /* 0x004fca0007fbe0ff */
[----:B------:R0:W-:Y:S04]  /*3b590*/  STL [R1+0x106c], R0 ;  /* 0x00106c0001007387 */ /* 0x0001e80000100800 */
[----:B0-----:R0:W5:Y:S01]  /*3b5a0*/  LDL.LU R0, [R1+0x1214] ;  /* 0x0012140001007983 */ /* 0x0011620000300800 */
[----:B------:R1:W-:Y:S03]  /*3b5b0*/  STL [R1+0x1038], R23 ;  /* 0x0010381701007387 */ /* 0x0003e60000100800 */
[----:B-1----:R0:W5:Y:S01]  /*3b5c0*/  LDL.LU R23, [R1+0x1210] ;  /* 0x0012100001177983 */ /* 0x0021620000300800 */
[----:B------:R1:W-:Y:S03]  /*3b5d0*/  STL [R1+0x1074], R27 ;  /* 0x0010741b01007387 */ /* 0x0003e60000100800 */
[----:B-1----:R0:W5:Y:S01]  /*3b5e0*/  LDL.LU R27, [R1+0x120c] ;  /* 0x00120c00011b7983 */ /* 0x0021620000300800 */
[----:B------:R1:W-:Y:S03]  /*3b5f0*/  STL [R1+0x1040], R4 ;  /* 0x0010400401007387 */ /* 0x0003e60000100800 */
[----:B-1----:R0:W5:Y:S01]  /*3b600*/  LDL.LU R4, [R1+0x1208] ;  /* 0x0012080001047983 */ /* 0x0021620000300800 */
[----:B------:R1:W-:Y:S02]  /*3b610*/  STL [R1+0x107c], R22 ;  /* 0x00107c1601007387 */ /* 0x0003e40000100800 */
[----:B------:R-:W-:Y:S01]  /*3b620*/  IMAD.X R3, R3, 0x1, R2, P5 ;  /* 0x0000000103037824 */ /* 0x000fe200028e0602 */
[----:B-1----:R0:W5:Y:S01]  /*3b630*/  LDL.LU R22, [R1+0x1204] ;  /* 0x0012040001167983 */ /* 0x0021620000300800 */
[----:B------:R1:W-:Y:S01]  /*3b640*/  STL [R1+0x1048], R21 ;  /* 0x0010481501007387 */ /* 0x0003e20000100800 */
[----:B------:R-:W-:-:S02]  /*3b650*/  IADD3 R28, P5, R28, R8, RZ ;  /* 0x000000081c1c7210 */ /* 0x000fc40007fbe0ff */
[----:B-1----:R0:W5:Y:S01]  /*3b660*/  LDL.LU R21, [R1+0x1200] ;  /* 0x0012000001157983 */ /* 0x0021620000300800 */
[----:B------:R1:W-:Y:S03]  /*3b670*/  STL [R1+0x1084], R20 ;  /* 0x0010841401007387 */ /* 0x0003e60000100800 */
[----:B-1----:R0:W5:Y:S01]  /*3b680*/  LDL.LU R20, [R1+0x11fc] ;  /* 0x0011fc0001147983 */ /* 0x0021620000300800 */
        /* <DEDUP_REMOVED lines=9> */
[----:B------:R1:W-:Y:S03]  /*3b720*/  STL [R1+0x1060], R3 ;  /* 0x0010600301007387 */ /* 0x0003e60000100800 */
[----:B-1----:R0:W5:Y:S01]  /*3b730*/  LDL.LU R3, [R1+0x11e8] ;  /* 0x0011e80001037983 */ /* 0x0021620000300800 */
[----:B------:R1:W-:Y:S03]  /*3b740*/  STL [R1+0x109c], R28 ;  /* 0x00109c1c01007387 */ /* 0x0003e60000100800 */
[----:B-1----:R0:W5:Y:S01]  /*3b750*/  LDL.LU R28, [R1+0x11e4] ;  /* 0x0011e400011c7983 */ /* 0x0021620000300800 */
[----:B------:R0:W-:Y:S02]  /*3b760*/  STL [R1+0x1068], R24 ;  /* 0x0010681801007387 */ /* 0x0001e40000100800 */
[----:B------:R0:W-:Y:S02]  /*3b770*/  STL [R1+0x10a4], R25 ;  /* 0x0010a41901007387 */ /* 0x0001e40000100800 */
[----:B------:R0:W-:Y:S01]  /*3b780*/  STL [R1+0x1070], R26 ;  /* 0x0010701a01007387 */ /* 0x0001e20000100800 */
[----:B------:R0:W-:Y:S01]  /*3b790*/  STL [R1+0x10ac], R14 ;  /* 0x0010ac0e01007387 */ /* 0x0001e20000100800 */
        /* <DEDUP_REMOVED lines=9> */
[----:B------:R0:W-:Y:S01]  /*3b830*/  STL [R1+0x10a8], R17 ;  /* 0x0010a81101007387 */ /* 0x0001e20000100800 */
[----:B------:R-:W-:Y:S01]  /*3b840*/  @!P0 CALL.REL.NOINC `(.L_x_1) ;  /* 0x0000001000008944 */ /* 0x000fe20003c00000 */
[----:B------:R-:W-:Y:S05]  /*3b850*/  BRA `(.L_x_2) ;  /* 0xfffd4f6000007947 */ /* 0x000fea000383ffff */
.L_x_1:
[----:B0-----:R-:W2:Y:S04]  /*3b860*/  LDL.LU R26, [R1+0x148] ;  /* 0x00014800011a7983 */ /* 0x001ea80000300800 */
[----:B--2---:R0:W-:Y:S04]  /*3b870*/  STL [R1+0x126c], R26 ;  /* 0x00126c1a01007387 */ /* 0x0041e80000100800 */
[----:B------:R-:W2:Y:S01]  /*3b880*/  LDL.LU R25, [R1+0x1c8] ;  /* 0x0001c80001197983 */ /* 0x000ea20000300800 */
[----:B0----5:R-:W-:-:S03]  /*3b890*/  IMAD.MOV.U32 R26, RZ, RZ, R4 ;  /* 0x000000ffff1a7224 */ /* 0x021fc600078e0004 */
[----:B--2---:R0:W-:Y:S04]  /*3b8a0*/  STL [R1+0x1268], R25 ;  /* 0x0012681901007387 */ /* 0x0041e80000100800 */
[----:B0-----:R-:W2:Y:S04]  /*3b8b0*/  LDL.LU R25, [R1+0x14c] ;  /* 0x00014c0001197983 */ /* 0x001ea80000300800 */
[----:B------:R0:W-:Y:S04]  /*3b8c0*/  STL [R1+0x1260], R23 ;  /* 0x0012601701007387 */ /* 0x0001e80000100800 */
[----:B0-----:R-:W3:Y:S04]  /*3b8d0*/  LDL.LU R23, [R1+0x1dc] ;  /* 0x0001dc0001177983 */ /* 0x001ee80000300800 */
[----:B---3--:R0:W-:Y:S04]  /*3b8e0*/  STL [R1+0x1264], R23 ;  /* 0x0012641701007387 */ /* 0x0081e80000100800 */
[----:B0-----:R-:W3:Y:S04]  /*3b8f0*/  LDL.LU R23, [R1+0x1cc] ;  /* 0x0001cc0001177983 */ /* 0x001ee80000300800 */
[----:B------:R-:W4:Y:S04]  /*3b900*/  LDL.LU R24, [R1+0x1d8] ;  /* 0x0001d80001187983 */ /* 0x000f280000300800 */
        /* <DEDUP_REMOVED lines=8> */
[----:B------:R-:W2:Y:S04]  /*3b990*/  LDL.LU R18, [R1+0x218] ;  /* 0x0002180001127983 */ /* 0x000ea80000300800 */
[----:B--2---:R0:W-:Y:S04]  /*3b9a0*/  STL [R1+0x124c], R18 ;  /* 0x00124c1201007387 */ /* 0x0041e80000100800 */
        /* <DEDUP_REMOVED lines=10> */
[----:B------:R0:W-:Y:S04]  /*3ba50*/  STL [R1+0x1238], R13 ;  /* 0x0012380d01007387 */ /* 0x0001e80000100800 */
[----:B0-----:R-:W2:Y:S04]  /*3ba60*/  LDL.LU R13, [R1+0x214] ;  /* 0x00021400010d7983 */ /* 0x001ea80000300800 */
[----:B--2---:R0:W-:Y:S04]  /*3ba70*/  STL [R1+0x123c], R13 ;  /* 0x00123c0d01007387 */ /* 0x0041e80000100800 */
[----:B0-----:R-:W2:Y:S04]  /*3ba80*/  LDL.LU R13, [R1+0x1e4] ;  /* 0x0001e400010d7983 */ /* 0x001ea80000300800 */
[----:B------:R-:W2:Y:S04]  /*3ba90*/  LDL.LU R14, [R1+0x210] ;  /* 0x00021000010e7983 */ /* 0x000ea80000300800 */
        /* <DEDUP_REMOVED lines=45> */
[----:B0-----:R-:W2:Y:S01]  /*3bd70*/  LDL.LU R3, [R1+0x2bc] ;  /* 0x0002bc0001037983 */ /* 0x001ea20000300800 */
[----:B------:R-:W-:-:S03]  /*3bd80*/  F2FP.PACK_AB R27, R26, R27 ;  /* 0x0000001b1a1b723e */ /* 0x000fc600000000ff */
[----:B--2---:R0:W-:Y:S04]  /*3bd90*/  STL [R1+0x120c], R3 ;  /* 0x00120c0301007387 */ /* 0x0041e80000100800 */
[----:B0-----:R-:W2:Y:S04]  /*3bda0*/  LDL.LU R3, [R1+0x28c] ;  /* 0x00028c0001037983 */ /* 0x001ea80000300800 */
[----:B------:R0:W-:Y:S04]  /*3bdb0*/  STL [R1+0x11e4], R28 ;  /* 0x0011e41c01007387 */ /* 0x0001e80000100800 */
[----:B0-----:R-:W2:Y:S04]  /*3bdc0*/  LDL.LU R28, [R1+0x2b4] ;  /* 0x0002b400011c7983 */ /* 0x001ea80000300800 */
[----:B------:R-:W2:Y:S04]  /*3bdd0*/  LDL.LU R0, [R1+0x2b0] ;  /* 0x0002b00001007983 */ /* 0x000ea80000300800 */
[----:B------:R-:W2:Y:S04]  /*3bde0*/  LDL.LU R2, [R1+0x294] ;  /* 0x0002940001027983 */ /* 0x000ea80000300800 */
[----:B------:R-:W2:Y:S02]  /*3bdf0*/  LDL.LU R26, [R1+0x126c] ;  /* 0x00126c00011a7983 */ /* 0x000ea40000300800 */
[----:B--2---:R-:W-:-:S02]  /*3be00*/  F2FP.PACK_AB R26, R25, R26 ;  /* 0x0000001a191a723e */ /* 0x004fc400000000ff */
[----:B------:R-:W3:Y:S02]  /*3be10*/  LDL.LU R25, [R1+0x1268] ;  /* 0x0012680001197983 */ /* 0x000ee40000300800 */
[----:B---3--:R-:W-:Y:S02]  /*3be20*/  F2FP.PACK_AB R25, R23, R25 ;  /* 0x000000191719723e */ /* 0x008fe400000000ff */
[----:B------:R-:W4:Y:S02]  /*3be30*/  LDL.LU R23, [R1+0x1264] ;  /* 0x0012640001177983 */ /* 0x000f240000300800 */
[----:B----4-:R-:W-:Y:S02]  /*3be40*/  F2FP.PACK_AB R24, R23, R24 ;  /* 0x000000181718723e */ /* 0x010fe400000000ff */
[----:B------:R-:W2:Y:S02]  /*3be50*/  LDL.LU R23, [R1+0x1260] ;  /* 0x0012600001177983 */ /* 0x000ea40000300800 */
[----:B--2---:R-:W-:-:S02]  /*3be60*/  F2FP.PACK_AB R23, R22, R23 ;  /* 0x000000171617723e */ /* 0x004fc400000000ff */
[----:B------:R-:W2:Y:S02]  /*3be70*/  LDL.LU R22, [R1+0x125c] ;  /* 0x00125c0001167983 */ /* 0x000ea40000300800 */
[----:B--2---:R-:W-:Y:S02]  /*3be80*/  F2FP.PACK_AB R22, R21, R22 ;  /* 0x000000161516723e */ /* 0x004fe400000000ff */
[----:B------:R-:W2:Y:S02]  /*3be90*/  LDL.LU R21, [R1+0x1258] ;  /* 0x0012580001157983 */ /* 0x000ea40000300800 */
[----:B--2---:R-:W-:Y:S02]  /*3bea0*/  F2FP.PACK_AB R21, R20, R21 ;  /* 0x000000151415723e */ /* 0x004fe400000000ff */
        /* <DEDUP_REMOVED lines=36> */
[----:B------:R-:W2:Y:S04]  /*3c0f0*/  LDL.LU R3, [R1+0x120c] ;  /* 0x00120c0001037983 */ /* 0x000ea80000300800 */
[----:B------:R0:W-:Y:S04]  /*3c100*/  STL [R1+0xc], R29 ;  /* 0x00000c1d01007387 */ /* 0x0001e80000100800 */
[----:B0-----:R-:W2:Y:S02]  /*3c110*/  LDL.LU R29, [R1+0x1208] ;  /* 0x00120800011d7983 */ /* 0x001ea40000300800 */
[----:B--2---:R-:W-:-:S02]  /*3c120*/  F2FP.PACK_AB R29, R3, R29 ;  /* 0x0000001d031d723e */ /* 0x004fc400000000ff */
        /* <DEDUP_REMOVED lines=9> */
[----:B------:R0:W-:Y:S04]  /*3c1c0*/  STL [R1], R29 ;  /* 0x0000001d01007387 */ /* 0x0001e80000100800 */
[----:B0-----:R-:W2:Y:S01]  /*3c1d0*/  LDL.LU R29, [R1+0x11f0] ;  /* 0x0011f000011d7983 */ /* 0x001ea20000300800 */
[----:B------:R-:W-:Y:S02]  /*3c1e0*/  F2FP.PACK_AB R0, R28, R0 ;  /* 0x000000001c00723e */ /* 0x000fe400000000ff */
[----:B--2---:R-:W-:-:S02]  /*3c1f0*/  F2FP.PACK_AB R3, R29, R3 ;  /* 0x000000031d03723e */ /* 0x004fc400000000ff */
[----:B------:R-:W2:Y:S04]  /*3c200*/  LDL.LU R29, [R1+0x11ec] ;  /* 0x0011ec00011d7983 */ /* 0x000ea80000300800 */
[----:B------:R0:W-:Y:S04]  /*3c210*/  STL [R1+0x1c], R3 ;  /* 0x00001c0301007387 */ /* 0x0001e80000100800 */
[----:B0-----:R-:W3:Y:S04]  /*3c220*/  LDL.LU R3, [R1+0x11e8] ;  /* 0x0011e80001037983 */ /* 0x001ee80000300800 */
[----:B------:R-:W3:Y:S04]  /*3c230*/  LDL.LU R28, [R1+0x11e4] ;  /* 0x0011e400011c7983 */ /* 0x000ee80000300800 */
[----:B------:R3:W-:Y:S01]  /*3c240*/  STL [R1+0x18], R0 ;  /* 0x0000180001007387 */ /* 0x0007e20000100800 */
[----:B--2---:R-:W-:-:S02]  /*3c250*/  F2FP.PACK_AB R2, R2, R29 ;  /* 0x0000001d0202723e */ /* 0x004fc400000000ff */
[----:B---3--:R-:W-:-:S05]  /*3c260*/  F2FP.PACK_AB R0, R28, R3 ;  /* 0x000000031c00723e */ /* 0x008fca00000000ff */
[----:B------:R0:W-:Y:S04]  /*3c270*/  STL [R1+0x10], R0 ;  /* 0x0000100001007387 */ /* 0x0001e80000100800 */
[----:B------:R0:W-:Y:S02]  /*3c280*/  STL [R1+0x14], R2 ;  /* 0x0000140201007387 */ /* 0x0001e40000100800 */
.L_x_0:
[----:B------:R-:W2:Y:S04]  /*3c290*/  LDL.LU R28, [R1+0x4] ;  /* 0x00000400011c7983 */ /* 0x000ea80000300800 */
[----:B0-----:R-:W3:Y:S04]  /*3c2a0*/  LDL.LU R2, [R1+0x8] ;  /* 0x0000080001027983 */ /* 0x001ee80000300800 */
[----:B------:R-:W4:Y:S04]  /*3c2b0*/  LDL.LU R0, [R1+0xc] ;  /* 0x00000c0001007983 */ /* 0x000f280000300800 */
[----:B------:R-:W-:Y:S04]  /*3c2c0*/  STL.64 [R1+0x1228], R22 ;  /* 0x0012281601007387 */ /* 0x000fe80000100a00 */
[----:B------:R0:W-:Y:S04]  /*3c2d0*/  STL.64 [R1+0x1220], R20 ;  /* 0x0012201401007387 */ /* 0x0001e80000100a00 */
[----:B0-----:R-:W4:Y:S04]  /*3c2e0*/  LDL.LU R20, [R1+0x10] ;  /* 0x0000100001147983 */ /* 0x001f280000300800 */
[----:B------:R-:W4:Y:S04]  /*3c2f0*/  LDL.LU R21, [R1+0x14] ;  /* 0x0000140001157983 */ /* 0x000f280000300800 */
[----:B------:R-:W4:Y:S04]  /*3c300*/  LDL.LU R22, [R1+0x18] ;  /* 0x0000180001167983 */ /* 0x000f280000300800 */
[----:B------:R-:W4:Y:S04]  /*3c310*/  LDL.LU R23, [R1+0x1c] ;  /* 0x00001c0001177983 */ /* 0x000f280000300800 */
[----:B------:R-:W-:Y:S04]  /*3c320*/  STL.64 [R1+0x1218], R26 ;  /* 0x0012181a01007387 */ /* 0x000fe80000100a00 */
[----:B------:R0:W-:Y:S04]  /*3c330*/  STL.64 [R1+0x1210], R24 ;  /* 0x0012101801007387 */ /* 0x0001e80000100a00 */
[----:B0-----:R-:W4:Y:S04]  /*3c340*/  LDL.LU R24, [R1] ;  /* 0x0000000001187983 */ /* 0x001f280000300800 */
[----:B------:R-:W0:Y:S02]  /*3c350*/  S2R R3, SR_TID.X ;  /* 0x0000000000037919 */ /* 0x000e240000002100 */
[----:B0-----:R-:W-:-:S02]  /*3c360*/  IMAD.SHL.U32 R29, R3, 0x4, RZ ;  /* 0x00000004031d7824 */ /* 0x001fc400078e00ff */
[----:B------:R-:W-:Y:S01]  /*3c370*/  BAR.SYNC.DEFER_BLOCKING 0x0 ;  /* 0x0000000000007b1d */ /* 0x000fe20000010000 */
[----:B--2---:R-:W-:Y:S02]  /*3c380*/  IMAD.MOV.U32 R25, RZ, RZ, R28 ;  /* 0x000000ffff197224 */ /* 0x004fe400078e001c */
[C---:B------:R-:W-:Y:S02]  /*3c390*/  IMAD.SHL.U32 R28, R3.reuse, 0x40, RZ ;  /* 0x00000040031c7824 */ /* 0x040fe400078e00ff */
[----:B---3--:R-:W-:Y:S02]  /*3c3a0*/  IMAD.MOV.U32 R26, RZ, RZ, R2 ;  /* 0x000000ffff1a7224 */ /* 0x008fe400078e0002 */
[C---:B------:R-:W-:Y:S02]  /*3c3b0*/  IMAD.SHL.U32 R2, R3.reuse, 0x20, RZ ;  /* 0x0000002003027824 */ /* 0x040fe400078e00ff */
[----:B----4-:R-:W-:Y:S02]  /*3c3c0*/  IMAD.MOV.U32 R27, RZ, RZ, R0 ;  /* 0x000000ffff1b7224 */ /* 0x010fe400078e0000 */
[----:B------:R-:W-:-:S02]  /*3c3d0*/  IMAD.SHL.U32 R0, R3, 0x200, RZ ;  /* 0x0000020003007824 */ /* 0x000fc400078e00ff */
[----:B------:R-:W-:-:S03]  /*3c3e0*/  IMAD.SHL.U32 R3, R3, 0x800, RZ ;  /* 0x0000080003037824 */ /* 0x000fc600078e00ff */
[----:B------:R-:W-:Y:S02]  /*3c3f0*/  LOP3.LUT R0, R0, 0x3000, RZ, 0xc0, !PT ;  /* 0x0000300000007812 */ /* 0x000fe400078ec0ff */
[----:B------:R-:W-:Y:S02]  /*3c400*/  LOP3.LUT R3, R3, 0x3000, RZ, 0xc0, !PT ;  /* 0x0000300003037812 */ /* 0x000fe400078ec0ff */
[----:B------:R-:W-:Y:S02]  /*3c410*/  LOP3.LUT R0, R0, 0x60, R2, 0xf8, !PT ;  /* 0x0000006000007812 */ /* 0x000fe400078ef802 */
[----:B------:R-:W-:Y:S02]  /*3c420*/  LOP3.LUT R2, R28, 0x800, RZ, 0xc0, !PT ;  /* 0x000008001c027812 */ /* 0x000fe400078ec0ff */
[----:B------:R-:W-:Y:S01]  /*3c430*/  LOP3.LUT R0, R0, 0x170, R29, 0x78, !PT ;  /* 0x0000017000007812 */ /* 0x000fe200078e781d */
[----:B------:R-:W0:Y:S04]  /*3c440*/  S2R R28, SR_TID.X ;  /* 0x00000000001c7919 */ /* 0x000e280000002100 */
[----:B------:R-:W-:-:S05]  /*3c450*/  IMAD.IADD R0, R2, 0x1, R0 ;  /* 0x0000000102007824 */ /* 0x000fca00078e0200 */
[----:B------:R1:W-:Y:S01]  /*3c460*/  STS.128 [R0], R20 ;  /* 0x0000001400007388 */ /* 0x0003e20000000c00 */
[----:B0-----:R-:W-:-:S03]  /*3c470*/  LOP3.LUT R28, R28, 0x7f, RZ, 0xc0, !PT ;  /* 0x0000007f1c1c7812 */ /* 0x001fc600078ec0ff */
[----:B-----5:R-:W-:Y:S04]  /*3c480*/  STS.128 [R0+0x200], R4 ;  /* 0x0002000400007388 */ /* 0x020fe80000000c00 */
[----:B------:R-:W-:Y:S01]  /*3c490*/  STS.128 [R0+0x280], R8 ;  /* 0x0002800800007388 */ /* 0x000fe20000000c00 */
[----:B------:R-:W-:-:S03]  /*3c4a0*/  IMAD R3, R28, 0x10, R3 ;  /* 0x000000101c037824 */ /* 0x000fc600078e0203 */
[----:B-1----:R-:W2:Y:S04]  /*3c4b0*/  LDL.LU.64 R22, [R1+0x1228] ;  /* 0x0012280001167983 */ /* 0x002ea80000300a00 */
[----:B------:R-:W2:Y:S04]  /*3c4c0*/  LDL.LU.64 R20, [R1+0x1220] ;  /* 0x0012200001147983 */ /* 0x000ea80000300a00 */
[----:B------:R0:W-:Y:S04]  /*3c4d0*/  STS.128 [R0+0x80], R24 ;  /* 0x0000801800007388 */ /* 0x0001e80000000c00 */
[----:B0-----:R-:W3:Y:S04]  /*3c4e0*/  LDL.LU.64 R26, [R1+0x1218] ;  /* 0x00121800011a7983 */ /* 0x001ee80000300a00 */
[----:B------:R-:W3:Y:S04]  /*3c4f0*/  LDL.LU.64 R24, [R1+0x1210] ;  /* 0x0012100001187983 */ /* 0x000ee80000300a00 */
[----:B------:R-:W-:Y:S04]  /*3c500*/  STS.128 [R0+0x400], R12 ;  /* 0x0004000c00007388 */ /* 0x000fe80000000c00 */
[----:B------:R-:W-:Y:S04]  /*3c510*/  STS.128 [R0+0x480], R16 ;  /* 0x0004801000007388 */ /* 0x000fe80000000c00 */
[----:B------:R-:W4:Y:S04]  /*3c520*/  LDL.LU R29, [R1+0x10e4] ;  /* 0x0010e400011d7983 */ /* 0x000f280000300800 */
[----:B------:R-:W4:Y:S04]  /*3c530*/  LDL.LU R28, [R1+0x4c0] ;  /* 0x0004c000011c7983 */ /* 0x000f280000300800 */
[----:B--2---:R-:W-:Y:S04]  /*3c540*/  STS.128 [R0+0x600], R20 ;  /* 0x0006001400007388 */ /* 0x004fe80000000c00 */
[----:B---3--:R-:W-:Y:S04]  /*3c550*/  STS.128 [R0+0x680], R24 ;  /* 0x0006801800007388 */ /* 0x008fe80000000c00 */
[----:B------:R-:W-:Y:S06]  /*3c560*/  BAR.SYNC.DEFER_BLOCKING 0x0 ;  /* 0x0000000000007b1d */ /* 0x000fec0000010000 */
[----:B------:R-:W0:Y:S04]  /*3c570*/  LDS.128 R4, [R3] ;  /* 0x0000000003047984 */ /* 0x000e280000000c00 */
[----:B0-----:R-:W-:Y:S01]  /*3c580*/  STL [R1+0x14], R5 ;  /* 0x0000140501007387 */ /* 0x001fe20000100800 */
[C---:B----4-:R-:W-:Y:S01]  /*3c590*/  IMAD R2, R29.reuse, c[0x0][0x194], RZ ;  /* 0x000065001d027a24 */ /* 0x050fe200078e02ff */
[----:B------:R-:W-:Y:S01]  /*3c5a0*/  ISETP.GE.AND P0, PT, R29, c[0x0][0x178], PT ;  /* 0x00005e001d007a0c */ /* 0x000fe20003f06270 */
[----:B------:R-:W-:Y:S01]  /*3c5b0*/  IMAD R13, R28, c[0x0][0x198], RZ ;  /* 0x000066001c0d7a24 */ /* 0x000fe200078e02ff */
[----:B------:R-:W-:Y:S01]  /*3c5c0*/  STL.64 [R1+0x18], R6 ;  /* 0x0000180601007387 */ /* 0x000fe20000100a00 */
[----:B------:R-:W-:Y:S01]  /*3c5d0*/  LOP3.LUT R22, R3, 0x20, RZ, 0x3c, !PT ;  /* 0x0000002003167812 */ /* 0x000fe200078e3cff */
[----:B------:R-:W-:-:S02]  /*3c5e0*/  IMAD.MOV.U32 R19, RZ, RZ, R4 ;  /* 0x000000ffff137224 */ /* 0x000fc400078e0004 */
[----:B------:R-:W2:Y:S04]  /*3c5f0*/  LDL.LU R17, [R1+0x10f4] ;  /* 0x0010f40001117983 */ /* 0x000ea80000300800 */
[----:B------:R-:W3:Y:S04]  /*3c600*/  LDL.LU R14, [R1+0x10f0] ;  /* 0x0010f000010e7983 */ /* 0x000ee80000300800 */
[----:B------:R-:W4:Y:S04]  /*3c610*/  LDL.LU R16, [R1+0x10ec] ;  /* 0x0010ec0001107983 */ /* 0x000f280000300800 */
[----:B------:R-:W4:Y:S01]  /*3c620*/  LDL.LU R15, [R1+0x10e8] ;  /* 0x0010e800010f7983 */ /* 0x000f220000300800 */
[----:B------:R-:W-:-:S02]  /*3c630*/  LEA R0, P1, R2, c[0x0][0x170], 0x1 ;  /* 0x00005c0002007a11 */ /* 0x000fc400078208ff */
[----:B------:R-:W-:Y:S01]  /*3c640*/  ISETP.LT.AND P2, PT, R28, c[0x0][0x17c], !P0 ;  /* 0x00005f001c007a0c */ /* 0x000fe20004741270 */
[----:B------:R-:W0:Y:S01]  /*3c650*/  LDS.128 R4, [R22] ;  /* 0x0000000016047984 */ /* 0x000e220000000c00 */
[----:B------:R-:W-:Y:S02]  /*3c660*/  LEA.HI.X.SX32 R2, R2, c[0x0][0x174], 0x1, P1 ;  /* 0x00005d0002027a11 */ /* 0x000fe400008f0eff */
[----:B------:R-:W-:Y:S02]  /*3c670*/  LEA R12, P3, R13, R0, 0x1 ;  /* 0x000000000d0c7211 */ /* 0x000fe400078608ff */
[C---:B------:R-:W-:Y:S02]  /*3c680*/  LOP3.LUT R23, R3.reuse, 0x40, RZ, 0x3c, !PT ;  /* 0x0000004003177812 */ /* 0x040fe400078e3cff */
[----:B------:R-:W-:-:S03]  /*3c690*/  LOP3.LUT R28, R3, 0x60, RZ, 0x3c, !PT ;  /* 0x00000060031c7812 */ /* 0x000fc600078e3cff */
[----:B------:R-:W1:Y:S04]  /*3c6a0*/  LDS.128 R8, [R23] ;  /* 0x0000000017087984 */ /* 0x000e680000000c00 */
[----:B0-----:R-:W-:Y:S04]  /*3c6b0*/  STL [R1+0x11e8], R6 ;  /* 0x0011e80601007387 */ /* 0x001fe80000100800 */
[----:B------:R0:W-:Y:S04]  /*3c6c0*/  STL [R1+0x11e4], R7 ;  /* 0x0011e40701007387 */ /* 0x0001e80000100800 */
[----:B0-----:R-:W4:Y:S04]  /*3c6d0*/  LDL.LU R7, [R1+0x10f8] ;  /* 0x0010f80001077983 */ /* 0x001f280000300800 */
[----:B------:R-:W4:Y:S01]  /*3c6e0*/  LDL.LU R6, [R1+0x10fc] ;  /* 0x0010fc0001067983 */ /* 0x000f220000300800 */
[----:B------:R-:W-:-:S03]  /*3c6f0*/  PRMT R24, R19, 0x7632, R24 ;  /* 0x0000763213187816 */ /* 0x000fc60000000018 */
[----:B-1----:R-:W-:Y:S01]  /*3c700*/  STL.64 [R1+0x11f0], R10 ;  /* 0x0011f00a01007387 */ /* 0x002fe20000100a00 */
[----:B--2---:R-:W-:Y:S02]  /*3c710*/  ISETP.LT.AND P6, PT, R17, c[0x0][0x17c], !P0 ;  /* 0x00005f0011007a0c */ /* 0x004fe400047c1270 */
[----:B---3--:R-:W-:Y:S02]  /*3c720*/  ISETP.LT.AND P1, PT, R14, c[0x0][0x17c], !P0 ;  /* 0x00005f000e007a0c */ /* 0x008fe40004721270 */
[C---:B------:R-:W-:Y:S02]  /*3c730*/  IADD3 R14, R13.reuse, c[0x0][0x198], RZ ;  /* 0x000066000d0e7a10 */ /* 0x040fe40007ffe0ff */
[----:B------:R-:W-:Y:S02]  /*3c740*/  LEA.HI.X.SX32 R13, R13, R2, 0x1, P3 ;  /* 0x000000020d0d7211 */ /* 0x000fe400018f0eff */
[----:B----4-:R-:W-:Y:S02]  /*3c750*/  ISETP.LT.AND P4, PT, R16, c[0x0][0x17c], !P0 ;  /* 0x00005f0010007a0c */ /* 0x010fe40004781270 */
[----:B------:R-:W-:Y:S01]  /*3c760*/  LEA R16, P5, R14, R0, 0x1 ;  /* 0x000000000e107211 */ /* 0x000fe200078a08ff */
[----:B------:R-:W-:Y:S01]  /*3c770*/  @P2 STG.E.U16 [R12.64], R19 ;  /* 0x000000130c002986 */ /* 0x000fe2000c101504 */
[----:B------:R-:W-:-:S02]  /*3c780*/  ISETP.LT.AND P3, PT, R15, c[0x0][0x17c], !P0 ;  /* 0x00005f000f007a0c */ /* 0x000fc40004761270 */
[C---:B------:R-:W-:Y:S02]  /*3c790*/  IADD3 R18, R14.reuse, c[0x0][0x198], RZ ;  /* 0x000066000e127a10 */ /* 0x040fe40007ffe0ff */
[----:B------:R-:W-:Y:S02]  /*3c7a0*/  LEA.HI.X.SX32 R17, R14, R2, 0x1, P5 ;  /* 0x000000020e117211 */ /* 0x000fe400028f0eff */
[----:B------:R-:W0:Y:S01]  /*3c7b0*/  LDS.128 R12, [R28] ;  /* 0x000000001c0c7984 */ /* 0x000e220000000c00 */
[----:B------:R-:W-:-:S03]  /*3c7c0*/  LEA R20, P2, R18, R0, 0x1 ;  /* 0x0000000012147211 */ /* 0x000fc600078408ff */
[----:B0-----:R0:W-:Y:S04]  /*3c7d0*/  STL.64 [R1+0x11f8], R14 ;  /* 0x0011f80e01007387 */ /* 0x0011e80000100a00 */
[----:B------:R-:W2:Y:S04]  /*3c7e0*/  LDL.LU R25, [R1+0x1100] ;  /* 0x0011000001197983 */ /* 0x000ea80000300800 */
[----:B------:R-:W-:Y:S01]  /*3c7f0*/  @P6 STG.E.U16 [R16.64], R24 ;  /* 0x0000001810006986 */ /* 0x000fe2000c101504 */
[C---:B------:R-:W-:Y:S02]  /*3c800*/  LEA.HI.X.SX32 R21, R18.reuse, R2, 0x1, P2 ;  /* 0x0000000212157211 */ /* 0x040fe400010f0eff */
[----:B------:R-:W-:-:S02]  /*3c810*/  IADD3 R19, R18, c[0x0][0x198], RZ ;  /* 0x0000660012137a10 */ /* 0x000fc40007ffe0ff */
[----:B------:R-:W-:Y:S02]  /*3c820*/  ISETP.LT.AND P5, PT, R7, c[0x0][0x17c], !P0 ;  /* 0x00005f0007007a0c */ /* 0x000fe400047a1270 */
[----:B------:R-:W-:Y:S01]  /*3c830*/  ISETP.LT.AND P2, PT, R6, c[0x0][0x17c], !P0 ;  /* 0x00005f0006007a0c */ /* 0x000fe20004741270 */
[----:B--2---:R-:W-:Y:S04]  /*3c840*/  STL [R1+0x1208], R25 ;  /* 0x0012081901007387 */ /* 0x004fe80000100800 */
[----:B------:R-:W1:Y:S04]  /*3c850*/  LDS.128 R24, [R3+0x800] ;  /* 0x0008000003187984 */ /* 0x000e680000000c00 */
[----:B0-----:R-:W2:Y:S04]  /*3c860*/  LDL.LU R14, [R1+0x1104] ;  /* 0x00110400010e7983 */ /* 0x001ea80000300800 */
[----:B------:R-:W3:Y:S01]  /*3c870*/  LDL.LU R11, [R1+0x1108] ;  /* 0x00110800010b7983 */ /* 0x000ee20000300800 */
[----:B-1----:R-:W-:-:S03]  /*3c880*/  IMAD.MOV.U32 R6, RZ, RZ, R25 ;  /* 0x000000ffff067224 */ /* 0x002fc600078e0019 */
[----:B------:R-:W-:Y:S04]  /*3c890*/  STL [R1+0xc], R27 ;  /* 0x00000c1b01007387 */ /* 0x000fe80000100800 */
[----:B------:R-:W4:Y:S04]  /*3c8a0*/  LDL.LU R25, [R1+0x1208] ;  /* 0x0012080001197983 */ /* 0x000f280000300800 */
[----:B------:R-:W2:Y:S01]  /*3c8b0*/  LDL.LU R10, [R1+0x110c] ;  /* 0x00110c00010a7983 */ /* 0x000ea20000300800 */
[C---:B------:R-:W-:Y:S02]  /*3c8c0*/  LEA R18, P6, R19.reuse, R0, 0x1 ;  /* 0x0000000013127211 */ /* 0x040fe400078c08ff */
[C---:B------:R-:W-:Y:S01]  /*3c8d0*/  IADD3 R17, R19.reuse, c[0x0][0x198], RZ ;  /* 0x0000660013117a10 */ /* 0x040fe20007ffe0ff */
[----:B------:R-:W-:Y:S01]  /*3c8e0*/  IMAD.MOV.U32 R7, RZ, RZ, R26 ;  /* 0x000000ffff077224 */ /* 0x000fe200078e001a */
[----:B------:R-:W-:Y:S01]  /*3c8f0*/  LEA.HI.X.SX32 R19, R19, R2, 0x1, P6 ;  /* 0x0000000213137211 */ /* 0x000fe200030f0eff */
[----:B------:R0:W-:Y:S01]  /*3c900*/  @P1 STG.E.U16 [R20.64], R4 ;  /* 0x0000000414001986 */ /* 0x0001e2000c101504 */
[----:B------:R-:W-:-:S02]  /*3c910*/  LEA R16, P6, R17, R0, 0x1 ;  /* 0x0000000011107211 */ /* 0x000fc400078c08ff */
[----:B------:R-:W-:Y:S01]  /*3c920*/  PRMT R3, R4, 0x7632, R3 ;  /* 0x0000763204037816 */ /* 0x000fe20000000003 */
[----:B------:R1:W-:Y:S01]  /*3c930*/  STL.64 [R1+0x1200], R6 ;  /* 0x0012000601007387 */ /* 0x0003e20000100a00 */
[C---:B0-----:R-:W-:Y:S02]  /*3c940*/  IADD3 R4, R17.reuse, c[0x0][0x198], RZ ;  /* 0x0000660011047a10 */ /* 0x041fe40007ffe0ff */
[----:B------:R-:W-:Y:S01]  /*3c950*/  LEA.HI.X.SX32 R17, R17, R2, 0x1, P6 ;  /* 0x0000000211117211 */ /* 0x000fe200030f0eff */
[----:B-1----:R-:W4:Y:S01]  /*3c960*/  LDL.LU R6, [R1+0x1110] ;  /* 0x0011100001067983 */ /* 0x002f220000300800 */
[----:B------:R-:W-:-:S03]  /*3c970*/  LEA R20, P6, R4, R0, 0x1 ;  /* 0x0000000004147211 */ /* 0x000fc600078c08ff */
[----:B------:R-:W-:Y:S01]  /*3c980*/  @P4 STG.E.U16 [R18.64], R3 ;  /* 0x0000000312004986 */ /* 0x000fe2000c101504 */
[----:B------:R-:W-:-:S03]  /*3c990*/  LEA.HI.X.SX32 R21, R4, R2, 0x1, P6 ;  /* 0x0000000204157211 */ /* 0x000fc600030f0eff */
[----:B------:R0:W-:Y:S01]  /*3c9a0*/  @P3 STG.E.U16 [R16.64], R8 ;  /* 0x0000000810003986 */ /* 0x0001e2000c101504 */
[----:B------:R-:W-:-:S03]  /*3c9b0*/  IMAD.MOV.U32 R15, RZ, RZ, R24 ;  /* 0x000000ffff0f7224 */ /* 0x000fc600078e0018 */
[----:B------:R-:W1:Y:S01]  /*3c9c0*/  LDS.128 R16, [R22+0x800] ;  /* 0x0008000016107984 */ /* 0x000e620000000c00 */
[----:B0-----:R-:W-:-:S05]  /*3c9d0*/  PRMT R8, R8, 0x7632, R8 ;  /* 0x0000763208087816 */ /* 0x001fca0000000008 */
[----:B------:R0:W-:Y:S01]  /*3c9e0*/  @P5 STG.E.U16 [R20.64], R8 ;  /* 0x0000000814005986 */ /* 0x0001e2000c101504 */
[----:B------:R-:W-:-:S03]  /*3c9f0*/  IADD3 R3, R4, c[0x0][0x198], RZ ;  /* 0x0000660004037a10 */ /* 0x000fc60007ffe0ff */
[----:B------:R-:W0:Y:S01]  /*3ca00*/  LDS.128 R20, [R23+0x800] ;  /* 0x0008000017147984 */ /* 0x000e220000000c00 */
[----:B---3--:R-:W-:-:S03]  /*3ca10*/  ISETP.LT.AND P3, PT, R11, c[0x0][0x17c], !P0 ;  /* 0x00005f000b007a0c */ /* 0x008fc60004761270 */
[----:B------:R-:W3:Y:S01]  /*3ca20*/  LDL.LU R11, [R1+0x1114] ;  /* 0x00111400010b7983 */ /* 0x000ee20000300800 */
[----:B--2---:R-:W-:-:S03]  /*3ca30*/  ISETP.LT.AND P5, PT, R10, c[0x0][0x17c], !P0 ;  /* 0x00005f000a007a0c */ /* 0x004fc600047a1270 */
[----:B------:R-:W2:Y:S01]  /*3ca40*/  LDL.LU R10, [R1+0x1118] ;  /* 0x00111800010a7983 */ /* 0x000ea20000300800 */
[C---:B------:R-:W-:Y:S02]  /*3ca50*/  LEA R26, P6, R3.reuse, R0, 0x1 ;  /* 0x00000000031a7211 */ /* 0x040fe400078c08ff */
[----:B------:R-:W-:Y:S02]  /*3ca60*/  ISETP.LT.AND P4, PT, R14, c[0x0][0x17c], !P0 ;  /* 0x00005f000e007a0c */ /* 0x000fe40004781270 */
[C---:B------:R-:W-:Y:S01]  /*3ca70*/  IADD3 R4, R3.reuse, c[0x0][0x198], RZ ;  /* 0x0000660003047a10 */ /* 0x040fe20007ffe0ff */
[----:B------:R-:W2:Y:S01]  /*3ca80*/  LDL.LU R14, [R1+0x111c] ;  /* 0x00111c00010e7983 */ /* 0x000ea20000300800 */
[----:B------:R-:W-:Y:S02]  /*3ca90*/  LEA.HI.X.SX32 R27, R3, R2, 0x1, P6 ;  /* 0x00000002031b7211 */ /* 0x000fe400030f0eff */
[----:B----4-:R-:W-:Y:S02]  /*3caa0*/  ISETP.LT.AND P1, PT, R25, c[0x0][0x17c], !P0 ;  /* 0x00005f0019007a0c */ /* 0x010fe40004721270 */
[----:B------:R-:W-:-:S02]  /*3cab0*/  LEA R24, P6, R4, R0, 0x1 ;  /* 0x0000000004187211 */ /* 0x000fc400078c08ff */
[C---:B------:R-:W-:Y:S01]  /*3cac0*/  IADD3 R3, R4.reuse, c[0x0][0x198], RZ ;  /* 0x0000660004037a10 */ /* 0x040fe20007ffe0ff */
[----:B------:R-:W-:Y:S01]  /*3cad0*/  @P2 STG.E.U16 [R26.64], R12 ;  /* 0x0000000c1a002986 */ /* 0x000fe2000c101504 */
[----:B------:R-:W-:Y:S02]  /*3cae0*/  LEA.HI.X.SX32 R25, R4, R2, 0x1, P6 ;  /* 0x0000000204197211 */ /* 0x000fe400030f0eff */
[----:B0-----:R-:W-:Y:S02]  /*3caf0*/  PRMT R8, R12, 0x7632, R8 ;  /* 0x000076320c087816 */ /* 0x001fe40000000008 */
[----:B------:R-:W-:Y:S02]  /*3cb00*/  ISETP.LT.AND P2, PT, R6, c[0x0][0x17c], !P0 ;  /* 0x00005f0006007a0c */ /* 0x000fe40004741270 */
[C---:B------:R-:W-:Y:S01]  /*3cb10*/  LEA R6, P6, R3.reuse, R0, 0x1 ;  /* 0x0000000003067211 */ /* 0x040fe200078c08ff */
[----:B------:R-:W-:Y:S03]  /*3cb20*/  @P1 STG.E.U16 [R24.64], R8 ;  /* 0x0000000818001986 */ /* 0x000fe6000c101504 */
[----:B------:R-:W-:Y:S01]  /*3cb30*/  LEA.HI.X.SX32 R7, R3, R2, 0x1, P6 ;  /* 0x0000000203077211 */ /* 0x000fe200030f0eff */
[----:B------:R0:W4:Y:S04]  /*3cb40*/  LDS.128 R24, [R28+0x800] ;  /* 0x000800001c187984 */ /* 0x0001280000000c00 */
[----:B------:R0:W-:Y:S01]  /*3cb50*/  @P4 STG.E.U16 [R6.64], R15 ;  /* 0x0000000f06004986 */ /* 0x0001e2000c101504 */
[----:B---3--:R-:W-:-:S03]  /*3cb60*/  ISETP.LT.AND P1, PT, R11, c[0x0][0x17c], !P0 ;  /* 0x00005f000b007a0c */ /* 0x008fc60004721270 */
[----:B------:R-:W3:Y:S01]  /*3cb70*/  LDL.LU R11, [R1+0x1120] ;  /* 0x00112000010b7983 */ /* 0x000ee20000300800 */
[----:B--2---:R-:W-:-:S03]  /*3cb80*/  ISETP.LT.AND P4, PT, R10, c[0x0][0x17c], !P0 ;  /* 0x00005f000a007a0c */ /* 0x004fc60004781270 */
[----:B------:R-:W2:Y:S01]  /*3cb90*/  LDL.LU R10, [R1+0x1124] ;  /* 0x00112400010a7983 */ /* 0x000ea20000300800 */
[----:B------:R-:W-:-:S04]  /*3cba0*/  IADD3 R4, R3, c[0x0][0x198], RZ ;  /* 0x0000660003047a10 */ /* 0x000fc80007ffe0ff */
[C---:B0-----:R-:W-:Y:S02]  /*3cbb0*/  LEA R28, P6, R4.reuse, R0, 0x1 ;  /* 0x00000000041c7211 */ /* 0x041fe400078c08ff */
[C---:B------:R-:W-:Y:S02]  /*3cbc0*/  IADD3 R8, R4.reuse, c[0x0][0x198], RZ ;  /* 0x0000660004087a10 */ /* 0x040fe40007ffe0ff */
[----:B------:R-:W-:Y:S02]  /*3cbd0*/  LEA.HI.X.SX32 R29, R4, R2, 0x1, P6 ;  /* 0x00000002041d7211 */ /* 0x000fe400030f0eff */
[----:B------:R-:W-:-:S05]  /*3cbe0*/  PRMT R4, R15, 0x7632, R4 ;  /* 0x000076320f047816 */ /* 0x000fca0000000004 */
[----:B------:R0:W-:Y:S01]  /*3cbf0*/  @P3 STG.E.U16 [R28.64], R4 ;  /* 0x000000041c003986 */ /* 0x0001e2000c101504 */
[----:B------:R-:W-:-:S03]  /*3cc00*/  ISETP.LT.AND P3, PT, R14, c[0x0][0x17c], !P0 ;  /* 0x00005f000e007a0c */ /* 0x000fc60004761270 */
[----:B------:R-:W4:Y:S01]  /*3cc10*/  LDL.LU R14, [R1+0x1128] ;  /* 0x00112800010e7983 */ /* 0x000f220000300800 */
[C---:B------:R-:W-:Y:S02]  /*3cc20*/  LEA R6, P6, R8.reuse, R0, 0x1 ;  /* 0x0000000008067211 */ /* 0x040fe400078c08ff */
[C---:B------:R-:W-:Y:S02]  /*3cc30*/  IADD3 R3, R8.reuse, c[0x0][0x198], RZ ;  /* 0x0000660008037a10 */ /* 0x040fe40007ffe0ff */
[----:B------:R-:W-:Y:S02]  /*3cc40*/  LEA.HI.X.SX32 R7, R8, R2, 0x1, P6 ;  /* 0x0000000208077211 */ /* 0x000fe400030f0eff */
[----:B0-----:R-:W-:-:S03]  /*3cc50*/  LEA R28, P6, R3, R0, 0x1 ;  /* 0x00000000031c7211 */ /* 0x001fc600078c08ff */
[----:B-1----:R0:W-:Y:S01]  /*3cc60*/  @P5 STG.E.U16 [R6.64], R16 ;  /* 0x0000001006005986 */ /* 0x0021e2000c101504 */
[----:B------:R-:W-:Y:S02]  /*3cc70*/  LEA.HI.X.SX32 R29, R3, R2, 0x1, P6 ;  /* 0x00000002031d7211 */ /* 0x000fe400030f0eff */
[----:B0-----:R-:W-:-:S05]  /*3cc80*/  PRMT R16, R16, 0x7632, R16 ;  /* 0x0000763210107816 */ /* 0x001fca0000000010 */
[----:B------:R0:W-:Y:S01]  /*3cc90*/  @P2 STG.E.U16 [R28.64], R16 ;  /* 0x000000101c002986 */ /* 0x0001e2000c101504 */
[----:B---3--:R-:W-:-:S03]  /*3cca0*/  ISETP.LT.AND P5, PT, R11, c[0x0][0x17c], !P0 ;  /* 0x00005f000b007a0c */ /* 0x008fc600047a1270 */
[----:B------:R-:W3:Y:S04]  /*3ccb0*/  LDL.LU R11, [R1+0x112c] ;  /* 0x00112c00010b7983 */ /* 0x000ee80000300800 */
[----:B0-----:R-:W3:Y:S01]  /*3ccc0*/  LDL.LU R16, [R1+0x14] ;  /* 0x0000140001107983 */ /* 0x001ee20000300800 */
[----:B--2---:R-:W-:-:S03]  /*3ccd0*/  ISETP.LT.AND P2, PT, R10, c[0x0][0x17c], !P0 ;  /* 0x00005f000a007a0c */ /* 0x004fc60004741270 */
[----:B------:R-:W2:Y:S01]  /*3cce0*/  LDL.LU R10, [R1+0x1130] ;  /* 0x00113000010a7983 */ /* 0x000ea20000300800 */
[----:B------:R-:W-:-:S04]  /*3ccf0*/  IADD3 R4, R3, c[0x0][0x198], RZ ;  /* 0x0000660003047a10 */ /* 0x000fc80007ffe0ff */
[----:B------:R-:W-:-:S04]  /*3cd00*/  LEA R6, P6, R4, R0, 0x1 ;  /* 0x0000000004067211 */ /* 0x000fc800078c08ff */
[C---:B------:R-:W-:Y:S02]  /*3cd10*/  LEA.HI.X.SX32 R7, R4.reuse, R2, 0x1, P6 ;  /* 0x0000000204077211 */ /* 0x040fe400030f0eff */
[----:B------:R-:W-:-:S03]  /*3cd20*/  IADD3 R3, R4, c[0x0][0x198], RZ ;  /* 0x0000660004037a10 */ /* 0x000fc60007ffe0ff */
[----:B------:R0:W-:Y:S01]  /*3cd30*/  @P1 STG.E.U16 [R6.64], R20 ;  /* 0x0000001406001986 */ /* 0x0001e2000c101504 */
[C---:B------:R-:W-:Y:S02]  /*3cd40*/  LEA R28, P6, R3.reuse, R0, 0x1 ;  /* 0x00000000031c7211 */ /* 0x040fe400078c08ff */
[----:B----4-:R-:W-:Y:S02]  /*3cd50*/  ISETP.LT.AND P1, PT, R14, c[0x0][0x17c], !P0 ;  /* 0x00005f000e007a0c */ /* 0x010fe40004721270 */
[----:B------:R-:W4:Y:S01]  /*3cd60*/  LDL.LU R14, [R1+0x1134] ;  /* 0x00113400010e7983 */ /* 0x000f220000300800 */
[C---:B------:R-:W-:Y:S02]  /*3cd70*/  IADD3 R4, R3.reuse, c[0x0][0x198], RZ ;  /* 0x0000660003047a10 */ /* 0x040fe40007ffe0ff */
[----:B------:R-:W-:Y:S02]  /*3cd80*/  LEA.HI.X.SX32 R29, R3, R2, 0x1, P6 ;  /* 0x00000002031d7211 */ /* 0x000fe400030f0eff */
[----:B0-----:R-:W-:-:S02]  /*3cd90*/  PRMT R20, R20, 0x7632, R20 ;  /* 0x0000763214147816 */ /* 0x001fc40000000014 */
[C---:B------:R-:W-:Y:S02]  /*3cda0*/  LEA R6, P6, R4.reuse, R0, 0x1 ;  /* 0x0000000004067211 */ /* 0x040fe400078c08ff */
[C---:B------:R-:W-:Y:S01]  /*3cdb0*/  IADD3 R3, R4.reuse, c[0x0][0x198], RZ ;  /* 0x0000660004037a10 */ /* 0x040fe20007ffe0ff */
[----:B------:R0:W-:Y:S01]  /*3cdc0*/  @P4 STG.E.U16 [R28.64], R20 ;  /* 0x000000141c004986 */ /* 0x0001e2000c101504 */
[----:B------:R-:W-:Y:S02]  /*3cdd0*/  LEA.HI.X.SX32 R7, R4, R2, 0x1, P6 ;  /* 0x0000000204077211 */ /* 0x000fe400030f0eff */
[----:B------:R-:W-:-:S03]  /*3cde0*/  IADD3 R4, R3, c[0x0][0x198], RZ ;  /* 0x0000660003047a10 */ /* 0x000fc60007ffe0ff */
[----:B------:R1:W-:Y:S01]  /*3cdf0*/  @P3 STG.E.U16 [R6.64], R24 ;  /* 0x0000001806003986 */ /* 0x0003e2000c101504 */
[----:B0-----:R-:W-:-:S04]  /*3ce00*/  LEA R28, P6, R3, R0, 0x1 ;  /* 0x00000000031c7211 */ /* 0x001fc800078c08ff */
[----:B------:R-:W-:Y:S02]  /*3ce10*/  LEA.HI.X.SX32 R29, R3, R2, 0x1, P6 ;  /* 0x00000002031d7211 */ /* 0x000fe400030f0eff */
[----:B-1----:R-:W-:Y:S02]  /*3ce20*/  LEA R6, P6, R4, R0, 0x1 ;  /* 0x0000000004067211 */ /* 0x002fe400078c08ff */
[----:B------:R-:W-:Y:S02]  /*3ce30*/  PRMT R24, R24, 0x7632, R24 ;  /* 0x0000763218187816 */ /* 0x000fe40000000018 */
[----:B------:R-:W-:-:S03]  /*3ce40*/  LEA.HI.X.SX32 R7, R4, R2, 0x1, P6 ;  /* 0x0000000204077211 */ /* 0x000fc600030f0eff */
[----:B------:R0:W-:Y:S02]  /*3ce50*/  @P5 STG.E.U16 [R28.64], R24 ;  /* 0x000000181c005986 */ /* 0x0001e4000c101504 */
[----:B0-----:R-:W-:Y:S02]  /*3ce60*/  IMAD.MOV.U32 R28, RZ, RZ, R6 ;  /* 0x000000ffff1c7224 */ /* 0x001fe400078e0006 */
[----:B------:R-:W-:Y:S01]  /*3ce70*/  IMAD.MOV.U32 R29, RZ, RZ, R7 ;  /* 0x000000ffff1d7224 */ /* 0x000fe200078e0007 */
[----:B---3--:R-:W-:Y:S02]  /*3ce80*/  ISETP.LT.AND P4, PT, R11, c[0x0][0x17c], !P0 ;  /* 0x00005f000b007a0c */ /* 0x008fe40004781270 */
[----:B------:R-:W3:Y:S01]  /*3ce90*/  LDL.LU R11, [R1+0x1138] ;  /* 0x00113800010b7983 */ /* 0x000ee20000300800 */
[----:B------:R-:W-:-:S03]  /*3cea0*/  PRMT R8, R16, 0x7632, R8 ;  /* 0x0000763210087816 */ /* 0x000fc60000000008 */
[----:B------:R0:W-:Y:S01]  /*3ceb0*/  @P2 STG.E.U16 [R28.64], R16 ;  /* 0x000000101c002986 */ /* 0x0001e2000c101504 */
[----:B--2---:R-:W-:-:S03]  /*3cec0*/  ISETP.LT.AND P3, PT, R10, c[0x0][0x17c], !P0 ;  /* 0x00005f000a007a0c */ /* 0x004fc60004761270 */
[----:B------:R-:W2:Y:S04]  /*3ced0*/  LDL.LU R10, [R1+0x113c] ;  /* 0x00113c00010a7983 */ /* 0x000ea80000300800 */
[----:B------:R-:W2:Y:S04]  /*3cee0*/  LDL.LU.64 R6, [R1+0x1200] ;  /* 0x0012000001067983 */ /* 0x000ea80000300a00 */
[----:B------:R-:W2:Y:S04]  /*3cef0*/  LDL.LU R24, [R1+0x1140] ;  /* 0x0011400001187983 */ /* 0x000ea80000300800 */
[----:B0-----:R-:W2:Y:S01]  /*3cf00*/  LDL.LU R16, [R1+0x1144] ;  /* 0x0011440001107983 */ /* 0x001ea20000300800 */
[----:B------:R-:W-:-:S02]  /*3cf10*/  IADD3 R3, R4, c[0x0][0x198], RZ ;  /* 0x0000660004037a10 */ /* 0x000fc40007ffe0ff */
[----:B----4-:R-:W-:Y:S02]  /*3cf20*/  ISETP.LT.AND P5, PT, R14, c[0x0][0x17c], !P0 ;  /* 0x00005f000e007a0c */ /* 0x010fe400047a1270 */
[----:B------:R-:W-:-:S04]  /*3cf30*/  LEA R14, P6, R3, R0, 0x1 ;  /* 0x00000000030e7211 */ /* 0x000fc800078c08ff */
[C---:B------:R-:W-:Y:S02]  /*3cf40*/  LEA.HI.X.SX32 R15, R3.reuse, R2, 0x1, P6 ;  /* 0x00000002030f7211 */ /* 0x040fe400030f0eff */
[----:B------:R-:W-:-:S03]  /*3cf50*/  IADD3 R4, R3, c[0x0][0x198], RZ ;  /* 0x0000660003047a10 */ /* 0x000fc60007ffe0ff */
[----:B------:R0:W-:Y:S01]  /*3cf60*/  @P1 STG.E.U16 [R14.64], R8 ;  /* 0x000000080e001986 */ /* 0x0001e2000c101504 */
[C---:B------:R-:W-:Y:S02]  /*3cf70*/  LEA R28, P6, R4.reuse, R0, 0x1 ;  /* 0x00000000041c7211 */ /* 0x040fe400078c08ff */
[C---:B------:R-:W-:Y:S01]  /*3cf80*/  IADD3 R3, R4.reuse, c[0x0][0x198], RZ ;  /* 0x0000660004037a10 */ /* 0x040fe20007ffe0ff */
[----:B0-----:R-:W4:Y:S04]  /*3cf90*/  LDL.LU.64 R14, [R1+0x11f8] ;  /* 0x0011f800010e7983 */ /* 0x001f280000300a00 */
[----:B------:R-:W4:Y:S01]  /*3cfa0*/  LDL.LU R20, [R1+0x1148] ;  /* 0x0011480001147983 */ /* 0x000f220000300800 */
[----:B------:R-:W-:Y:S02]  /*3cfb0*/  LEA.HI.X.SX32 R29, R4, R2, 0x1, P6 ;  /* 0x00000002041d7211 */ /* 0x000fe400030f0eff */
[----:B------:R-:W-:-:S03]  /*3cfc0*/  PRMT R12, R5, 0x7632, R12 ;  /* 0x00007632050c7816 */ /* 0x000fc6000000000c */
[----:B------:R-:W-:Y:S01]  /*3cfd0*/  @P4 STG.E.U16 [R28.64], R5 ;  /* 0x000000051c004986 */ /* 0x000fe2000c101504 */
[----:B---3--:R-:W-:Y:S02]  /*3cfe0*/  ISETP.LT.AND P2, PT, R11, c[0x0][0x17c], !P0 ;  /* 0x00005f000b007a0c */ /* 0x008fe40004741270 */
[----:B--2---:R-:W-:Y:S02]  /*3cff0*/  ISETP.LT.AND P1, PT, R10, c[0x0][0x17c], !P0 ;  /* 0x00005f000a007a0c */ /* 0x004fe40004721270 */
[----:B------:R-:W-:-:S04]  /*3d000*/  LEA R10, P6, R3, R0, 0x1 ;  /* 0x00000000030a7211 */ /* 0x000fc800078c08ff */
[----:B------:R-:W-:Y:S02]  /*3d010*/  LEA.HI.X.SX32 R11, R3, R2, 0x1, P6 ;  /* 0x00000002030b7211 */ /* 0x000fe400030f0eff */
[----:B------:R-:W-:Y:S02]  /*3d020*/  ISETP.LT.AND P4, PT, R24, c[0x0][0x17c], !P0 ;  /* 0x00005f0018007a0c */ /* 0x000fe40004781270 */
[----:B------:R-:W2:Y:S04]  /*3d030*/  LDL.LU R24, [R1+0x114c] ;  /* 0x00114c0001187983 */ /* 0x000ea80000300800 */
[----:B------:R0:W-:Y:S01]  /*3d040*/  @P3 STG.E.U16 [R10.64], R12 ;  /* 0x0000000c0a003986 */ /* 0x0001e2000c101504 */
[----:B------:R-:W-:-:S03]  /*3d050*/  ISETP.LT.AND P3, PT, R16, c[0x0][0x17c], !P0 ;  /* 0x00005f0010007a0c */ /* 0x000fc60004761270 */
[----:B0-----:R-:W3:Y:S04]  /*3d060*/  LDL.LU.64 R10, [R1+0x11f0] ;  /* 0x0011f000010a7983 */ /* 0x001ee80000300a00 */
[----:B------:R-:W3:Y:S01]  /*3d070*/  LDL.LU R16, [R1+0x1150] ;  /* 0x0011500001107983 */ /* 0x000ee20000300800 */
[----:B------:R-:W-:-:S04]  /*3d080*/  IADD3 R8, R3, c[0x0][0x198], RZ ;  /* 0x0000660003087a10 */ /* 0x000fc80007ffe0ff */
[----:B------:R-:W-:-:S04]  /*3d090*/  LEA R4, P6, R8, R0, 0x1 ;  /* 0x0000000008047211 */ /* 0x000fc800078c08ff */
[C---:B------:R-:W-:Y:S02]  /*3d0a0*/  LEA.HI.X.SX32 R5, R8.reuse, R2, 0x1, P6 ;  /* 0x0000000208057211 */ /* 0x040fe400030f0eff */
[----:B------:R-:W-:-:S03]  /*3d0b0*/  IADD3 R3, R8, c[0x0][0x198], RZ ;  /* 0x0000660008037a10 */ /* 0x000fc60007ffe0ff */
[----:B------:R0:W-:Y:S01]  /*3d0c0*/  @P5 STG.E.U16 [R4.64], R9 ;  /* 0x0000000904005986 */ /* 0x0001e2000c101504 */
[----:B----4-:R-:W-:-:S03]  /*3d0d0*/  ISETP.LT.AND P5, PT, R20, c[0x0][0x17c], !P0 ;  /* 0x00005f0014007a0c */ /* 0x010fc600047a1270 */
[----:B------:R-:W4:Y:S01]  /*3d0e0*/  LDL.LU R20, [R1+0x1154] ;  /* 0x0011540001147983 */ /* 0x000f220000300800 */
[C---:B------:R-:W-:Y:S02]  /*3d0f0*/  LEA R28, P6, R3.reuse, R0, 0x1 ;  /* 0x00000000031c7211 */ /* 0x040fe400078c08ff */
[C---:B------:R-:W-:Y:S02]  /*3d100*/  IADD3 R8, R3.reuse, c[0x0][0x198], RZ ;  /* 0x0000660003087a10 */ /* 0x040fe40007ffe0ff */
[----:B------:R-:W-:Y:S02]  /*3d110*/  LEA.HI.X.SX32 R29, R3, R2, 0x1, P6 ;  /* 0x00000002031d7211 */ /* 0x000fe400030f0eff */
[C---:B0-----:R-:W-:Y:S02]  /*3d120*/  LEA R4, P6, R8.reuse, R0, 0x1 ;  /* 0x0000000008047211 */ /* 0x041fe400078c08ff */
[----:B------:R-:W-:Y:S02]  /*3d130*/  PRMT R9, R9, 0x7632, R9 ;  /* 0x0000763209097816 */ /* 0x000fe40000000009 */
[----:B------:R-:W-:-:S03]  /*3d140*/  LEA.HI.X.SX32 R5, R8, R2, 0x1, P6 ;  /* 0x0000000208057211 */ /* 0x000fc600030f0eff */
[----:B------:R0:W-:Y:S04]  /*3d150*/  @P2 STG.E.U16 [R28.64], R9 ;  /* 0x000000091c002986 */ /* 0x0001e8000c101504 */
[----:B------:R1:W-:Y:S01]  /*3d160*/  @P1 STG.E.U16 [R4.64], R13 ;  /* 0x0000000d04001986 */ /* 0x0003e2000c101504 */
[----:B--2---:R-:W-:-:S03]  /*3d170*/  ISETP.LT.AND P2, PT, R24, c[0x0][0x17c], !P0 ;  /* 0x00005f0018007a0c */ /* 0x004fc60004741270 */
[----:B------:R-:W2:Y:S01]  /*3d180*/  LDL.LU R24, [R1+0x1158] ;  /* 0x0011580001187983 */ /* 0x000ea20000300800 */
[----:B---3--:R-:W-:-:S03]  /*3d190*/  ISETP.LT.AND P1, PT, R16, c[0x0][0x17c], !P0 ;  /* 0x00005f0010007a0c */ /* 0x008fc60004721270 */
[----:B------:R-:W3:Y:S01]  /*3d1a0*/  LDL.LU R16, [R1+0x115c] ;  /* 0x00115c0001107983 */ /* 0x000ee20000300800 */
[----:B------:R-:W-:-:S04]  /*3d1b0*/  IADD3 R3, R8, c[0x0][0x198], RZ ;  /* 0x0000660008037a10 */ /* 0x000fc80007ffe0ff */
[C---:B------:R-:W-:Y:S02]  /*3d1c0*/  LEA R8, P6, R3.reuse, R0, 0x1 ;  /* 0x0000000003087211 */ /* 0x040fe400078c08ff */
[C---:B------:R-:W-:Y:S02]  /*3d1d0*/  IADD3 R12, R3.reuse, c[0x0][0x198], RZ ;  /* 0x00006600030c7a10 */ /* 0x040fe40007ffe0ff */
[----:B0-----:R-:W-:Y:S02]  /*3d1e0*/  LEA.HI.X.SX32 R9, R3, R2, 0x1, P6 ;  /* 0x0000000203097211 */ /* 0x001fe400030f0eff */
[----:B------:R-:W-:-:S05]  /*3d1f0*/  PRMT R3, R13, 0x7632, R3 ;  /* 0x000076320d037816 */ /* 0x000fca0000000003 */
[----:B------:R0:W-:Y:S01]  /*3d200*/  @P4 STG.E.U16 [R8.64], R3 ;  /* 0x0000000308004986 */ /* 0x0001e2000c101504 */
[----:B----4-:R-:W-:-:S03]  /*3d210*/  ISETP.LT.AND P4, PT, R20, c[0x0][0x17c], !P0 ;  /* 0x00005f0014007a0c */ /* 0x010fc60004781270 */
[----:B------:R-:W4:Y:S01]  /*3d220*/  LDL.LU R20, [R1+0x1164] ;  /* 0x0011640001147983 */ /* 0x000f220000300800 */
[C---:B-1----:R-:W-:Y:S02]  /*3d230*/  LEA R4, P6, R12.reuse, R0, 0x1 ;  /* 0x000000000c047211 */ /* 0x042fe400078c08ff */
[C---:B------:R-:W-:Y:S02]  /*3d240*/  IADD3 R13, R12.reuse, c[0x0][0x198], RZ ;  /* 0x000066000c0d7a10 */ /* 0x040fe40007ffe0ff */
[----:B------:R-:W-:Y:S02]  /*3d250*/  LEA.HI.X.SX32 R5, R12, R2, 0x1, P6 ;  /* 0x000000020c057211 */ /* 0x000fe400030f0eff */
[C---:B------:R-:W-:Y:S02]  /*3d260*/  LEA R12, P6, R13.reuse, R0, 0x1 ;  /* 0x000000000d0c7211 */ /* 0x040fe400078c08ff */
[C---:B0-----:R-:W-:Y:S01]  /*3d270*/  IADD3 R3, R13.reuse, c[0x0][0x198], RZ ;  /* 0x000066000d037a10 */ /* 0x041fe20007ffe0ff */
[----:B------:R0:W-:Y:S01]  /*3d280*/  @P3 STG.E.U16 [R4.64], R6 ;  /* 0x0000000604003986 */ /* 0x0001e2000c101504 */
[----:B------:R-:W-:-:S02]  /*3d290*/  LEA.HI.X.SX32 R13, R13, R2, 0x1, P6 ;  /* 0x000000020d0d7211 */ /* 0x000fc400030f0eff */
[----:B0-----:R-:W-:Y:S02]  /*3d2a0*/  PRMT R4, R6, 0x7632, R4 ;  /* 0x0000763206047816 */ /* 0x001fe40000000004 */
[----:B------:R-:W4:Y:S04]  /*3d2b0*/  LDL.LU R6, [R1+0x11e8] ;  /* 0x0011e80001067983 */ /* 0x000f280000300800 */
[----:B------:R0:W-:Y:S04]  /*3d2c0*/  @P5 STG.E.U16 [R12.64], R4 ;  /* 0x000000040c005986 */ /* 0x0001e8000c101504 */
[----:B------:R-:W4:Y:S01]  /*3d2d0*/  LDL.LU R28, [R1+0x1160] ;  /* 0x00116000011c7983 */ /* 0x000f220000300800 */
[----:B---3--:R-:W-:-:S03]  /*3d2e0*/  ISETP.LT.AND P5, PT, R16, c[0x0][0x17c], !P0 ;  /* 0x00005f0010007a0c */ /* 0x008fc600047a1270 */
[----:B------:R-:W3:Y:S01]  /*3d2f0*/  LDL.LU R16, [R1+0x1170] ;  /* 0x0011700001107983 */ /* 0x000ee20000300800 */
[C---:B------:R-:W-:Y:S02]  /*3d300*/  LEA R8, P6, R3.reuse, R0, 0x1 ;  /* 0x0000000003087211 */ /* 0x040fe400078c08ff */
[C---:B------:R-:W-:Y:S02]  /*3d310*/  IADD3 R5, R3.reuse, c[0x0][0x198], RZ ;  /* 0x0000660003057a10 */ /* 0x040fe40007ffe0ff */
[----:B------:R-:W-:Y:S02]  /*3d320*/  LEA.HI.X.SX32 R9, R3, R2, 0x1, P6 ;  /* 0x0000000203097211 */ /* 0x000fe400030f0eff */
[C---:B0-----:R-:W-:Y:S02]  /*3d330*/  LEA R4, P6, R5.reuse, R0, 0x1 ;  /* 0x0000000005047211 */ /* 0x041fe400078c08ff */
[C---:B------:R-:W-:Y:S01]  /*3d340*/  IADD3 R3, R5.reuse, c[0x0][0x198], RZ ;  /* 0x0000660005037a10 */ /* 0x040fe20007ffe0ff */
[----:B------:R0:W-:Y:S01]  /*3d350*/  @P2 STG.E.U16 [R8.64], R17 ;  /* 0x0000001108002986 */ /* 0x0001e2000c101504 */
[----:B------:R-:W-:-:S02]  /*3d360*/  LEA.HI.X.SX32 R5, R5, R2, 0x1, P6 ;  /* 0x0000000205057211 */ /* 0x000fc400030f0eff */
[----:B--2---:R-:W-:Y:S02]  /*3d370*/  ISETP.LT.AND P3, PT, R24, c[0x0][0x17c], !P0 ;  /* 0x00005f0018007a0c */ /* 0x004fe40004761270 */
[----:B------:R-:W2:Y:S01]  /*3d380*/  LDL.LU R24, [R1+0x116c] ;  /* 0x00116c0001187983 */ /* 0x000ea20000300800 */
[----:B----4-:R-:W-:-:S03]  /*3d390*/  ISETP.LT.AND P2, PT, R20, c[0x0][0x17c], !P0 ;  /* 0x00005f0014007a0c */ /* 0x010fc60004741270 */
[----:B------:R-:W4:Y:S01]  /*3d3a0*/  LDL.LU R20, [R1+0x18] ;  /* 0x0000180001147983 */ /* 0x000f220000300800 */
[----:B0-----:R-:W-:-:S05]  /*3d3b0*/  PRMT R17, R17, 0x7632, R17 ;  /* 0x0000763211117816 */ /* 0x001fca0000000011 */
[----:B------:R0:W-:Y:S01]  /*3d3c0*/  @P1 STG.E.U16 [R4.64], R17 ;  /* 0x0000001104001986 */ /* 0x0001e2000c101504 */
[----:B------:R-:W-:-:S03]  /*3d3d0*/  LEA R8, P6, R3, R0, 0x1 ;  /* 0x0000000003087211 */ /* 0x000fc600078c08ff */
[----:B0-----:R-:W4:Y:S01]  /*3d3e0*/  LDL.LU R17, [R1+0x117c] ;  /* 0x00117c0001117983 */ /* 0x001f220000300800 */
[----:B------:R-:W-:-:S05]  /*3d3f0*/  LEA.HI.X.SX32 R9, R3, R2, 0x1, P6 ;  /* 0x0000000203097211 */ /* 0x000fca00030f0eff */
[----:B------:R0:W-:Y:S01]  /*3d400*/  @P4 STG.E.U16 [R8.64], R21 ;  /* 0x0000001508004986 */ /* 0x0001e2000c101504 */
[----:B---3--:R-:W-:-:S03]  /*3d410*/  ISETP.LT.AND P4, PT, R16, c[0x0][0x17c], !P0 ;  /* 0x00005f0010007a0c */ /* 0x008fc60004781270 */
[----:B------:R-:W3:Y:S01]  /*3d420*/  LDL.LU R16, [R1+0x1178] ;  /* 0x0011780001107983 */ /* 0x000ee20000300800 */
[----:B------:R-:W-:-:S04]  /*3d430*/  IADD3 R12, R3, c[0x0][0x198], RZ ;  /* 0x00006600030c7a10 */ /* 0x000fc80007ffe0ff */
[C---:B------:R-:W-:Y:S02]  /*3d440*/  LEA R4, P6, R12.reuse, R0, 0x1 ;  /* 0x000000000c047211 */ /* 0x040fe400078c08ff */
[C---:B------:R-:W-:Y:S02]  /*3d450*/  IADD3 R3, R12.reuse, c[0x0][0x198], RZ ;  /* 0x000066000c037a10 */ /* 0x040fe40007ffe0ff */
[----:B------:R-:W-:Y:S02]  /*3d460*/  LEA.HI.X.SX32 R5, R12, R2, 0x1, P6 ;  /* 0x000000020c057211 */ /* 0x000fe400030f0eff */
[----:B0-----:R-:W-:Y:S02]  /*3d470*/  LEA R8, P6, R3, R0, 0x1 ;  /* 0x0000000003087211 */ /* 0x001fe400078c08ff */
[----:B------:R-:W-:Y:S02]  /*3d480*/  PRMT R21, R21, 0x7632, R21 ;  /* 0x0000763215157816 */ /* 0x000fe40000000015 */
[----:B------:R-:W-:-:S02]  /*3d490*/  LEA.HI.X.SX32 R9, R3, R2, 0x1, P6 ;  /* 0x0000000203097211 */ /* 0x000fc400030f0eff */
[----:B------:R-:W-:Y:S01]  /*3d4a0*/  ISETP.LT.AND P1, PT, R28, c[0x0][0x17c], !P0 ;  /* 0x00005f001c007a0c */ /* 0x000fe20004721270 */
[----:B------:R0:W-:Y:S01]  /*3d4b0*/  @P3 STG.E.U16 [R4.64], R21 ;  /* 0x0000001504003986 */ /* 0x0001e2000c101504 */
[----:B--2---:R-:W-:-:S03]  /*3d4c0*/  ISETP.LT.AND P3, PT, R24, c[0x0][0x17c], !P0 ;  /* 0x00005f0018007a0c */ /* 0x004fc60004761270 */
[----:B------:R-:W2:Y:S04]  /*3d4d0*/  LDL.LU R28, [R1+0x1184] ;  /* 0x00118400011c7983 */ /* 0x000ea80000300800 */
[----:B------:R1:W-:Y:S04]  /*3d4e0*/  @P5 STG.E.U16 [R8.64], R25 ;  /* 0x0000001908005986 */ /* 0x0003e8000c101504 */
[----:B------:R-:W2:Y:S01]  /*3d4f0*/  LDL.LU R24, [R1+0x1180] ;  /* 0x0011800001187983 */ /* 0x000ea20000300800 */
[----:B------:R-:W-:Y:S02]  /*3d500*/  IADD3 R12, R3, c[0x0][0x198], RZ ;  /* 0x00006600030c7a10 */ /* 0x000fe40007ffe0ff */
[----:B----4-:R-:W-:-:S02]  /*3d510*/  ISETP.LT.AND P5, PT, R17, c[0x0][0x17c], !P0 ;  /* 0x00005f0011007a0c */ /* 0x010fc400047a1270 */
[----:B------:R-:W4:Y:S01]  /*3d520*/  LDL.LU R17, [R1+0x118c] ;  /* 0x00118c0001117983 */ /* 0x000f220000300800 */
[C---:B0-----:R-:W-:Y:S02]  /*3d530*/  LEA R4, P6, R12.reuse, R0, 0x1 ;  /* 0x000000000c047211 */ /* 0x041fe400078c08ff */
[----:B-1----:R-:W-:Y:S01]  /*3d540*/  PRMT R25, R25, 0x7632, R25 ;  /* 0x0000763219197816 */ /* 0x002fe20000000019 */
[----:B------:R-:W2:Y:S01]  /*3d550*/  LDL.LU R21, [R1+0x1188] ;  /* 0x0011880001157983 */ /* 0x000ea20000300800 */
        /* <DEDUP_REMOVED lines=8> */
[C---:B0-----:R-:W-:Y:S02]  /*3d5e0*/  LEA R4, P6, R12.reuse, R0, 0x1 ;  /* 0x000000000c047211 */ /* 0x041fe400078c08ff */
[C---:B------:R-:W-:Y:S02]  /*3d5f0*/  IADD3 R3, R12.reuse, c[0x0][0x198], RZ ;  /* 0x000066000c037a10 */ /* 0x040fe40007ffe0ff */
[----:B------:R-:W-:-:S02]  /*3d600*/  LEA.HI.X.SX32 R5, R12, R2, 0x1, P6 ;  /* 0x000000020c057211 */ /* 0x000fc400030f0eff */
[----:B------:R-:W-:Y:S01]  /*3d610*/  PRMT R13, R20, 0x7632, R13 ;  /* 0x00007632140d7816 */ /* 0x000fe2000000000d */
[----:B------:R0:W-:Y:S04]  /*3d620*/  @P1 STG.E.U16 [R8.64], R20 ;  /* 0x0000001408001986 */ /* 0x0001e8000c101504 */
[----:B------:R1:W-:Y:S01]  /*3d630*/  @P4 STG.E.U16 [R4.64], R13 ;  /* 0x0000000d04004986 */ /* 0x0003e2000c101504 */
[----:B0-----:R-:W-:-:S03]  /*3d640*/  LEA R8, P6, R3, R0, 0x1 ;  /* 0x0000000003087211 */ /* 0x001fc600078c08ff */
[----:B------:R-:W2:Y:S04]  /*3d650*/  LDL.LU R20, [R1+0x1190] ;  /* 0x0011900001147983 */ /* 0x000ea80000300800 */
[----:B-1----:R-:W2:Y:S01]  /*3d660*/  LDL.LU R13, [R1+0x119c] ;  /* 0x00119c00010d7983 */ /* 0x002ea20000300800 */
        /* <DEDUP_REMOVED lines=13> */
[----:B---3--:R-:W-:-:S03]  /*3d740*/  ISETP.LT.AND P2, PT, R16, c[0x0][0x17c], !P0 ;  /* 0x00005f0010007a0c */ /* 0x008fc60004741270 */
[----:B------:R-:W3:Y:S01]  /*3d750*/  LDL.LU R16, [R1+0x11a4] ;  /* 0x0011a40001107983 */ /* 0x000ee20000300800 */
[----:B------:R-:W-:Y:S02]  /*3d760*/  IADD3 R6, R3, c[0x0][0x198], RZ ;  /* 0x0000660003067a10 */ /* 0x000fe40007ffe0ff */
[----:B--2---:R-:W-:Y:S02]  /*3d770*/  ISETP.LT.AND P1, PT, R28, c[0x0][0x17c], !P0 ;  /* 0x00005f001c007a0c */ /* 0x004fe40004721270 */
[----:B0-----:R-:W-:Y:S02]  /*3d780*/  LEA R4, P6, R6, R0, 0x1 ;  /* 0x0000000006047211 */ /* 0x001fe400078c08ff */
[----:B------:R-:W-:Y:S02]  /*3d790*/  ISETP.LT.AND P4, PT, R24, c[0x0][0x17c], !P0 ;  /* 0x00005f0018007a0c */ /* 0x000fe40004781270 */
[C---:B------:R-:W-:Y:S02]  /*3d7a0*/  IADD3 R3, R6.reuse, c[0x0][0x198], RZ ;  /* 0x0000660006037a10 */ /* 0x040fe40007ffe0ff */
[----:B------:R-:W-:-:S02]  /*3d7b0*/  LEA.HI.X.SX32 R5, R6, R2, 0x1, P6 ;  /* 0x0000000206057211 */ /* 0x000fc400030f0eff */
[C---:B-1----:R-:W-:Y:S02]  /*3d7c0*/  LEA R8, P6, R3.reuse, R0, 0x1 ;  /* 0x0000000003087211 */ /* 0x042fe400078c08ff */
[----:B------:R-:W-:Y:S02]  /*3d7d0*/  PRMT R10, R10, 0x7632, R10 ;  /* 0x000076320a0a7816 */ /* 0x000fe4000000000a */
[C---:B------:R-:W-:Y:S02]  /*3d7e0*/  LEA.HI.X.SX32 R9, R3.reuse, R2, 0x1, P6 ;  /* 0x0000000203097211 */ /* 0x040fe400030f0eff */
[----:B------:R-:W-:Y:S01]  /*3d7f0*/  IADD3 R6, R3, c[0x0][0x198], RZ ;  /* 0x0000660003067a10 */ /* 0x000fe20007ffe0ff */
[----:B------:R0:W-:Y:S01]  /*3d800*/  @P1 STG.E.U16 [R4.64], R10 ;  /* 0x0000000a04001986 */ /* 0x0001e2000c101504 */
[----:B------:R-:W-:-:S03]  /*3d810*/  ISETP.LT.AND P5, PT, R21, c[0x0][0x17c], !P0 ;  /* 0x00005f0015007a0c */ /* 0x000fc600047a1270 */
[----:B------:R-:W2:Y:S04]  /*3d820*/  LDL.LU R21, [R1+0x11a0] ;  /* 0x0011a00001157983 */ /* 0x000ea80000300800 */
[----:B------:R1:W-:Y:S01]  /*3d830*/  @P4 STG.E.U16 [R8.64], R14 ;  /* 0x0000000e08004986 */ /* 0x0003e2000c101504 */
[----:B------:R-:W-:Y:S02]  /*3d840*/  ISETP.LT.AND P1, PT, R20, c[0x0][0x17c], !P0 ;  /* 0x00005f0014007a0c */ /* 0x000fe40004721270 */
[----:B0-----:R-:W-:Y:S01]  /*3d850*/  LEA R4, P6, R6, R0, 0x1 ;  /* 0x0000000006047211 */ /* 0x001fe200078c08ff */
[----:B------:R-:W2:Y:S01]  /*3d860*/  LDL.LU R20, [R1+0x11ac] ;  /* 0x0011ac0001147983 */ /* 0x000ea20000300800 */
[----:B------:R-:W-:-:S03]  /*3d870*/  ISETP.LT.AND P4, PT, R13, c[0x0][0x17c], !P0 ;  /* 0x00005f000d007a0c */ /* 0x000fc60004781270 */
[----:B------:R-:W2:Y:S01]  /*3d880*/  LDL.LU R13, [R1+0x11a8] ;  /* 0x0011a800010d7983 */ /* 0x000ea20000300800 */
[----:B------:R-:W-:Y:S02]  /*3d890*/  LEA.HI.X.SX32 R5, R6, R2, 0x1, P6 ;  /* 0x0000000206057211 */ /* 0x000fe400030f0eff */
[----:B-1----:R-:W-:-:S05]  /*3d8a0*/  PRMT R14, R14, 0x7632, R14 ;  /* 0x000076320e0e7816 */ /* 0x002fca000000000e */
[----:B------:R-:W-:Y:S01]  /*3d8b0*/  @P3 STG.E.U16 [R4.64], R14 ;  /* 0x0000000e04003986 */ /* 0x000fe2000c101504 */
[----:B----4-:R-:W-:-:S03]  /*3d8c0*/  ISETP.LT.AND P3, PT, R17, c[0x0][0x17c], !P0 ;  /* 0x00005f0011007a0c */ /* 0x010fc60004761270 */
[----:B------:R-:W4:Y:S01]  /*3d8d0*/  LDL.LU R17, [R1+0x11b4] ;  /* 0x0011b40001117983 */ /* 0x000f220000300800 */
[----:B------:R-:W-:-:S04]  /*3d8e0*/  IADD3 R3, R6, c[0x0][0x198], RZ ;  /* 0x0000660006037a10 */ /* 0x000fc80007ffe0ff */
[----:B------:R-:W-:-:S04]  /*3d8f0*/  LEA R8, P6, R3, R0, 0x1 ;  /* 0x0000000003087211 */ /* 0x000fc800078c08ff */
[----:B------:R-:W-:Y:S02]  /*3d900*/  LEA.HI.X.SX32 R9, R3, R2, 0x1, P6 ;  /* 0x0000000203097211 */ /* 0x000fe400030f0eff */
[----:B------:R-:W-:-:S03]  /*3d910*/  PRMT R10, R7, 0x7632, R10 ;  /* 0x00007632070a7816 */ /* 0x000fc6000000000a */
[----:B------:R0:W-:Y:S04]  /*3d920*/  @P5 STG.E.U16 [R8.64], R7 ;  /* 0x0000000708005986 */ /* 0x0001e8000c101504 */
[----:B0-----:R-:W4:Y:S01]  /*3d930*/  LDL.LU R7, [R1+0x11e4] ;  /* 0x0011e40001077983 */ /* 0x001f220000300800 */
[----:B---3--:R-:W-:-:S03]  /*3d940*/  ISETP.LT.AND P5, PT, R16, c[0x0][0x17c], !P0 ;  /* 0x00005f0010007a0c */ /* 0x008fc600047a1270 */
[----:B------:R-:W3:Y:S04]  /*3d950*/  LDL.LU R16, [R1+0x11b0] ;  /* 0x0011b00001107983 */ /* 0x000ee80000300800 */
[----:B------:R-:W3:Y:S01]  /*3d960*/  LDL.LU R14, [R1+0x11b8] ;  /* 0x0011b800010e7983 */ /* 0x000ee20000300800 */
[----:B------:R-:W-:-:S04]  /*3d970*/  IADD3 R6, R3, c[0x0][0x198], RZ ;  /* 0x0000660003067a10 */ /* 0x000fc80007ffe0ff */
[C---:B------:R-:W-:Y:S02]  /*3d980*/  LEA R4, P6, R6.reuse, R0, 0x1 ;  /* 0x0000000006047211 */ /* 0x040fe400078c08ff */
[C---:B------:R-:W-:Y:S02]  /*3d990*/  IADD3 R3, R6.reuse, c[0x0][0x198], RZ ;  /* 0x0000660006037a10 */ /* 0x040fe40007ffe0ff */
[----:B------:R-:W-:Y:S02]  /*3d9a0*/  LEA.HI.X.SX32 R5, R6, R2, 0x1, P6 ;  /* 0x0000000206057211 */ /* 0x000fe400030f0eff */
[C---:B------:R-:W-:Y:S02]  /*3d9b0*/  LEA R8, P6, R3.reuse, R0, 0x1 ;  /* 0x0000000003087211 */ /* 0x040fe400078c08ff */
[C---:B------:R-:W-:Y:S01]  /*3d9c0*/  IADD3 R6, R3.reuse, c[0x0][0x198], RZ ;  /* 0x0000660003067a10 */ /* 0x040fe20007ffe0ff */
[----:B------:R0:W-:Y:S01]  /*3d9d0*/  @P2 STG.E.U16 [R4.64], R10 ;  /* 0x0000000a04002986 */ /* 0x0001e2000c101504 */
[----:B------:R-:W-:-:S02]  /*3d9e0*/  LEA.HI.X.SX32 R9, R3, R2, 0x1, P6 ;  /* 0x0000000203097211 */ /* 0x000fc400030f0eff */
[----:B------:R-:W-:-:S03]  /*3d9f0*/  IADD3 R3, R6, c[0x0][0x198], RZ ;  /* 0x0000660006037a10 */ /* 0x000fc60007ffe0ff */
[----:B------:R1:W-:Y:S01]  /*3da00*/  @P1 STG.E.U16 [R8.64], R18 ;  /* 0x0000001208001986 */ /* 0x0003e2000c101504 */
[----:B0-----:R-:W-:-:S03]  /*3da10*/  LEA R4, P6, R6, R0, 0x1 ;  /* 0x0000000006047211 */ /* 0x001fc600078c08ff */
[----:B------:R-:W3:Y:S01]  /*3da20*/  LDL.LU R10, [R1+0x11bc] ;  /* 0x0011bc00010a7983 */ /* 0x000ee20000300800 */
[----:B------:R-:W-:-:S03]  /*3da30*/  LEA.HI.X.SX32 R5, R6, R2, 0x1, P6 ;  /* 0x0000000206057211 */ /* 0x000fc600030f0eff */
[----:B------:R-:W3:Y:S01]  /*3da40*/  LDL.LU R24, [R1+0x1c] ;  /* 0x00001c0001187983 */ /* 0x000ee20000300800 */
[----:B-1----:R-:W-:Y:S02]  /*3da50*/  PRMT R18, R18, 0x7632, R18 ;  /* 0x0000763212127816 */ /* 0x002fe40000000012 */
[----:B------:R-:W-:-:S03]  /*3da60*/  LEA R8, P6, R3, R0, 0x1 ;  /* 0x0000000003087211 */ /* 0x000fc600078c08ff */
[----:B------:R0:W-:Y:S01]  /*3da70*/  @P4 STG.E.U16 [R4.64], R18 ;  /* 0x0000001204004986 */ /* 0x0001e2000c101504 */
[----:B--2---:R-:W-:-:S03]  /*3da80*/  ISETP.LT.AND P4, PT, R13, c[0x0][0x17c], !P0 ;  /* 0x00005f000d007a0c */ /* 0x004fc60004781270 */
[----:B------:R-:W2:Y:S01]  /*3da90*/  LDL.LU R13, [R1+0x11c4] ;  /* 0x0011c400010d7983 */ /* 0x000ea20000300800 */
[----:B------:R-:W-:Y:S02]  /*3daa0*/  LEA.HI.X.SX32 R9, R3, R2, 0x1, P6 ;  /* 0x0000000203097211 */ /* 0x000fe400030f0eff */
[----:B------:R-:W-:-:S03]  /*3dab0*/  ISETP.LT.AND P1, PT, R20, c[0x0][0x17c], !P0 ;  /* 0x00005f0014007a0c */ /* 0x000fc60004721270 */
[----:B------:R1:W-:Y:S01]  /*3dac0*/  @P3 STG.E.U16 [R8.64], R22 ;  /* 0x0000001608003986 */ /* 0x0003e2000c101504 */
[----:B----4-:R-:W-:Y:S02]  /*3dad0*/  ISETP.LT.AND P3, PT, R17, c[0x0][0x17c], !P0 ;  /* 0x00005f0011007a0c */ /* 0x010fe40004761270 */
[----:B------:R-:W-:Y:S01]  /*3dae0*/  IADD3 R6, R3, c[0x0][0x198], RZ ;  /* 0x0000660003067a10 */ /* 0x000fe20007ffe0ff */
[----:B------:R-:W4:Y:S04]  /*3daf0*/  LDL.LU R17, [R1+0x11c8] ;  /* 0x0011c80001117983 */ /* 0x000f280000300800 */
[----:B------:R-:W4:Y:S01]  /*3db00*/  LDL.LU R20, [R1+0x11d0] ;  /* 0x0011d00001147983 */ /* 0x000f220000300800 */
[C---:B0-----:R-:W-:Y:S02]  /*3db10*/  LEA R4, P6, R6.reuse, R0, 0x1 ;  /* 0x0000000006047211 */ /* 0x041fe400078c08ff */
[----:B------:R-:W-:Y:S01]  /*3db20*/  ISETP.LT.AND P2, PT, R21, c[0x0][0x17c], !P0 ;  /* 0x00005f0015007a0c */ /* 0x000fe20004741270 */
[----:B------:R-:W4:Y:S01]  /*3db30*/  LDL.LU R18, [R1+0x11d4] ;  /* 0x0011d40001127983 */ /* 0x000f220000300800 */
[----:B------:R-:W-:-:S02]  /*3db40*/  IADD3 R3, R6, c[0x0][0x198], RZ ;  /* 0x0000660006037a10 */ /* 0x000fc40007ffe0ff */
[----:B------:R-:W-:Y:S02]  /*3db50*/  LEA.HI.X.SX32 R5, R6, R2, 0x1, P6 ;  /* 0x0000000206057211 */ /* 0x000fe400030f0eff */
[C---:B-1----:R-:W-:Y:S02]  /*3db60*/  LEA R8, P6, R3.reuse, R0, 0x1 ;  /* 0x0000000003087211 */ /* 0x042fe400078c08ff */
[----:B------:R-:W-:Y:S02]  /*3db70*/  PRMT R22, R22, 0x7632, R22 ;  /* 0x0000763216167816 */ /* 0x000fe40000000016 */
[----:B------:R-:W-:-:S03]  /*3db80*/  LEA.HI.X.SX32 R9, R3, R2, 0x1, P6 ;  /* 0x0000000203097211 */ /* 0x000fc600030f0eff */
[----:B------:R-:W-:Y:S04]  /*3db90*/  @P5 STG.E.U16 [R4.64], R22 ;  /* 0x0000001604005986 */ /* 0x000fe8000c101504 */
[----:B------:R0:W-:Y:S01]  /*3dba0*/  @P2 STG.E.U16 [R8.64], R26 ;  /* 0x0000001a08002986 */ /* 0x0001e2000c101504 */
[----:B---3--:R-:W-:-:S03]  /*3dbb0*/  ISETP.LT.AND P5, PT, R16, c[0x0][0x17c], !P0 ;  /* 0x00005f0010007a0c */ /* 0x008fc600047a1270 */
[----:B------:R-:W3:Y:S01]  /*3dbc0*/  LDL.LU R16, [R1+0x11dc] ;  /* 0x0011dc0001107983 */ /* 0x000ee20000300800 */
[----:B------:R-:W-:-:S03]  /*3dbd0*/  ISETP.LT.AND P2, PT, R14, c[0x0][0x17c], !P0 ;  /* 0x00005f000e007a0c */ /* 0x000fc60004741270 */
[----:B------:R-:W3:Y:S01]  /*3dbe0*/  LDL.LU R14, [R1+0x11e0] ;  /* 0x0011e000010e7983 */ /* 0x000ee20000300800 */
[----:B------:R-:W-:Y:S02]  /*3dbf0*/  IADD3 R6, R3, c[0x0][0x198], RZ ;  /* 0x0000660003067a10 */ /* 0x000fe40007ffe0ff */
[----:B0-----:R-:W-:Y:S01]  /*3dc00*/  PRMT R26, R26, 0x7632, R26 ;  /* 0x000076321a1a7816 */ /* 0x001fe2000000001a */
[----:B------:R-:W3:Y:S01]  /*3dc10*/  LDL.LU R22, [R1+0x11d8] ;  /* 0x0011d80001167983 */ /* 0x000ee20000300800 */
[C---:B------:R-:W-:Y:S02]  /*3dc20*/  LEA R4, P6, R6.reuse, R0, 0x1 ;  /* 0x0000000006047211 */ /* 0x040fe400078c08ff */
[C---:B------:R-:W-:Y:S01]  /*3dc30*/  IADD3 R3, R6.reuse, c[0x0][0x198], RZ ;  /* 0x0000660006037a10 */ /* 0x040fe20007ffe0ff */
[----:B------:R-:W3:Y:S01]  /*3dc40*/  LDL.LU R21, [R1+0x11cc] ;  /* 0x0011cc0001157983 */ /* 0x000ee20000300800 */
[----:B------:R-:W-:Y:S02]  /*3dc50*/  LEA.HI.X.SX32 R5, R6, R2, 0x1, P6 ;  /* 0x0000000206057211 */ /* 0x000fe400030f0eff */
[----:B------:R-:W-:-:S02]  /*3dc60*/  LEA R8, P6, R3, R0, 0x1 ;  /* 0x0000000003087211 */ /* 0x000fc400078c08ff */
[C---:B------:R-:W-:Y:S01]  /*3dc70*/  IADD3 R6, R3.reuse, c[0x0][0x198], RZ ;  /* 0x0000660003067a10 */ /* 0x040fe20007ffe0ff */
[----:B------:R0:W-:Y:S01]  /*3dc80*/  @P1 STG.E.U16 [R4.64], R26 ;  /* 0x0000001a04001986 */ /* 0x0001e2000c101504 */
[----:B------:R-:W-:Y:S02]  /*3dc90*/  LEA.HI.X.SX32 R9, R3, R2, 0x1, P6 ;  /* 0x0000000203097211 */ /* 0x000fe400030f0eff */
[----:B------:R-:W-:Y:S02]  /*3dca0*/  ISETP.LT.AND P1, PT, R10, c[0x0][0x17c], !P0 ;  /* 0x00005f000a007a0c */ /* 0x000fe40004721270 */
[C---:B0-----:R-:W-:Y:S02]  /*3dcb0*/  LEA R4, P6, R6.reuse, R0, 0x1 ;  /* 0x0000000006047211 */ /* 0x041fe400078c08ff */
[----:B------:R-:W-:Y:S01]  /*3dcc0*/  IADD3 R10, R6, c[0x0][0x198], RZ ;  /* 0x00006600060a7a10 */ /* 0x000fe20007ffe0ff */
[----:B------:R0:W-:Y:S01]  /*3dcd0*/  @P4 STG.E.U16 [R8.64], R24 ;  /* 0x0000001808004986 */ /* 0x0001e2000c101504 */
[----:B------:R-:W-:-:S02]  /*3dce0*/  PRMT R3, R24, 0x7632, R3 ;  /* 0x0000763218037816 */ /* 0x000fc40000000003 */
[----:B------:R-:W-:Y:S02]  /*3dcf0*/  LEA.HI.X.SX32 R5, R6, R2, 0x1, P6 ;  /* 0x0000000206057211 */ /* 0x000fe400030f0eff */
[----:B--2---:R-:W-:Y:S02]  /*3dd00*/  ISETP.LT.AND P4, PT, R13, c[0x0][0x17c], !P0 ;  /* 0x00005f000d007a0c */ /* 0x004fe40004781270 */
[C---:B------:R-:W-:Y:S02]  /*3dd10*/  IADD3 R13, R10.reuse, c[0x0][0x198], RZ ;  /* 0x000066000a0d7a10 */ /* 0x040fe40007ffe0ff */
[C---:B0-----:R-:W-:Y:S01]  /*3dd20*/  LEA R8, P6, R10.reuse, R0, 0x1 ;  /* 0x000000000a087211 */ /* 0x041fe200078c08ff */
[----:B------:R0:W-:Y:S03]  /*3dd30*/  @P3 STG.E.U16 [R4.64], R3 ;  /* 0x0000000304003986 */ /* 0x0001e6000c101504 */
[----:B------:R-:W-:-:S02]  /*3dd40*/  LEA.HI.X.SX32 R9, R10, R2, 0x1, P6 ;  /* 0x000000020a097211 */ /* 0x000fc400030f0eff */
[----:B----4-:R-:W-:Y:S02]  /*3dd50*/  ISETP.LT.AND P3, PT, R17, c[0x0][0x17c], !P0 ;  /* 0x00005f0011007a0c */ /* 0x010fe40004761270 */
[C---:B------:R-:W-:Y:S02]  /*3dd60*/  IADD3 R17, R13.reuse, c[0x0][0x198], RZ ;  /* 0x000066000d117a10 */ /* 0x040fe40007ffe0ff */
[----:B0-----:R-:W-:-:S04]  /*3dd70*/  LEA R4, P6, R13, R0, 0x1 ;  /* 0x000000000d047211 */ /* 0x001fc800078c08ff */
[----:B------:R-:W-:Y:S02]  /*3dd80*/  LEA.HI.X.SX32 R5, R13, R2, 0x1, P6 ;  /* 0x000000020d057211 */ /* 0x000fe400030f0eff */
[----:B------:R-:W-:Y:S02]  /*3dd90*/  ISETP.LT.AND P6, PT, R20, c[0x0][0x17c], !P0 ;  /* 0x00005f0014007a0c */ /* 0x000fe400047c1270 */
[----:B------:R-:W2:Y:S01]  /*3dda0*/  LDL.LU R20, [R1+0xc] ;  /* 0x00000c0001147983 */ /* 0x000ea20000300800 */
[----:B------:R-:W-:-:S03]  /*3ddb0*/  PRMT R10, R7, 0x7632, R10 ;  /* 0x00007632070a7816 */ /* 0x000fc6000000000a */
[----:B------:R0:W-:Y:S01]  /*3ddc0*/  @P5 STG.E.U16 [R8.64], R7 ;  /* 0x0000000708005986 */ /* 0x0001e2000c101504 */
[C---:B------:R-:W-:Y:S02]  /*3ddd0*/  LEA R6, P5, R17.reuse, R0, 0x1 ;  /* 0x0000000011067211 */ /* 0x040fe400078a08ff */
[----:B------:R-:W-:Y:S01]  /*3dde0*/  IADD3 R13, R17, c[0x0][0x198], RZ ;  /* 0x00006600110d7a10 */ /* 0x000fe20007ffe0ff */
[----:B------:R1:W-:Y:S03]  /*3ddf0*/  @P2 STG.E.U16 [R4.64], R10 ;  /* 0x0000000a04002986 */ /* 0x0003e6000c101504 */
[----:B------:R-:W-:Y:S02]  /*3de00*/  IADD3 R3, R13, c[0x0][0x198], RZ ;  /* 0x000066000d037a10 */ /* 0x000fe40007ffe0ff */
[----:B0-----:R-:W-:Y:S02]  /*3de10*/  LEA.HI.X.SX32 R7, R17, R2, 0x1, P5 ;  /* 0x0000000211077211 */ /* 0x001fe400028f0eff */
[----:B-1----:R-:W-:-:S03]  /*3de20*/  LEA R4, P5, R13, R0, 0x1 ;  /* 0x000000000d047211 */ /* 0x002fc600078a08ff */
[----:B------:R0:W-:Y:S01]  /*3de30*/  @P1 STG.E.U16 [R6.64], R11 ;  /* 0x0000000b06001986 */ /* 0x0001e2000c101504 */
[----:B------:R-:W-:Y:S02]  /*3de40*/  LEA.HI.X.SX32 R5, R13, R2, 0x1, P5 ;  /* 0x000000020d057211 */ /* 0x000fe400028f0eff */
[----:B------:R-:W-:Y:S02]  /*3de50*/  ISETP.LT.AND P2, PT, R18, c[0x0][0x17c], !P0 ;  /* 0x00005f0012007a0c */ /* 0x000fe40004741270 */
[----:B0-----:R-:W-:-:S04]  /*3de60*/  LEA R6, P5, R3, R0, 0x1 ;  /* 0x0000000003067211 */ /* 0x001fc800078a08ff */
[----:B------:R-:W-:Y:S02]  /*3de70*/  LEA.HI.X.SX32 R7, R3, R2, 0x1, P5 ;  /* 0x0000000203077211 */ /* 0x000fe400028f0eff */
[----:B---3--:R-:W-:Y:S02]  /*3de80*/  ISETP.LT.AND P1, PT, R16, c[0x0][0x17c], !P0 ;  /* 0x00005f0010007a0c */ /* 0x008fe40004721270 */
[----:B------:R-:W-:Y:S02]  /*3de90*/  ISETP.LT.AND P5, PT, R14, c[0x0][0x17c], !P0 ;  /* 0x00005f000e007a0c */ /* 0x000fe400047a1270 */
[----:B------:R-:W3:Y:S04]  /*3dea0*/  LDL.LU R14, [R1+0x11c0] ;  /* 0x0011c000010e7983 */ /* 0x000ee80000300800 */
[----:B------:R-:W4:Y:S04]  /*3deb0*/  LDL.LU R18, [R1+0x1174] ;  /* 0x0011740001127983 */ /* 0x000f280000300800 */
[----:B------:R-:W4:Y:S01]  /*3dec0*/  LDL.LU R16, [R1+0x1168] ;  /* 0x0011680001107983 */ /* 0x000f220000300800 */
[----:B------:R-:W-:-:S02]  /*3ded0*/  PRMT R12, R11, 0x7632, R12 ;  /* 0x000076320b0c7816 */ /* 0x000fc4000000000c */
[----:B------:R-:W-:-:S03]  /*3dee0*/  IADD3 R9, R3, c[0x0][0x198], RZ ;  /* 0x0000660003097a10 */ /* 0x000fc60007ffe0ff */
[----:B------:R0:W-:Y:S01]  /*3def0*/  @P4 STG.E.U16 [R4.64], R12 ;  /* 0x0000000c04004986 */ /* 0x0001e2000c101504 */
[C---:B------:R-:W-:Y:S02]  /*3df00*/  LEA R8, P4, R9.reuse, R0, 0x1 ;  /* 0x0000000009087211 */ /* 0x040fe400078808ff */
[C---:B------:R-:W-:Y:S02]  /*3df10*/  IADD3 R3, R9.reuse, c[0x0][0x198], RZ ;  /* 0x0000660009037a10 */ /* 0x040fe40007ffe0ff */
[----:B------:R-:W-:Y:S02]  /*3df20*/  LEA.HI.X.SX32 R9, R9, R2, 0x1, P4 ;  /* 0x0000000209097211 */ /* 0x000fe400020f0eff */
[----:B------:R-:W-:Y:S01]  /*3df30*/  IADD3 R13, R3, c[0x0][0x198], RZ ;  /* 0x00006600030d7a10 */ /* 0x000fe20007ffe0ff */
[----:B------:R-:W-:Y:S01]  /*3df40*/  @P3 STG.E.U16 [R6.64], R15 ;  /* 0x0000000f06003986 */ /* 0x000fe2000c101504 */
[----:B0-----:R-:W-:Y:S02]  /*3df50*/  PRMT R5, R15, 0x7632, R5 ;  /* 0x000076320f057816 */ /* 0x001fe40000000005 */
[----:B------:R-:W-:-:S02]  /*3df60*/  LEA R10, P3, R3, R0, 0x1 ;  /* 0x00000000030a7211 */ /* 0x000fc400078608ff */
[C---:B------:R-:W-:Y:S01]  /*3df70*/  IADD3 R17, R13.reuse, c[0x0][0x198], RZ ;  /* 0x000066000d117a10 */ /* 0x040fe20007ffe0ff */
[----:B------:R0:W-:Y:S01]  /*3df80*/  @P6 STG.E.U16 [R8.64], R5 ;  /* 0x0000000508006986 */ /* 0x0001e2000c101504 */
[----:B------:R-:W-:Y:S02]  /*3df90*/  LEA R4, P6, R13, R0, 0x1 ;  /* 0x000000000d047211 */ /* 0x000fe400078c08ff */
[-C--:B------:R-:W-:Y:S02]  /*3dfa0*/  LEA.HI.X.SX32 R11, R3, R2.reuse, 0x1, P3 ;  /* 0x00000002030b7211 */ /* 0x080fe400018f0eff */
[----:B------:R-:W-:Y:S02]  /*3dfb0*/  IADD3 R3, R17, c[0x0][0x198], RZ ;  /* 0x0000660011037a10 */ /* 0x000fe40007ffe0ff */
[----:B0-----:R-:W-:Y:S02]  /*3dfc0*/  LEA.HI.X.SX32 R5, R13, R2, 0x1, P6 ;  /* 0x000000020d057211 */ /* 0x001fe400030f0eff */
[----:B------:R-:W-:-:S04]  /*3dfd0*/  IADD3 R13, R3, c[0x0][0x198], RZ ;  /* 0x00006600030d7a10 */ /* 0x000fc80007ffe0ff */
[----:B------:R-:W-:Y:S02]  /*3dfe0*/  IADD3 R15, R13, c[0x0][0x198], RZ ;  /* 0x000066000d0f7a10 */ /* 0x000fe40007ffe0ff */
[----:B--2---:R-:W-:Y:S01]  /*3dff0*/  PRMT R7, R20, 0x7632, R7 ;  /* 0x0000763214077816 */ /* 0x004fe20000000007 */
[----:B------:R-:W-:Y:S04]  /*3e000*/  @P2 STG.E.U16 [R10.64], R20 ;  /* 0x000000140a002986 */ /* 0x000fe8000c101504 */
[----:B------:R0:W-:Y:S01]  /*3e010*/  @P1 STG.E.U16 [R4.64], R7 ;  /* 0x0000000704001986 */ /* 0x0001e2000c101504 */
[-C--:B------:R-:W-:Y:S02]  /*3e020*/  LEA R6, P1, R17, R0.reuse, 0x1 ;  /* 0x0000000011067211 */ /* 0x080fe400078208ff */
[----:B------:R-:W-:-:S02]  /*3e030*/  LEA R12, P6, R13, R0, 0x1 ;  /* 0x000000000d0c7211 */ /* 0x000fc400078c08ff */
[----:B------:R-:W-:Y:S02]  /*3e040*/  LEA R8, P2, R3, R0, 0x1 ;  /* 0x0000000003087211 */ /* 0x000fe400078408ff */
[-C--:B0-----:R-:W-:Y:S02]  /*3e050*/  LEA.HI.X.SX32 R7, R17, R2.reuse, 0x1, P1 ;  /* 0x0000000211077211 */ /* 0x081fe400008f0eff */
[----:B------:R-:W-:Y:S02]  /*3e060*/  IADD3 R17, R15, c[0x0][0x198], RZ ;  /* 0x000066000f117a10 */ /* 0x000fe40007ffe0ff */
[----:B------:R-:W-:Y:S02]  /*3e070*/  LEA.HI.X.SX32 R13, R13, R2, 0x1, P6 ;  /* 0x000000020d0d7211 */ /* 0x000fe400030f0eff */
[----:B------:R-:W-:Y:S02]  /*3e080*/  LEA R4, P1, R17, R0, 0x1 ;  /* 0x0000000011047211 */ /* 0x000fe400078208ff */
[----:B------:R-:W-:-:S02]  /*3e090*/  ISETP.LT.AND P4, PT, R22, c[0x0][0x17c], !P0 ;  /* 0x00005f0016007a0c */ /* 0x000fc40004781270 */
[----:B------:R-:W-:Y:S02]  /*3e0a0*/  LEA.HI.X.SX32 R9, R3, R2, 0x1, P2 ;  /* 0x0000000203097211 */ /* 0x000fe400010f0eff */
[----:B------:R-:W-:Y:S02]  /*3e0b0*/  LEA R10, P6, R15, R0, 0x1 ;  /* 0x000000000f0a7211 */ /* 0x000fe400078c08ff */
[----:B------:R-:W-:Y:S02]  /*3e0c0*/  ISETP.LT.AND P3, PT, R21, c[0x0][0x17c], !P0 ;  /* 0x00005f0015007a0c */ /* 0x000fe40004761270 */
[C---:B------:R-:W-:Y:S02]  /*3e0d0*/  IADD3 R3, R17.reuse, c[0x0][0x198], RZ ;  /* 0x0000660011037a10 */ /* 0x040fe40007ffe0ff */
[-C--:B------:R-:W-:Y:S02]  /*3e0e0*/  LEA.HI.X.SX32 R5, R17, R2.reuse, 0x1, P1 ;  /* 0x0000000211057211 */ /* 0x080fe400008f0eff */
[----:B------:R-:W-:Y:S01]  /*3e0f0*/  LEA.HI.X.SX32 R11, R15, R2, 0x1, P6 ;  /* 0x000000020f0b7211 */ /* 0x000fe200030f0eff */
[----:B------:R0:W-:Y:S01]  /*3e100*/  @P5 STG.E.U16 [R6.64], R19 ;  /* 0x0000001306005986 */ /* 0x0001e2000c101504 */
[----:B---3--:R-:W-:-:S02]  /*3e110*/  ISETP.LT.AND P2, PT, R14, c[0x0][0x17c], !P0 ;  /* 0x00005f000e007a0c */ /* 0x008fc40004741270 */
[----:B------:R-:W-:Y:S02]  /*3e120*/  LEA R14, P6, R3, R0, 0x1 ;  /* 0x00000000030e7211 */ /* 0x000fe400078c08ff */
[----:B----4-:R-:W-:Y:S02]  /*3e130*/  ISETP.LT.AND P1, PT, R18, c[0x0][0x17c], !P0 ;  /* 0x00005f0012007a0c */ /* 0x010fe40004721270 */
[----:B------:R-:W-:Y:S02]  /*3e140*/  ISETP.LT.AND P0, PT, R16, c[0x0][0x17c], !P0 ;  /* 0x00005f0010007a0c */ /* 0x000fe40004701270 */
[----:B------:R-:W-:Y:S02]  /*3e150*/  PRMT R0, R19, 0x7632, R0 ;  /* 0x0000763213007816 */ /* 0x000fe40000000000 */
[----:B------:R-:W-:Y:S02]  /*3e160*/  LEA.HI.X.SX32 R15, R3, R2, 0x1, P6 ;  /* 0x00000002030f7211 */ /* 0x000fe400030f0eff */
[----:B------:R-:W-:Y:S01]  /*3e170*/  PRMT R2, R23, 0x7632, R2 ;  /* 0x0000763217027816 */ /* 0x000fe20000000002 */
[----:B------:R0:W-:Y:S04]  /*3e180*/  @P4 STG.E.U16 [R8.64], R0 ;  /* 0x0000000008004986 */ /* 0x0001e8000c101504 */
[----:B------:R0:W-:Y:S04]  /*3e190*/  @P3 STG.E.U16 [R12.64], R23 ;  /* 0x000000170c003986 */ /* 0x0001e8000c101504 */
[----:B------:R0:W-:Y:S04]  /*3e1a0*/  @P2 STG.E.U16 [R10.64], R2 ;  /* 0x000000020a002986 */ /* 0x0001e8000c101504 */
[----:B------:R0:W-:Y:S01]  /*3e1b0*/  @P1 STG.E.U16 [R4.64], R27 ;  /* 0x0000001b04001986 */ /* 0x0001e2000c101504 */
[----:B------:R-:W-:Y:S05]  /*3e1c0*/  @!P0 EXIT ;  /* 0x000000000000894d */ /* 0x000fea0003800000 */
[----:B0-----:R-:W-:-:S05]  /*3e1d0*/  PRMT R7, R27, 0x7632, R7 ;  /* 0x000076321b077816 */ /* 0x001fca0000000007 */
[----:B------:R-:W-:Y:S01]  /*3e1e0*/  STG.E.U16 [R14.64], R7 ;  /* 0x000000070e007986 */ /* 0x000fe2000c101504 */
[----:B------:R-:W-:Y:S05]  /*3e1f0*/  EXIT ;  /* 0x000000000000794d */ /* 0x000fea0003800000 */
.L_x_3:
[----:B------:R-:W-:-:S00]  /*3e200*/  BRA `(.L_x_3) ;  /* 0xfffffff000007947 */ /* 0x000fc0000383ffff */
[----:B------:R-:W-:-:S00]  /*3e210*/  NOP ;  /* 0x0000000000007918 */ /* 0x000fc00000000000 */
        /* <DEDUP_REMOVED lines=14> */
.L_x_4:


//--------------------- .nv.shared.matmul_kernel  --------------------------
	.section	.nv.shared.matmul_kernel,"aw",@nobits
	.sectionflags	@""
	.align	16
